def matmul_kernel(
    a_ptr,
    b_ptr,
    c_ptr,
    M,
    N,
    K,
    stride_am,
    stride_ak,
    stride_bk,
    stride_bn,
    stride_cm,
    stride_cn,
    BLOCK_M: tl.constexpr,
    BLOCK_N: tl.constexpr,
    BLOCK_K: tl.constexpr,
    GROUP_M: tl.constexpr,
):
    pid = tl.program_id(axis=0)
    num_pid_m = tl.cdiv(M, BLOCK_M)
    num_pid_n = tl.cdiv(N, BLOCK_N)
    num_pid_in_group = GROUP_M * num_pid_n
    group_id = pid // num_pid_in_group
    first_pid_m = group_id * GROUP_M
    group_size_m = min(num_pid_m - first_pid_m, GROUP_M)
    pid_m = first_pid_m + ((pid % num_pid_in_group) % group_size_m)
    pid_n = (pid % num_pid_in_group) // group_size_m

    offs_am = (pid_m * BLOCK_M + tl.arange(0, BLOCK_M)) % M
    offs_bn = (pid_n * BLOCK_N + tl.arange(0, BLOCK_N)) % N
    offs_k = tl.arange(0, BLOCK_K)
    a_ptrs = a_ptr + offs_am[:, None] * stride_am + offs_k[None, :] * stride_ak
    b_ptrs = b_ptr + offs_k[:, None] * stride_bk + offs_bn[None, :] * stride_bn

    acc = tl.zeros((BLOCK_M, BLOCK_N), dtype=tl.float32)
    for kk in range(0, tl.cdiv(K, BLOCK_K)):
        a = tl.load(a_ptrs, mask=offs_k[None, :] < K - kk * BLOCK_K, other=0.0)
        b = tl.load(b_ptrs, mask=offs_k[:, None] < K - kk * BLOCK_K, other=0.0)
        acc = tl.dot(a, b, acc)
        a_ptrs += BLOCK_K * stride_ak
        b_ptrs += BLOCK_K * stride_bk

    c = acc.to(c_ptr.dtype.element_ty)
    offs_cm = pid_m * BLOCK_M + tl.arange(0, BLOCK_M)
    offs_cn = pid_n * BLOCK_N + tl.arange(0, BLOCK_N)
    c_ptrs = c_ptr + offs_cm[:, None] * stride_cm + offs_cn[None, :] * stride_cn
    mask = (offs_cm[:, None] < M) & (offs_cn[None, :] < N)
    tl.store(c_ptrs, c, mask=mask)

# config = {"BLOCK_K": 128, "BLOCK_M": 64, "BLOCK_N": 256, "GROUP_M": 8, "arch": "sm_90", "dtype": "bf16", "num_ctas": 1, "num_stages": 3, "num_warps": 4}
# arch = sm_90


// ===== COMPILED SASS (sm_90a) =====

	.target	sm_90a

	.elftype	@"ET_EXEC"


//--------------------- .note.nv.tkinfo           --------------------------
	.section	.note.nv.tkinfo,"",@"SHT_NOTE"
	.sectionflags	@"SHF_NOTE_NV_TKINFO"
	.tkinfo
        /*0018*/ 	.word	0x00000002
        /*0030*/ 	.string	""
        /*0030*/ 	.string	"ptxas"
        /*0030*/ 	.string	"Cuda compilation tools, release 13.0, V13.0.88"
        /*0030*/ 	.string	"Build cuda_13.0.r13.0/compiler.36424714_0"
        /*0030*/ 	.string	"-v  -suppress-debug-info  -lineinfo  -arch sm_90a "



//--------------------- .note.nv.cuinfo           --------------------------
	.section	.note.nv.cuinfo,"",@"SHT_NOTE"
	.sectionflags	@"SHF_NOTE_NV_CUINFO"
        /*0018*/ 	.short	0x0002
        /*001a*/ 	.short	0x005a
        /*001c*/ 	.short	0x0082
	.zero		2


//--------------------- .nv.info                  --------------------------
	.section	.nv.info,"",@"SHT_CUDA_INFO"
	.align	4


	//----- nvinfo : EIATTR_REGCOUNT
	.align		4
        /*0000*/ 	.byte	0x04, 0x2f
        /*0002*/ 	.short	(.L_1 - .L_0)
	.align		4
.L_0:
        /*0004*/ 	.word	index@(matmul_kernel)
        /*0008*/ 	.word	0x000000ff


	//----- nvinfo : EIATTR_FRAME_SIZE
	.align		4
.L_1:
        /*000c*/ 	.byte	0x04, 0x11
        /*000e*/ 	.short	(.L_3 - .L_2)
	.align		4
.L_2:
        /*0010*/ 	.word	index@(matmul_kernel)
        /*0014*/ 	.word	0x00000bc8


	//----- nvinfo : EIATTR_MIN_STACK_SIZE
	.align		4
.L_3:
        /*0018*/ 	.byte	0x04, 0x12
        /*001a*/ 	.short	(.L_5 - .L_4)
	.align		4
.L_4:
        /*001c*/ 	.word	index@(matmul_kernel)
        /*0020*/ 	.word	0x00000bc8
.L_5:


//--------------------- .nv.compat                --------------------------
	.section	.nv.compat,"",@"SHT_CUDA_COMPAT_INFO"
	.align	4
        /*0000*/ 	.byte	0x02, 0x09, 0x01, 0x00, 0x02, 0x02, 0x04, 0x00, 0x02, 0x05, 0x05, 0x00, 0x03, 0x07, 0x01, 0x01
        /*0010*/ 	.byte	0x02, 0x03, 0x00, 0x00, 0x02, 0x06, 0x01, 0x00, 0x04, 0x0b, 0x08, 0x00, 0x00, 0x00, 0x00, 0x00
        /*0020*/ 	.byte	0x00, 0x00, 0x00, 0x00


//--------------------- .nv.info.matmul_kernel    --------------------------
	.section	.nv.info.matmul_kernel,"",@"SHT_CUDA_INFO"
	.sectionflags	@""
	.align	4


	//----- nvinfo : EIATTR_CUDA_API_VERSION
	.align		4
        /*0000*/ 	.byte	0x04, 0x37
        /*0002*/ 	.short	(.L_7 - .L_6)
.L_6:
        /*0004*/ 	.word	0x00000082


	//----- nvinfo : EIATTR_KPARAM_INFO
	.align		4
.L_7:
        /*0008*/ 	.byte	0x04, 0x17
        /*000a*/ 	.short	(.L_9 - .L_8)
.L_8:
        /*000c*/ 	.word	0x00000000
        /*0010*/ 	.short	0x000d
        /*0012*/ 	.short	0x0048
        /*0014*/ 	.byte	0x00, 0xf4, 0x21, 0x00


	//----- nvinfo : EIATTR_KPARAM_INFO
	.align		4
.L_9:
        /*0018*/ 	.byte	0x04, 0x17
        /*001a*/ 	.short	(.L_11 - .L_10)
.L_10:
        /*001c*/ 	.word	0x00000000
        /*0020*/ 	.short	0x000c
        /*0022*/ 	.short	0x0040
        /*0024*/ 	.byte	0x00, 0xf4, 0x21, 0x00


	//----- nvinfo : EIATTR_KPARAM_INFO
	.align		4
.L_11:
        /*0028*/ 	.byte	0x04, 0x17
        /*002a*/ 	.short	(.L_13 - .L_12)
.L_12:
        /*002c*/ 	.word	0x00000000
        /*0030*/ 	.short	0x000b
        /*0032*/ 	.short	0x0038
        /*0034*/ 	.byte	0x00, 0xf0, 0x11, 0x00


	//----- nvinfo : EIATTR_KPARAM_INFO
	.align		4
.L_13:
        /*0038*/ 	.byte	0x04, 0x17
        /*003a*/ 	.short	(.L_15 - .L_14)
.L_14:
        /*003c*/ 	.word	0x00000000
        /*0040*/ 	.short	0x000a
        /*0042*/ 	.short	0x0034
        /*0044*/ 	.byte	0x00, 0xf0, 0x11, 0x00


	//----- nvinfo : EIATTR_KPARAM_INFO
	.align		4
.L_15:
        /*0048*/ 	.byte	0x04, 0x17
        /*004a*/ 	.short	(.L_17 - .L_16)
.L_16:
        /*004c*/ 	.word	0x00000000
        /*0050*/ 	.short	0x0009
        /*0052*/ 	.short	0x0030
        /*0054*/ 	.byte	0x00, 0xf0, 0x11, 0x00


	//----- nvinfo : EIATTR_KPARAM_INFO
	.align		4
.L_17:
        /*0058*/ 	.byte	0x04, 0x17
        /*005a*/ 	.short	(.L_19 - .L_18)
.L_18:
        /*005c*/ 	.word	0x00000000
        /*0060*/ 	.short	0x0008
        /*0062*/ 	.short	0x002c
        /*0064*/ 	.byte	0x00, 0xf0, 0x11, 0x00


	//----- nvinfo : EIATTR_KPARAM_INFO
	.align		4
.L_19:
        /*0068*/ 	.byte	0x04, 0x17
        /*006a*/ 	.short	(.L_21 - .L_20)
.L_20:
        /*006c*/ 	.word	0x00000000
        /*0070*/ 	.short	0x0007
        /*0072*/ 	.short	0x0028
        /*0074*/ 	.byte	0x00, 0xf0, 0x11, 0x00


	//----- nvinfo : EIATTR_KPARAM_INFO
	.align		4
.L_21:
        /*0078*/ 	.byte	0x04, 0x17
        /*007a*/ 	.short	(.L_23 - .L_22)
.L_22:
        /*007c*/ 	.word	0x00000000
        /*0080*/ 	.short	0x0006
        /*0082*/ 	.short	0x0024
        /*0084*/ 	.byte	0x00, 0xf0, 0x11, 0x00


	//----- nvinfo : EIATTR_KPARAM_INFO
	.align		4
.L_23:
        /*0088*/ 	.byte	0x04, 0x17
        /*008a*/ 	.short	(.L_25 - .L_24)
.L_24:
        /*008c*/ 	.word	0x00000000
        /*0090*/ 	.short	0x0005
        /*0092*/ 	.short	0x0020
        /*0094*/ 	.byte	0x00, 0xf0, 0x11, 0x00


	//----- nvinfo : EIATTR_KPARAM_INFO
	.align		4
.L_25:
        /*0098*/ 	.byte	0x04, 0x17
        /*009a*/ 	.short	(.L_27 - .L_26)
.L_26:
        /*009c*/ 	.word	0x00000000
        /*00a0*/ 	.short	0x0004
        /*00a2*/ 	.short	0x001c
        /*00a4*/ 	.byte	0x00, 0xf0, 0x11, 0x00


	//----- nvinfo : EIATTR_KPARAM_INFO
	.align		4
.L_27:
        /*00a8*/ 	.byte	0x04, 0x17
        /*00aa*/ 	.short	(.L_29 - .L_28)
.L_28:
        /*00ac*/ 	.word	0x00000000
        /*00b0*/ 	.short	0x0003
        /*00b2*/ 	.short	0x0018
        /*00b4*/ 	.byte	0x00, 0xf0, 0x11, 0x00


	//----- nvinfo : EIATTR_KPARAM_INFO
	.align		4
.L_29:
        /*00b8*/ 	.byte	0x04, 0x17
        /*00ba*/ 	.short	(.L_31 - .L_30)
.L_30:
        /*00bc*/ 	.word	0x00000000
        /*00c0*/ 	.short	0x0002
        /*00c2*/ 	.short	0x0010
        /*00c4*/ 	.byte	0x00, 0xf4, 0x21, 0x00


	//----- nvinfo : EIATTR_KPARAM_INFO
	.align		4
.L_31:
        /*00c8*/ 	.byte	0x04, 0x17
        /*00ca*/ 	.short	(.L_33 - .L_32)
.L_32:
        /*00cc*/ 	.word	0x00000000
        /*00d0*/ 	.short	0x0001
        /*00d2*/ 	.short	0x0008
        /*00d4*/ 	.byte	0x00, 0xf4, 0x21, 0x00


	//----- nvinfo : EIATTR_KPARAM_INFO
	.align		4
.L_33:
        /*00d8*/ 	.byte	0x04, 0x17
        /*00da*/ 	.short	(.L_35 - .L_34)
.L_34:
        /*00dc*/ 	.word	0x00000000
        /*00e0*/ 	.short	0x0000
        /*00e2*/ 	.short	0x0000
        /*00e4*/ 	.byte	0x00, 0xf4, 0x21, 0x00


	//----- nvinfo : EIATTR_SPARSE_MMA_MASK
	.align		4
.L_35:
        /*00e8*/ 	.byte	0x03, 0x50
        /*00ea*/ 	.short	0x0000


	//----- nvinfo : EIATTR_MAXREG_COUNT
	.align		4
        /*00ec*/ 	.byte	0x03, 0x1b
        /*00ee*/ 	.short	0x00ff


	//----- nvinfo : EIATTR_NUM_BARRIERS
	.align		4
        /*00f0*/ 	.byte	0x02, 0x4c
        /*00f2*/ 	.byte	0x01
	.zero		1


	//----- nvinfo : EIATTR_ANNOTATIONS
	.align		4
        /*00f4*/ 	.byte	0x04, 0x55
        /*00f6*/ 	.short	(.L_37 - .L_36)


	//   ....[0]....
.L_36:
        /*00f8*/ 	.word	0x00000001
        /*00fc*/ 	.byte	0xf0, 0x06, 0x00, 0x00, 0x01, 0x00, 0x00, 0x00, 0xa0, 0x07, 0x00, 0x00, 0x01, 0x00, 0x00, 0x00
        /* <DEDUP_REMOVED lines=1447> */
        /*5b7c*/ 	.byte	0x80, 0x6e, 0x02, 0x00, 0x01, 0x00, 0x00, 0x00, 0x00, 0x73, 0x02, 0x00


	//----- nvinfo : EIATTR_MERCURY_ISA_VERSION
	.align		4
.L_37:
        /*5b88*/ 	.byte	0x03, 0x5f
        /*5b8a*/ 	.short	0x0101


	//----- nvinfo : EIATTR_EXIT_INSTR_OFFSETS
	.align		4
        /*5b8c*/ 	.byte	0x04, 0x1c
        /*5b8e*/ 	.short	(.L_39 - .L_38)


	//   ....[0]....
.L_38:
        /*5b90*/ 	.word	0x0002b6e0


	//   ....[1]....
        /*5b94*/ 	.word	0x0002b710


	//----- nvinfo : EIATTR_REQNTID
	.align		4
.L_39:
        /*5b98*/ 	.byte	0x04, 0x10
        /*5b9a*/ 	.short	(.L_41 - .L_40)
.L_40:
        /*5b9c*/ 	.word	0x00000080
        /*5ba0*/ 	.word	0x00000001
        /*5ba4*/ 	.word	0x00000001


	//----- nvinfo : EIATTR_CBANK_PARAM_SIZE
	.align		4
.L_41:
        /*5ba8*/ 	.byte	0x03, 0x19
        /*5baa*/ 	.short	0x0050


	//----- nvinfo : EIATTR_PARAM_CBANK
	.align		4
        /*5bac*/ 	.byte	0x04, 0x0a
        /*5bae*/ 	.short	(.L_43 - .L_42)
	.align		4
.L_42:
        /*5bb0*/ 	.word	index@(.nv.constant0.matmul_kernel)
        /*5bb4*/ 	.short	0x0210
        /*5bb6*/ 	.short	0x0050


	//----- nvinfo : EIATTR_SW_WAR
	.align		4
.L_43:
        /*5bb8*/ 	.byte	0x04, 0x36
        /*5bba*/ 	.short	(.L_45 - .L_44)
.L_44:
        /*5bbc*/ 	.word	0x00000008
.L_45:


//--------------------- .nv.callgraph             --------------------------
	.section	.nv.callgraph,"",@"SHT_CUDA_CALLGRAPH"
	.align	4
	.sectionentsize	8
	.align		4
        /*0000*/ 	.word	0x00000000
	.align		4
        /*0004*/ 	.word	0xffffffff
	.align		4
        /*0008*/ 	.word	0x00000000
	.align		4
        /*000c*/ 	.word	0xfffffffe
	.align		4
        /*0010*/ 	.word	0x00000000
	.align		4
        /*0014*/ 	.word	0xfffffffd
	.align		4
        /*0018*/ 	.word	0x00000000
	.align		4
        /*001c*/ 	.word	0xfffffffc


//--------------------- .text.matmul_kernel       --------------------------
	.section	.text.matmul_kernel,"ax",@progbits
	.align	128
        .global         matmul_kernel
        .type           matmul_kernel,@function
        .size           matmul_kernel,(.L_x_3 - matmul_kernel)
        .other          matmul_kernel,@"STO_CUDA_ENTRY STV_DEFAULT"
matmul_kernel:
.text.matmul_kernel:
[----:B------:R-:W0:Y:S08]  /*0000*/  LDC R1, c[0x0][0x28] ;  /* 0x00000a00ff017b82 */ /* 0x000e300000000800 */
[----:B------:R-:W1:Y:S01]  /*0010*/  LDC.64 R4, c[0x0][0x228] ;  /* 0x00008a00ff047b82 */ /* 0x000e620000000a00 */
[----:B------:R-:W2:Y:S01]  /*0020*/  S2R R7, SR_CTAID.X ;  /* 0x0000000000077919 */ /* 0x000ea20000002500 */
[----:B0-----:R-:W-:Y:S01]  /*0030*/  VIADD R1, R1, 0xfffff438 ;  /* 0xfffff43801017836 */ /* 0x001fe20000000000 */
[----:B------:R-:W-:Y:S01]  /*0040*/  UMOV UR7, 0x400 ;  /* 0x0000040000077882 */ /* 0x000fe20000000000 */
[----:B------:R-:W-:Y:S01]  /*0050*/  ULDC.64 UR16, c[0x0][0x208] ;  /* 0x0000820000107ab9 */ /* 0x000fe20000000a00 */
[----:B------:R-:W0:Y:S01]  /*0060*/  S2R R14, SR_TID.X ;  /* 0x00000000000e7919 */ /* 0x000e220000002100 */
[----:B------:R-:W-:-:S02]  /*0070*/  CS2R R68, SRZ ;  /* 0x0000000000447805 */ /* 0x000fc4000001ff00 */
[----:B------:R-:W-:Y:S01]  /*0080*/  CS2R R70, SRZ ;  /* 0x0000000000467805 */ /* 0x000fe2000001ff00 */
[----:B------:R-:W3:Y:S01]  /*0090*/  S2UR UR4, SR_CgaCtaId ;  /* 0x00000000000479c3 */ /* 0x000ee20000008800 */
[----:B------:R-:W-:Y:S02]  /*00a0*/  CS2R R60, SRZ ;  /* 0x00000000003c7805 */ /* 0x000fe4000001ff00 */
[----:B------:R-:W-:Y:S02]  /*00b0*/  CS2R R62, SRZ ;  /* 0x00000000003e7805 */ /* 0x000fe4000001ff00 */
[----:B------:R-:W-:Y:S02]  /*00c0*/  CS2R R44, SRZ ;  /* 0x00000000002c7805 */ /* 0x000fe4000001ff00 */
[----:B------:R-:W-:Y:S02]  /*00d0*/  CS2R R46, SRZ ;  /* 0x00000000002e7805 */ /* 0x000fe4000001ff00 */
[----:B------:R-:W-:-:S02]  /*00e0*/  CS2R R48, SRZ ;  /* 0x0000000000307805 */ /* 0x000fc4000001ff00 */
[----:B------:R-:W-:Y:S02]  /*00f0*/  CS2R R50, SRZ ;  /* 0x0000000000327805 */ /* 0x000fe4000001ff00 */
        /* <DEDUP_REMOVED lines=8> */
[----:B------:R-:W-:Y:S01]  /*0180*/  CS2R R88, SRZ ;  /* 0x0000000000587805 */ /* 0x000fe2000001ff00 */
[----:B-1----:R-:W-:Y:S01]  /*0190*/  VIADD R0, R5, 0xff ;  /* 0x000000ff05007836 */ /* 0x002fe20000000000 */
[----:B------:R-:W-:Y:S02]  /*01a0*/  CS2R R90, SRZ ;  /* 0x00000000005a7805 */ /* 0x000fe4000001ff00 */
[----:B------:R-:W-:-:S02]  /*01b0*/  CS2R R96, SRZ ;  /* 0x0000000000607805 */ /* 0x000fc4000001ff00 */
[----:B------:R-:W-:Y:S02]  /*01c0*/  CS2R R98, SRZ ;  /* 0x0000000000627805 */ /* 0x000fe4000001ff00 */
[----:B------:R-:W-:Y:S02]  /*01d0*/  CS2R R104, SRZ ;  /* 0x0000000000687805 */ /* 0x000fe4000001ff00 */
[----:B------:R-:W-:Y:S02]  /*01e0*/  SHF.R.S32.HI R3, RZ, 0x1f, R0 ;  /* 0x0000001fff037819 */ /* 0x000fe40000011400 */
[----:B------:R-:W-:Y:S02]  /*01f0*/  CS2R R106, SRZ ;  /* 0x00000000006a7805 */ /* 0x000fe4000001ff00 */
[----:B------:R-:W-:Y:S01]  /*0200*/  CS2R R112, SRZ ;  /* 0x0000000000707805 */ /* 0x000fe2000001ff00 */
[----:B---3--:R-:W-:Y:S01]  /*0210*/  ULEA UR7, UR4, UR7, 0x18 ;  /* 0x0000000704077291 */ /* 0x008fe2000f8ec03f */
[----:B------:R-:W-:-:S02]  /*0220*/  LEA.HI R3, R3, R0, RZ, 0x8 ;  /* 0x0000000003037211 */ /* 0x000fc400078f40ff */
[----:B------:R-:W-:Y:S02]  /*0230*/  CS2R R114, SRZ ;  /* 0x0000000000727805 */ /* 0x000fe4000001ff00 */
[----:B--2---:R-:W-:Y:S02]  /*0240*/  IABS R10, R7 ;  /* 0x00000007000a7213 */ /* 0x004fe40000000000 */
[----:B------:R-:W-:Y:S02]  /*0250*/  CS2R R120, SRZ ;  /* 0x0000000000787805 */ /* 0x000fe4000001ff00 */
[----:B------:R-:W-:Y:S02]  /*0260*/  SHF.R.S32.HI R3, RZ, 0x8, R3 ;  /* 0x00000008ff037819 */ /* 0x000fe40000011403 */
[----:B------:R-:W-:Y:S02]  /*0270*/  CS2R R122, SRZ ;  /* 0x00000000007a7805 */ /* 0x000fe4000001ff00 */
[----:B------:R-:W-:-:S02]  /*0280*/  CS2R R128, SRZ ;  /* 0x0000000000807805 */ /* 0x000fc4000001ff00 */
[----:B------:R-:W-:Y:S02]  /*0290*/  CS2R R130, SRZ ;  /* 0x0000000000827805 */ /* 0x000fe4000001ff00 */
[----:B------:R-:W-:Y:S01]  /*02a0*/  CS2R R136, SRZ ;  /* 0x0000000000887805 */ /* 0x000fe2000001ff00 */
[----:B------:R-:W-:Y:S01]  /*02b0*/  IMAD.SHL.U32 R6, R3, 0x8, RZ ;  /* 0x0000000803067824 */ /* 0x000fe200078e00ff */
[----:B------:R-:W-:Y:S02]  /*02c0*/  CS2R R138, SRZ ;  /* 0x00000000008a7805 */ /* 0x000fe4000001ff00 */
[----:B------:R-:W-:Y:S02]  /*02d0*/  CS2R R144, SRZ ;  /* 0x0000000000907805 */ /* 0x000fe4000001ff00 */
[----:B------:R-:W-:Y:S02]  /*02e0*/  CS2R R146, SRZ ;  /* 0x0000000000927805 */ /* 0x000fe4000001ff00 */
[----:B------:R-:W-:-:S02]  /*02f0*/  IABS R9, R6 ;  /* 0x0000000600097213 */ /* 0x000fc40000000000 */
[----:B------:R-:W-:Y:S02]  /*0300*/  IABS R12, R6 ;  /* 0x00000006000c7213 */ /* 0x000fe40000000000 */
[----:B------:R-:W1:Y:S08]  /*0310*/  I2F.RP R0, R9 ;  /* 0x0000000900007306 */ /* 0x000e700000209400 */
[----:B-1----:R-:W1:Y:S02]  /*0320*/  MUFU.RCP R0, R0 ;  /* 0x0000000000007308 */ /* 0x002e640000001000 */
[----:B-1----:R-:W-:-:S02]  /*0330*/  VIADD R2, R0, 0xffffffe ;  /* 0x0ffffffe00027836 */ /* 0x002fc40000000000 */
[----:B------:R-:W-:-:S04]  /*0340*/  IMAD.MOV R0, RZ, RZ, -R12 ;  /* 0x000000ffff007224 */ /* 0x000fc800078e0a0c */
[----:B------:R1:W2:Y:S02]  /*0350*/  F2I.FTZ.U32.TRUNC.NTZ R3, R2 ;  /* 0x0000000200037305 */ /* 0x0002a4000021f000 */
[----:B-1----:R-:W-:Y:S02]  /*0360*/  IMAD.MOV.U32 R2, RZ, RZ, RZ ;  /* 0x000000ffff027224 */ /* 0x002fe400078e00ff */
[----:B--2---:R-:W-:-:S04]  /*0370*/  IMAD.MOV R8, RZ, RZ, -R3 ;  /* 0x000000ffff087224 */ /* 0x004fc800078e0a03 */
[----:B------:R-:W-:Y:S02]  /*0380*/  IMAD R11, R8, R9, RZ ;  /* 0x00000009080b7224 */ /* 0x000fe400078e02ff */
[----:B------:R-:W-:Y:S02]  /*0390*/  IMAD.MOV.U32 R8, RZ, RZ, R10 ;  /* 0x000000ffff087224 */ /* 0x000fe400078e000a */
[----:B------:R-:W-:-:S06]  /*03a0*/  IMAD.HI.U32 R3, R3, R11, R2 ;  /* 0x0000000b03037227 */ /* 0x000fcc00078e0002 */
[----:B------:R-:W-:-:S04]  /*03b0*/  IMAD.HI.U32 R3, R3, R8, RZ ;  /* 0x0000000803037227 */ /* 0x000fc800078e00ff */
[----:B------:R-:W-:-:S05]  /*03c0*/  IMAD R0, R3, R0, R8 ;  /* 0x0000000003007224 */ /* 0x000fca00078e0208 */
[----:B------:R-:W-:-:S13]  /*03d0*/  ISETP.GT.U32.AND P1, PT, R9, R0, PT ;  /* 0x000000000900720c */ /* 0x000fda0003f24070 */
[----:B------:R-:W-:Y:S02]  /*03e0*/  @!P1 IMAD.IADD R0, R0, 0x1, -R9 ;  /* 0x0000000100009824 */ /* 0x000fe400078e0a09 */
[----:B------:R-:W-:Y:S01]  /*03f0*/  @!P1 VIADD R3, R3, 0x1 ;  /* 0x0000000103039836 */ /* 0x000fe20000000000 */
[----:B------:R-:W-:Y:S02]  /*0400*/  ISETP.NE.AND P1, PT, R6, RZ, PT ;  /* 0x000000ff0600720c */ /* 0x000fe40003f25270 */
[----:B------:R-:W-:Y:S02]  /*0410*/  ISETP.GE.U32.AND P0, PT, R0, R9, PT ;  /* 0x000000090000720c */ /* 0x000fe40003f06070 */
[----:B------:R-:W-:-:S04]  /*0420*/  LOP3.LUT R0, R7, R6, RZ, 0x3c, !PT ;  /* 0x0000000607007212 */ /* 0x000fc800078e3cff */
[----:B------:R-:W-:Y:S01]  /*0430*/  ISETP.GE.AND P2, PT, R0, RZ, PT ;  /* 0x000000ff0000720c */ /* 0x000fe20003f46270 */
[----:B------:R-:W-:-:S06]  /*0440*/  VIADD R0, R4, 0x3f ;  /* 0x0000003f04007836 */ /* 0x000fcc0000000000 */
[----:B------:R-:W-:-:S04]  /*0450*/  @P0 VIADD R3, R3, 0x1 ;  /* 0x0000000103030836 */ /* 0x000fc80000000000 */
[----:B------:R-:W-:Y:S01]  /*0460*/  IMAD.MOV.U32 R2, RZ, RZ, R3 ;  /* 0x000000ffff027224 */ /* 0x000fe200078e0003 */
[----:B------:R-:W-:-:S03]  /*0470*/  SHF.R.S32.HI R3, RZ, 0x1f, R0 ;  /* 0x0000001fff037819 */ /* 0x000fc60000011400 */
[----:B------:R-:W-:Y:S01]  /*0480*/  @!P2 IMAD.MOV R2, RZ, RZ, -R2 ;  /* 0x000000ffff02a224 */ /* 0x000fe200078e0a02 */
[----:B------:R-:W-:Y:S02]  /*0490*/  @!P1 LOP3.LUT R2, RZ, R6, RZ, 0x33, !PT ;  /* 0x00000006ff029212 */ /* 0x000fe400078e33ff */
[----:B------:R-:W-:-:S03]  /*04a0*/  LEA.HI R3, R3, R0, RZ, 0x6 ;  /* 0x0000000003037211 */ /* 0x000fc600078f30ff */
[----:B------:R-:W-:Y:S02]  /*04b0*/  IMAD.SHL.U32 R8, R2, 0x8, RZ ;  /* 0x0000000802087824 */ /* 0x000fe400078e00ff */
[----:B------:R-:W-:-:S03]  /*04c0*/  IMAD.MOV R2, RZ, RZ, -R2 ;  /* 0x000000ffff027224 */ /* 0x000fc600078e0a02 */
[----:B------:R-:W-:Y:S01]  /*04d0*/  LEA.HI.SX32 R3, R3, -R8, 0x1a ;  /* 0x8000000803037211 */ /* 0x000fe200078fd2ff */
[----:B------:R-:W-:-:S03]  /*04e0*/  IMAD R6, R6, R2, R7 ;  /* 0x0000000206067224 */ /* 0x000fc600078e0207 */
[----:B------:R-:W-:Y:S02]  /*04f0*/  VIMNMX R13, R3, 0x8, PT ;  /* 0x00000008030d7848 */ /* 0x000fe40003fe0100 */
[----:B------:R-:W-:Y:S02]  /*0500*/  IABS R11, R6 ;  /* 0x00000006000b7213 */ /* 0x000fe40000000000 */
[----:B------:R-:W-:-:S04]  /*0510*/  IABS R9, R13 ;  /* 0x0000000d00097213 */ /* 0x000fc80000000000 */
[----:B------:R-:W1:Y:S08]  /*0520*/  I2F.RP R0, R9 ;  /* 0x0000000900007306 */ /* 0x000e700000209400 */
[----:B-1----:R-:W1:Y:S02]  /*0530*/  MUFU.RCP R0, R0 ;  /* 0x0000000000007308 */ /* 0x002e640000001000 */
[----:B-1----:R-:W-:-:S06]  /*0540*/  VIADD R3, R0, 0xffffffe ;  /* 0x0ffffffe00037836 */ /* 0x002fcc0000000000 */
[----:B------:R-:W1:Y:S02]  /*0550*/  F2I.FTZ.U32.TRUNC.NTZ R3, R3 ;  /* 0x0000000300037305 */ /* 0x000e64000021f000 */
[----:B-1----:R-:W-:-:S04]  /*0560*/  IMAD.MOV R10, RZ, RZ, -R3 ;  /* 0x000000ffff0a7224 */ /* 0x002fc800078e0a03 */
[----:B------:R-:W-:Y:S01]  /*0570*/  IMAD.MOV.U32 R2, RZ, RZ, R10 ;  /* 0x000000ffff027224 */ /* 0x000fe200078e000a */
[----:B------:R-:W-:-:S03]  /*0580*/  IABS R10, R13 ;  /* 0x0000000d000a7213 */ /* 0x000fc60000000000 */
[----:B------:R-:W-:Y:S02]  /*0590*/  IMAD R7, R2, R9, RZ ;  /* 0x0000000902077224 */ /* 0x000fe400078e02ff */
[----:B------:R-:W-:Y:S02]  /*05a0*/  IMAD.MOV.U32 R2, RZ, RZ, RZ ;  /* 0x000000ffff027224 */ /* 0x000fe400078e00ff */
[----:B------:R-:W-:Y:S02]  /*05b0*/  IMAD.MOV R0, RZ, RZ, -R10 ;  /* 0x000000ffff007224 */ /* 0x000fe400078e0a0a */
        /* <DEDUP_REMOVED lines=9> */
[----:B------:R-:W-:-:S07]  /*0650*/  ISETP.GE.AND P2, PT, R0, RZ, PT ;  /* 0x000000ff0000720c */ /* 0x000fce0003f46270 */
[----:B------:R-:W-:-:S06]  /*0660*/  @P0 VIADD R2, R2, 0x1 ;  /* 0x0000000102020836 */ /* 0x000fcc0000000000 */
[----:B------:R-:W-:Y:S01]  /*0670*/  @!P2 IMAD.MOV R2, RZ, RZ, -R2 ;  /* 0x000000ffff02a224 */ /* 0x000fe200078e0a02 */
[----:B------:R-:W-:-:S05]  /*0680*/  @!P1 LOP3.LUT R2, RZ, R13, RZ, 0x33, !PT ;  /* 0x0000000dff029212 */ /* 0x000fca00078e33ff */
[----:B------:R-:W-:-:S04]  /*0690*/  IMAD.MOV R0, RZ, RZ, -R2 ;  /* 0x000000ffff007224 */ /* 0x000fc800078e0a02 */
[----:B------:R-:W-:Y:S01]  /*06a0*/  IMAD R0, R13, R0, R6 ;  /* 0x000000000d007224 */ /* 0x000fe200078e0206 */
[----:B0-----:R-:W-:-:S03]  /*06b0*/  LOP3.LUT R6, R14, 0x3f, RZ, 0xc0, !PT ;  /* 0x0000003f0e067812 */ /* 0x001fc600078ec0ff */
[----:B------:R-:W-:Y:S02]  /*06c0*/  IMAD.IADD R3, R8, 0x1, R0 ;  /* 0x0000000108037824 */ /* 0x000fe400078e0200 */
[----:B------:R-:W0:Y:S02]  /*06d0*/  LDC R0, c[0x0][0x230] ;  /* 0x00008c00ff007b82 */ /* 0x000e240000000800 */
[----:B------:R-:W-:-:S05]  /*06e0*/  IMAD R16, R3, 0x40, R6 ;  /* 0x0000004003107824 */ /* 0x000fca00078e0206 */
[----:B------:R1:W-:Y:S01]  /*06f0*/  STL [R1+0xb50], R16 ;  /* 0x000b501001007387 */ /* 0x0003e20000100800 */
[----:B0-----:R-:W-:Y:S02]  /*0700*/  VIADD R15, R0, 0x7f ;  /* 0x0000007f000f7836 */ /* 0x001fe40000000000 */
[----:B------:R-:W-:-:S03]  /*0710*/  IMAD.SHL.U32 R0, R2, 0x100, RZ ;  /* 0x0000010002007824 */ /* 0x000fc600078e00ff */
[----:B------:R-:W-:-:S13]  /*0720*/  ISETP.GE.AND P0, PT, R15, 0x80, PT ;  /* 0x000000800f00780c */ /* 0x000fda0003f06270 */
[----:B-1----:R-:W-:Y:S05]  /*0730*/  @!P0 BRA `(.L_x_0) ;  /* 0x0000026800e08947 */ /* 0x002fea0003800000 */
[----:B------:R-:W-:Y:S01]  /*0740*/  IABS R10, R4 ;  /* 0x00000004000a7213 */ /* 0x000fe20000000000 */
[C---:B------:R-:W-:Y:S01]  /*0750*/  VIADD R14, R0.reuse, 0xfe ;  /* 0x000000fe000e7836 */ /* 0x040fe20000000000 */
[----:B------:R-:W-:Y:S01]  /*0760*/  IABS R42, R5 ;  /* 0x00000005002a7213 */ /* 0x000fe20000000000 */
[----:B------:R-:W-:Y:S01]  /*0770*/  VIADD R15, R0, 0xfc ;  /* 0x000000fc000f7836 */ /* 0x000fe20000000000 */
[----:B------:R-:W0:Y:S01]  /*0780*/  I2F.RP R8, R10 ;  /* 0x0000000a00087306 */ /* 0x000e220000209400 */
[----:B------:R-:W-:Y:S01]  /*0790*/  ISETP.GE.AND P2, PT, R16, RZ, PT ;  /* 0x000000ff1000720c */ /* 0x000fe20003f46270 */
[----:B------:R1:W-:Y:S01]  /*07a0*/  STL [R1+0xbbc], R5 ;  /* 0x000bbc0501007387 */ /* 0x0003e20000100800 */
[----:B------:R-:W-:Y:S01]  /*07b0*/  IABS R12, R14 ;  /* 0x0000000e000c7213 */ /* 0x000fe20000000000 */
[C---:B------:R-:W-:Y:S01]  /*07c0*/  VIADD R18, R0.reuse, 0xf2 ;  /* 0x000000f200127836 */ /* 0x040fe20000000000 */
[----:B------:R-:W-:Y:S01]  /*07d0*/  IABS R13, R15 ;  /* 0x0000000f000d7213 */ /* 0x000fe20000000000 */
[----:B------:R-:W-:Y:S01]  /*07e0*/  VIADD R23, R0, 0x6d ;  /* 0x0000006d00177836 */ /* 0x000fe20000000000 */
[----:B------:R-:W-:Y:S01]  /*07f0*/  ISETP.NE.AND P5, PT, R4, RZ, PT ;  /* 0x000000ff0400720c */ /* 0x000fe20003fa5270 */
[----:B------:R-:W2:Y:S01]  /*0800*/  I2F.RP R9, R42 ;  /* 0x0000002a00097306 */ /* 0x000ea20000209400 */
[----:B------:R-:W-:Y:S01]  /*0810*/  ISETP.GE.AND P1, PT, R14, RZ, PT ;  /* 0x000000ff0e00720c */ /* 0x000fe20003f26270 */
[C---:B------:R-:W-:Y:S01]  /*0820*/  VIADD R14, R0.reuse, 0xf4 ;  /* 0x000000f4000e7836 */ /* 0x040fe20000000000 */
[----:B------:R-:W-:Y:S01]  /*0830*/  IABS R21, R23 ;  /* 0x0000001700157213 */ /* 0x000fe20000000000 */
[C---:B------:R-:W-:Y:S01]  /*0840*/  VIADD R31, R0.reuse, 0x64 ;  /* 0x00000064001f7836 */ /* 0x040fe20000000000 */
[----:B------:R-:W-:Y:S01]  /*0850*/  IABS R171, R0 ;  /* 0x0000000000ab7213 */ /* 0x000fe20000000000 */
[C---:B------:R-:W-:Y:S01]  /*0860*/  VIADD R38, R0.reuse, 0x63 ;  /* 0x0000006300267836 */ /* 0x040fe20000000000 */
[----:B------:R-:W-:Y:S01]  /*0870*/  ULDC UR9, c[0x0][0x238] ;  /* 0x00008e0000097ab9 */ /* 0x000fe20000000800 */
[----:B0-----:R-:W0:Y:S01]  /*0880*/  MUFU.RCP R8, R8 ;  /* 0x0000000800087308 */ /* 0x001e220000001000 */
[C---:B------:R-:W-:Y:S01]  /*0890*/  VIADD R54, R0.reuse, 0x61 ;  /* 0x0000006100367836 */ /* 0x040fe20000000000 */
[----:B------:R-:W-:Y:S01]  /*08a0*/  ULDC UR10, c[0x0][0x23c] ;  /* 0x00008f00000a7ab9 */ /* 0x000fe20000000800 */
[C---:B------:R-:W-:Y:S01]  /*08b0*/  VIADD R46, R0.reuse, 0x62 ;  /* 0x00000062002e7836 */ /* 0x040fe20000000000 */
[----:B------:R-:W-:Y:S01]  /*08c0*/  ULDC.64 UR4, c[0x0][0x218] ;  /* 0x0000860000047ab9 */ /* 0x000fe20000000a00 */
[C---:B------:R-:W-:Y:S01]  /*08d0*/  VIADD R58, R0.reuse, 0x25 ;  /* 0x00000025003a7836 */ /* 0x040fe20000000000 */
[----:B------:R-:W-:Y:S01]  /*08e0*/  IABS R27, R54 ;  /* 0x00000036001b7213 */ /* 0x000fe20000000000 */
[C---:B------:R-:W-:Y:S01]  /*08f0*/  VIADD R73, R0.reuse, 0x23 ;  /* 0x0000002300497836 */ /* 0x040fe20000000000 */
[----:B--2---:R-:W2:Y:S01]  /*0900*/  MUFU.RCP R9, R9 ;  /* 0x0000000900097308 */ /* 0x004ea20000001000 */
[C---:B------:R-:W-:Y:S01]  /*0910*/  VIADD R81, R0.reuse, 0x22 ;  /* 0x0000002200517836 */ /* 0x040fe20000000000 */
[----:B------:R-:W-:Y:S01]  /*0920*/  ULDC.64 UR12, c[0x0][0x210] ;  /* 0x00008400000c7ab9 */ /* 0x000fe20000000a00 */
[----:B------:R-:W-:-:S03]  /*0930*/  VIADD R120, R0, 0x1c ;  /* 0x0000001c00787836 */ /* 0x000fc60000000000 */
[----:B------:R-:W-:Y:S02]  /*0940*/  IABS R69, R81 ;  /* 0x0000005100457213 */ /* 0x000fe40000000000 */
[----:B------:R-:W-:Y:S01]  /*0950*/  IABS R113, R120 ;  /* 0x0000007800717213 */ /* 0x000fe20000000000 */
[----:B0-----:R-:W-:Y:S02]  /*0960*/  VIADD R2, R8, 0xffffffe ;  /* 0x0ffffffe08027836 */ /* 0x001fe40000000000 */
[----:B------:R-:W-:Y:S02]  /*0970*/  VIADD R8, R0, 0xff ;  /* 0x000000ff00087836 */ /* 0x000fe40000000000 */
[----:B------:R0:W3:Y:S03]  /*0980*/  F2I.FTZ.U32.TRUNC.NTZ R3, R2 ;  /* 0x0000000200037305 */ /* 0x0000e6000021f000 */
[----:B------:R-:W-:Y:S01]  /*0990*/  ISETP.GE.AND P3, PT, R8, RZ, PT ;  /* 0x000000ff0800720c */ /* 0x000fe20003f66270 */
[----:B--2---:R-:W-:Y:S01]  /*09a0*/  VIADD R6, R9, 0xffffffe ;  /* 0x0ffffffe09067836 */ /* 0x004fe20000000000 */
[----:B------:R-:W-:Y:S01]  /*09b0*/  IABS R9, R16 ;  /* 0x0000001000097213 */ /* 0x000fe20000000000 */
[----:B------:R-:W-:-:S02]  /*09c0*/  VIADD R16, R0, 0xf3 ;  /* 0x000000f300107836 */ /* 0x000fc40000000000 */
[----:B------:R2:W4:Y:S01]  /*09d0*/  F2I.FTZ.U32.TRUNC.NTZ R7, R6 ;  /* 0x0000000600077305 */ /* 0x000522000021f000 */
[----:B0-----:R-:W-:Y:S02]  /*09e0*/  IMAD.MOV.U32 R2, RZ, RZ, RZ ;  /* 0x000000ffff027224 */ /* 0x001fe400078e00ff */
[----:B---3--:R-:W-:Y:S02]  /*09f0*/  IMAD.MOV R11, RZ, RZ, -R3 ;  /* 0x000000ffff0b7224 */ /* 0x008fe400078e0a03 */
[----:B--2---:R-:W-:Y:S02]  /*0a00*/  IMAD.MOV.U32 R6, RZ, RZ, RZ ;  /* 0x000000ffff067224 */ /* 0x004fe400078e00ff */
[----:B------:R-:W-:-:S04]  /*0a10*/  IMAD R11, R11, R10, RZ ;  /* 0x0000000a0b0b7224 */ /* 0x000fc800078e02ff */
[----:B------:R-:W-:-:S04]  /*0a20*/  IMAD.HI.U32 R3, R3, R11, R2 ;  /* 0x0000000b03037227 */ /* 0x000fc800078e0002 */
[----:B----4-:R-:W-:Y:S02]  /*0a30*/  IMAD.MOV R11, RZ, RZ, -R7 ;  /* 0x000000ffff0b7224 */ /* 0x010fe400078e0a07 */
[----:B------:R-:W-:-:S04]  /*0a40*/  IMAD.HI.U32 R3, R3, R9, RZ ;  /* 0x0000000903037227 */ /* 0x000fc800078e00ff */
[----:B------:R-:W-:-:S04]  /*0a50*/  IMAD.MOV R3, RZ, RZ, -R3 ;  /* 0x000000ffff037224 */ /* 0x000fc800078e0a03 */
[C---:B------:R-:W-:Y:S02]  /*0a60*/  IMAD R3, R10.reuse, R3, R9 ;  /* 0x000000030a037224 */ /* 0x040fe400078e0209 */
[----:B------:R-:W-:Y:S01]  /*0a70*/  IMAD R9, R11, R42, RZ ;  /* 0x0000002a0b097224 */ /* 0x000fe200078e02ff */
[----:B------:R-:W-:Y:S02]  /*0a80*/  IABS R11, R8 ;  /* 0x00000008000b7213 */ /* 0x000fe40000000000 */
[----:B------:R-:W-:Y:S01]  /*0a90*/  ISETP.GT.U32.AND P0, PT, R10, R3, PT ;  /* 0x000000030a00720c */ /* 0x000fe20003f04070 */
[----:B------:R-:W-:-:S04]  /*0aa0*/  IMAD.HI.U32 R2, R7, R9, R6 ;  /* 0x0000000907027227 */ /* 0x000fc800078e0006 */
[----:B------:R-:W-:Y:S02]  /*0ab0*/  IMAD.MOV.U32 R9, RZ, RZ, R11 ;  /* 0x000000ffff097224 */ /* 0x000fe400078e000b */
[----:B------:R-:W-:Y:S02]  /*0ac0*/  IMAD.MOV.U32 R11, RZ, RZ, R12 ;  /* 0x000000ffff0b7224 */ /* 0x000fe400078e000c */
[----:B------:R-:W-:-:S04]  /*0ad0*/  IMAD.HI.U32 R6, R2, R9, RZ ;  /* 0x0000000902067227 */ /* 0x000fc800078e00ff */
[----:B------:R-:W-:-:S04]  /*0ae0*/  IMAD.HI.U32 R7, R2, R11, RZ ;  /* 0x0000000b02077227 */ /* 0x000fc800078e00ff */
[----:B------:R-:W-:Y:S02]  /*0af0*/  IMAD.MOV R6, RZ, RZ, -R6 ;  /* 0x000000ffff067224 */ /* 0x000fe400078e0a06 */
[----:B------:R-:W-:Y:S02]  /*0b00*/  IMAD.MOV R12, RZ, RZ, -R7 ;  /* 0x000000ffff0c7224 */ /* 0x000fe400078e0a07 */
[----:B------:R-:W-:Y:S02]  /*0b10*/  @!P0 IMAD.IADD R3, R3, 0x1, -R10 ;  /* 0x0000000103038824 */ /* 0x000fe400078e0a0a */
[C---:B------:R-:W-:Y:S02]  /*0b20*/  IMAD R7, R42.reuse, R6, R9 ;  /* 0x000000062a077224 */ /* 0x040fe400078e0209 */
[----:B------:R-:W-:Y:S01]  /*0b30*/  IMAD R9, R42, R12, R11 ;  /* 0x0000000c2a097224 */ /* 0x000fe200078e020b */
[----:B------:R-:W-:Y:S01]  /*0b40*/  ISETP.GT.U32.AND P0, PT, R10, R3, PT ;  /* 0x000000030a00720c */ /* 0x000fe20003f04070 */
[----:B------:R-:W-:Y:S01]  /*0b50*/  VIADD R12, R0, 0xfd ;  /* 0x000000fd000c7836 */ /* 0x000fe20000000000 */
[----:B------:R-:W-:Y:S01]  /*0b60*/  ISETP.GT.U32.AND P4, PT, R42, R7, PT ;  /* 0x000000072a00720c */ /* 0x000fe20003f84070 */
[----:B------:R-:W-:Y:S01]  /*0b70*/  IMAD.HI.U32 R8, R2, R13, RZ ;  /* 0x0000000d02087227 */ /* 0x000fe200078e00ff */
[----:B------:R-:W-:-:S02]  /*0b80*/  ISETP.GT.U32.AND P6, PT, R42, R9, PT ;  /* 0x000000092a00720c */ /* 0x000fc40003fc4070 */
[----:B------:R-:W-:Y:S01]  /*0b90*/  IABS R11, R12 ;  /* 0x0000000c000b7213 */ /* 0x000fe20000000000 */
[----:B------:R-:W-:-:S04]  /*0ba0*/  IMAD.MOV R8, RZ, RZ, -R8 ;  /* 0x000000ffff087224 */ /* 0x000fc800078e0a08 */
[----:B------:R-:W-:-:S04]  /*0bb0*/  IMAD.HI.U32 R6, R2, R11, RZ ;  /* 0x0000000b02067227 */ /* 0x000fc800078e00ff */
[----:B------:R-:W-:Y:S02]  /*0bc0*/  @!P0 IMAD.IADD R3, R3, 0x1, -R10 ;  /* 0x0000000103038824 */ /* 0x000fe400078e0a0a */
[----:B------:R-:W-:Y:S02]  /*0bd0*/  IMAD.MOV R10, RZ, RZ, -R6 ;  /* 0x000000ffff0a7224 */ /* 0x000fe400078e0a06 */
[--C-:B------:R-:W-:Y:S02]  /*0be0*/  @!P4 IMAD.IADD R7, R7, 0x1, -R42.reuse ;  /* 0x000000010707c824 */ /* 0x100fe400078e0a2a */
[----:B------:R-:W-:Y:S02]  /*0bf0*/  IMAD.MOV.U32 R6, RZ, RZ, R3 ;  /* 0x000000ffff067224 */ /* 0x000fe400078e0003 */
[C---:B------:R-:W-:Y:S01]  /*0c00*/  IMAD R3, R42.reuse, R10, R11 ;  /* 0x0000000a2a037224 */ /* 0x040fe200078e020b */
[----:B------:R-:W-:Y:S01]  /*0c10*/  ISETP.GT.U32.AND P0, PT, R42, R7, PT ;  /* 0x000000072a00720c */ /* 0x000fe20003f04070 */
[----:B------:R-:W-:Y:S01]  /*0c20*/  @!P6 IMAD.IADD R9, R9, 0x1, -R42 ;  /* 0x000000010909e824 */ /* 0x000fe200078e0a2a */
[----:B------:R-:W-:Y:S01]  /*0c30*/  ISETP.GE.AND P6, PT, R12, RZ, PT ;  /* 0x000000ff0c00720c */ /* 0x000fe20003fc6270 */
[----:B------:R-:W-:Y:S01]  /*0c40*/  @!P2 IMAD.MOV R6, RZ, RZ, -R6 ;  /* 0x000000ffff06a224 */ /* 0x000fe200078e0a06 */
[C---:B------:R-:W-:Y:S01]  /*0c50*/  ISETP.GT.U32.AND P2, PT, R42.reuse, R3, PT ;  /* 0x000000032a00720c */ /* 0x040fe20003f44070 */
[----:B------:R-:W-:Y:S01]  /*0c60*/  IMAD R11, R42, R8, R13 ;  /* 0x000000082a0b7224 */ /* 0x000fe200078e020d */
[----:B------:R-:W-:Y:S01]  /*0c70*/  @!P5 LOP3.LUT R6, RZ, R4, RZ, 0x33, !PT ;  /* 0x00000004ff06d212 */ /* 0x000fe200078e33ff */
[----:B------:R-:W-:Y:S01]  /*0c80*/  VIADD R4, R0, 0xfb ;  /* 0x000000fb00047836 */ /* 0x000fe20000000000 */
[----:B------:R-:W-:Y:S01]  /*0c90*/  ISETP.GT.U32.AND P4, PT, R42, R9, PT ;  /* 0x000000092a00720c */ /* 0x000fe20003f84070 */
[----:B------:R-:W-:Y:S01]  /*0ca0*/  VIADD R8, R0, 0xfa ;  /* 0x000000fa00087836 */ /* 0x000fe20000000000 */
[----:B------:R-:W-:Y:S01]  /*0cb0*/  ISETP.GT.U32.AND P5, PT, R42, R11, PT ;  /* 0x0000000b2a00720c */ /* 0x000fe20003fa4070 */
[----:B------:R0:W-:Y:S01]  /*0cc0*/  STL [R1+0xb9c], R6 ;  /* 0x000b9c0601007387 */ /* 0x0001e20000100800 */
[----:B------:R-:W-:Y:S01]  /*0cd0*/  IABS R13, R4 ;  /* 0x00000004000d7213 */ /* 0x000fe20000000000 */
[--C-:B------:R-:W-:Y:S01]  /*0ce0*/  @!P0 IMAD.IADD R7, R7, 0x1, -R42.reuse ;  /* 0x0000000107078824 */ /* 0x100fe200078e0a2a */
[----:B------:R-:W-:Y:S01]  /*0cf0*/  ISETP.GE.AND P0, PT, R15, RZ, PT ;  /* 0x000000ff0f00720c */ /* 0x000fe20003f06270 */
[----:B------:R-:W-:Y:S01]  /*0d00*/  VIADD R10, R0, 0xf6 ;  /* 0x000000f6000a7836 */ /* 0x000fe20000000000 */
[----:B------:R-:W-:Y:S01]  /*0d10*/  IABS R15, R8 ;  /* 0x00000008000f7213 */ /* 0x000fe20000000000 */
[--C-:B------:R-:W-:Y:S01]  /*0d20*/  @!P2 IMAD.IADD R3, R3, 0x1, -R42.reuse ;  /* 0x000000010303a824 */ /* 0x100fe200078e0a2a */
[----:B------:R-:W-:Y:S01]  /*0d30*/  ISETP.GE.AND P2, PT, R8, RZ, PT ;  /* 0x000000ff0800720c */ /* 0x000fe20003f46270 */
[----:B-1----:R-:W-:Y:S01]  /*0d40*/  IMAD.MOV.U32 R5, RZ, RZ, R7 ;  /* 0x000000ffff057224 */ /* 0x002fe200078e0007 */
[----:B------:R-:W-:Y:S01]  /*0d50*/  IABS R17, R10 ;  /* 0x0000000a00117213 */ /* 0x000fe20000000000 */
[--C-:B------:R-:W-:Y:S01]  /*0d60*/  @!P4 IMAD.IADD R9, R9, 0x1, -R42.reuse ;  /* 0x000000010909c824 */ /* 0x100fe200078e0a2a */
[----:B------:R-:W-:Y:S01]  /*0d70*/  ISETP.GE.AND P4, PT, R4, RZ, PT ;  /* 0x000000ff0400720c */ /* 0x000fe20003f86270 */
[----:B------:R-:W-:Y:S01]  /*0d80*/  @!P5 IMAD.IADD R11, R11, 0x1, -R42 ;  /* 0x000000010b0bd824 */ /* 0x000fe200078e0a2a */
[----:B------:R-:W-:Y:S01]  /*0d90*/  ISETP.GT.U32.AND P5, PT, R42, R3, PT ;  /* 0x000000032a00720c */ /* 0x000fe20003fa4070 */
[----:B------:R-:W-:-:S04]  /*0da0*/  IMAD.HI.U32 R4, R2, R13, RZ ;  /* 0x0000000d02047227 */ /* 0x000fc800078e00ff */
[----:B------:R-:W-:Y:S01]  /*0db0*/  @!P3 IMAD.MOV R5, RZ, RZ, -R5 ;  /* 0x000000ffff05b224 */ /* 0x000fe200078e0a05 */
[----:B------:R-:W-:Y:S01]  /*0dc0*/  ISETP.GT.U32.AND P3, PT, R42, R11, PT ;  /* 0x0000000b2a00720c */ /* 0x000fe20003f64070 */
[----:B------:R-:W-:-:S03]  /*0dd0*/  IMAD.HI.U32 R7, R2, R15, RZ ;  /* 0x0000000f02077227 */ /* 0x000fc600078e00ff */
[----:B------:R1:W-:Y:S01]  /*0de0*/  STL [R1+0x24], R5 ;  /* 0x0000240501007387 */ /* 0x0003e20000100800 */
[----:B------:R-:W-:Y:S02]  /*0df0*/  IMAD.MOV R4, RZ, RZ, -R4 ;  /* 0x000000ffff047224 */ /* 0x000fe400078e0a04 */
[--C-:B------:R-:W-:Y:S02]  /*0e00*/  @!P5 IMAD.IADD R3, R3, 0x1, -R42.reuse ;  /* 0x000000010303d824 */ /* 0x100fe400078e0a2a */
[----:B------:R-:W-:Y:S02]  /*0e10*/  VIADD R8, R0, 0xf9 ;  /* 0x000000f900087836 */ /* 0x000fe40000000000 */
[----:B0-----:R-:W-:Y:S02]  /*0e20*/  IMAD.MOV.U32 R6, RZ, RZ, R3 ;  /* 0x000000ffff067224 */ /* 0x001fe400078e0003 */
[----:B------:R-:W-:Y:S02]  /*0e30*/  @!P3 IMAD.IADD R11, R11, 0x1, -R42 ;  /* 0x000000010b0bb824 */ /* 0x000fe400078e0a2a */
[----:B-1----:R-:W-:-:S02]  /*0e40*/  IMAD.MOV.U32 R5, RZ, RZ, R9 ;  /* 0x000000ffff057224 */ /* 0x002fc400078e0009 */
[----:B------:R-:W-:Y:S02]  /*0e50*/  IMAD.MOV R9, RZ, RZ, -R7 ;  /* 0x000000ffff097224 */ /* 0x000fe400078e0a07 */
[----:B------:R-:W-:Y:S02]  /*0e60*/  IMAD R7, R42, R4, R13 ;  /* 0x000000042a077224 */ /* 0x000fe400078e020d */
[----:B------:R-:W-:Y:S01]  /*0e70*/  @!P1 IMAD.MOV R5, RZ, RZ, -R5 ;  /* 0x000000ffff059224 */ /* 0x000fe200078e0a05 */
[----:B------:R-:W-:Y:S01]  /*0e80*/  ISETP.GE.AND P1, PT, R8, RZ, PT ;  /* 0x000000ff0800720c */ /* 0x000fe20003f26270 */
[C---:B------:R-:W-:Y:S01]  /*0e90*/  IMAD R9, R42.reuse, R9, R15 ;  /* 0x000000092a097224 */ /* 0x040fe200078e020f */
[----:B------:R-:W-:Y:S01]  /*0ea0*/  ISETP.GT.U32.AND P5, PT, R42, R7, PT ;  /* 0x000000072a00720c */ /* 0x000fe20003fa4070 */
[----:B------:R-:W-:Y:S01]  /*0eb0*/  VIADD R4, R0, 0xf8 ;  /* 0x000000f800047836 */ /* 0x000fe20000000000 */
[----:B------:R-:W-:Y:S01]  /*0ec0*/  IABS R8, R8 ;  /* 0x0000000800087213 */ /* 0x000fe20000000000 */
[----:B------:R-:W-:Y:S01]  /*0ed0*/  @!P6 IMAD.MOV R6, RZ, RZ, -R6 ;  /* 0x000000ffff06e224 */ /* 0x000fe200078e0a06 */
[----:B------:R-:W-:Y:S01]  /*0ee0*/  ISETP.GT.U32.AND P6, PT, R42, R9, PT ;  /* 0x000000092a00720c */ /* 0x000fe20003fc4070 */
[----:B------:R0:W-:Y:S01]  /*0ef0*/  STL [R1+0x20], R5 ;  /* 0x0000200501007387 */ /* 0x0001e20000100800 */
[----:B------:R-:W-:Y:S01]  /*0f00*/  ISETP.GE.AND P3, PT, R4, RZ, PT ;  /* 0x000000ff0400720c */ /* 0x000fe20003f66270 */
[----:B------:R-:W-:Y:S01]  /*0f10*/  IMAD.MOV.U32 R13, RZ, RZ, R8 ;  /* 0x000000ffff0d7224 */ /* 0x000fe200078e0008 */
[----:B------:R-:W-:Y:S01]  /*0f20*/  IABS R15, R4 ;  /* 0x00000004000f7213 */ /* 0x000fe20000000000 */
[----:B------:R-:W-:Y:S01]  /*0f30*/  VIADD R8, R0, 0xf7 ;  /* 0x000000f700087836 */ /* 0x000fe20000000000 */
[----:B------:R-:W-:Y:S01]  /*0f40*/  STL [R1+0x1c], R6 ;  /* 0x00001c0601007387 */ /* 0x000fe20000100800 */
[----:B------:R-:W-:-:S04]  /*0f50*/  IMAD.HI.U32 R4, R2, R13, RZ ;  /* 0x0000000d02047227 */ /* 0x000fc800078e00ff */
[----:B------:R-:W-:Y:S02]  /*0f60*/  @!P5 IMAD.IADD R7, R7, 0x1, -R42 ;  /* 0x000000010707d824 */ /* 0x000fe400078e0a2a */
[----:B0-----:R-:W-:Y:S02]  /*0f70*/  IMAD.MOV.U32 R5, RZ, RZ, R11 ;  /* 0x000000ffff057224 */ /* 0x001fe400078e000b */
[----:B------:R-:W-:Y:S01]  /*0f80*/  IMAD.MOV R3, RZ, RZ, -R4 ;  /* 0x000000ffff037224 */ /* 0x000fe200078e0a04 */
[----:B------:R-:W-:Y:S01]  /*0f90*/  ISETP.GT.U32.AND P5, PT, R42, R7, PT ;  /* 0x000000072a00720c */ /* 0x000fe20003fa4070 */
[----:B------:R-:W-:Y:S01]  /*0fa0*/  @!P0 IMAD.MOV R5, RZ, RZ, -R5 ;  /* 0x000000ffff058224 */ /* 0x000fe200078e0a05 */
[----:B------:R-:W-:Y:S01]  /*0fb0*/  ISETP.GE.AND P0, PT, R8, RZ, PT ;  /* 0x000000ff0800720c */ /* 0x000fe20003f06270 */
[----:B------:R-:W-:Y:S01]  /*0fc0*/  IMAD.HI.U32 R4, R2, R15, RZ ;  /* 0x0000000f02047227 */ /* 0x000fe200078e00ff */
[----:B------:R-:W-:Y:S02]  /*0fd0*/  IABS R8, R8 ;  /* 0x0000000800087213 */ /* 0x000fe40000000000 */
[----:B------:R0:W-:Y:S01]  /*0fe0*/  STL [R1+0x18], R5 ;  /* 0x0000180501007387 */ /* 0x0001e20000100800 */
[----:B------:R-:W-:-:S02]  /*0ff0*/  @!P6 IMAD.IADD R9, R9, 0x1, -R42 ;  /* 0x000000010909e824 */ /* 0x000fc400078e0a2a */
[C---:B------:R-:W-:Y:S02]  /*1000*/  IMAD R3, R42.reuse, R3, R13 ;  /* 0x000000032a037224 */ /* 0x040fe400078e020d */
[----:B------:R-:W-:Y:S01]  /*1010*/  IMAD.MOV R4, RZ, RZ, -R4 ;  /* 0x000000ffff047224 */ /* 0x000fe200078e0a04 */
[C---:B------:R-:W-:Y:S01]  /*1020*/  ISETP.GT.U32.AND P6, PT, R42.reuse, R9, PT ;  /* 0x000000092a00720c */ /* 0x040fe20003fc4070 */
[----:B------:R-:W-:Y:S02]  /*1030*/  IMAD.MOV.U32 R13, RZ, RZ, R8 ;  /* 0x000000ffff0d7224 */ /* 0x000fe400078e0008 */
[----:B------:R-:W-:Y:S01]  /*1040*/  IMAD R11, R42, R4, R15 ;  /* 0x000000042a0b7224 */ /* 0x000fe200078e020f */
[----:B------:R-:W-:Y:S01]  /*1050*/  IABS R15, R14 ;  /* 0x0000000e000f7213 */ /* 0x000fe20000000000 */
[----:B------:R-:W-:-:S04]  /*1060*/  IMAD.HI.U32 R4, R2, R13, RZ ;  /* 0x0000000d02047227 */ /* 0x000fc800078e00ff */
[----:B------:R-:W-:Y:S01]  /*1070*/  @!P5 IMAD.IADD R7, R7, 0x1, -R42 ;  /* 0x000000010707d824 */ /* 0x000fe200078e0a2a */
[----:B------:R-:W-:Y:S01]  /*1080*/  ISETP.GT.U32.AND P5, PT, R42, R3, PT ;  /* 0x000000032a00720c */ /* 0x000fe20003fa4070 */
[----:B------:R-:W-:-:S04]  /*1090*/  IMAD.HI.U32 R8, R2, R17, RZ ;  /* 0x0000001102087227 */ /* 0x000fc800078e00ff */
[----:B------:R-:W-:Y:S02]  /*10a0*/  IMAD.MOV R4, RZ, RZ, -R4 ;  /* 0x000000ffff047224 */ /* 0x000fe400078e0a04 */
[----:B0-----:R-:W-:Y:S02]  /*10b0*/  IMAD.MOV.U32 R5, RZ, RZ, R7 ;  /* 0x000000ffff057224 */ /* 0x001fe400078e0007 */
[----:B------:R-:W-:Y:S02]  /*10c0*/  IMAD.MOV R8, RZ, RZ, -R8 ;  /* 0x000000ffff087224 */ /* 0x000fe400078e0a08 */
[C---:B------:R-:W-:Y:S02]  /*10d0*/  IMAD R7, R42.reuse, R4, R13 ;  /* 0x000000042a077224 */ /* 0x040fe400078e020d */
[C---:B------:R-:W-:Y:S01]  /*10e0*/  IMAD R13, R42.reuse, R8, R17 ;  /* 0x000000082a0d7224 */ /* 0x040fe200078e0211 */
[----:B------:R-:W-:Y:S01]  /*10f0*/  IABS R8, R16 ;  /* 0x0000001000087213 */ /* 0x000fe20000000000 */
[--C-:B------:R-:W-:Y:S01]  /*1100*/  @!P6 IMAD.IADD R9, R9, 0x1, -R42.reuse ;  /* 0x000000010909e824 */ /* 0x100fe200078e0a2a */
[----:B------:R-:W-:Y:S01]  /*1110*/  ISETP.GT.U32.AND P6, PT, R42, R7, PT ;  /* 0x000000072a00720c */ /* 0x000fe20003fc4070 */
[----:B------:R-:W-:Y:S01]  /*1120*/  VIADD R12, R0, 0xf5 ;  /* 0x000000f5000c7836 */ /* 0x000fe20000000000 */
[----:B------:R-:W-:Y:S01]  /*1130*/  IABS R17, R18 ;  /* 0x0000001200117213 */ /* 0x000fe20000000000 */
[----:B------:R-:W-:Y:S01]  /*1140*/  @!P5 IMAD.IADD R3, R3, 0x1, -R42 ;  /* 0x000000010303d824 */ /* 0x000fe200078e0a2a */
[----:B------:R-:W-:Y:S01]  /*1150*/  ISETP.GT.U32.AND P5, PT, R42, R13, PT ;  /* 0x0000000d2a00720c */ /* 0x000fe20003fa4070 */
[----:B------:R-:W-:Y:S01]  /*1160*/  @!P4 IMAD.MOV R5, RZ, RZ, -R5 ;  /* 0x000000ffff05c224 */ /* 0x000fe200078e0a05 */
[----:B------:R-:W-:-:S02]  /*1170*/  IABS R19, R12 ;  /* 0x0000000c00137213 */ /* 0x000fc40000000000 */
[----:B------:R-:W-:Y:S02]  /*1180*/  ISETP.GT.U32.AND P4, PT, R42, R11, PT ;  /* 0x0000000b2a00720c */ /* 0x000fe40003f84070 */
[----:B------:R0:W-:Y:S01]  /*1190*/  STL [R1+0x14], R5 ;  /* 0x0000140501007387 */ /* 0x0001e20000100800 */
[----:B------:R-:W-:-:S04]  /*11a0*/  IMAD.HI.U32 R4, R2, R19, RZ ;  /* 0x0000001302047227 */ /* 0x000fc800078e00ff */
[----:B------:R-:W-:Y:S02]  /*11b0*/  @!P6 IMAD.IADD R7, R7, 0x1, -R42 ;  /* 0x000000010707e824 */ /* 0x000fe400078e0a2a */
[----:B------:R-:W-:Y:S02]  /*11c0*/  IMAD.MOV R4, RZ, RZ, -R4 ;  /* 0x000000ffff047224 */ /* 0x000fe400078e0a04 */
[----:B------:R-:W-:Y:S01]  /*11d0*/  @!P5 IMAD.IADD R13, R13, 0x1, -R42 ;  /* 0x000000010d0dd824 */ /* 0x000fe200078e0a2a */
[C---:B------:R-:W-:Y:S01]  /*11e0*/  ISETP.GT.U32.AND P5, PT, R42.reuse, R7, PT ;  /* 0x000000072a00720c */ /* 0x040fe20003fa4070 */
[----:B------:R-:W-:Y:S02]  /*11f0*/  IMAD R19, R42, R4, R19 ;  /* 0x000000042a137224 */ /* 0x000fe400078e0213 */
[----:B------:R-:W-:-:S04]  /*1200*/  IMAD.HI.U32 R4, R2, R15, RZ ;  /* 0x0000000f02047227 */ /* 0x000fc800078e00ff */
[----:B------:R-:W-:Y:S01]  /*1210*/  @!P4 IMAD.IADD R11, R11, 0x1, -R42 ;  /* 0x000000010b0bc824 */ /* 0x000fe200078e0a2a */
[C---:B------:R-:W-:Y:S01]  /*1220*/  ISETP.GT.U32.AND P4, PT, R42.reuse, R3, PT ;  /* 0x000000032a00720c */ /* 0x040fe20003f84070 */
[----:B------:R-:W-:Y:S02]  /*1230*/  IMAD.MOV R4, RZ, RZ, -R4 ;  /* 0x000000ffff047224 */ /* 0x000fe400078e0a04 */
[----:B0-----:R-:W-:Y:S01]  /*1240*/  IMAD.MOV.U32 R5, RZ, RZ, R9 ;  /* 0x000000ffff057224 */ /* 0x001fe200078e0009 */
[C---:B------:R-:W-:Y:S01]  /*1250*/  ISETP.GT.U32.AND P6, PT, R42.reuse, R11, PT ;  /* 0x0000000b2a00720c */ /* 0x040fe20003fc4070 */
[C---:B------:R-:W-:Y:S02]  /*1260*/  IMAD R20, R42.reuse, R4, R15 ;  /* 0x000000042a147224 */ /* 0x040fe400078e020f */
[----:B------:R-:W-:Y:S02]  /*1270*/  @!P5 IMAD.IADD R7, R7, 0x1, -R42 ;  /* 0x000000010707d824 */ /* 0x000fe400078e0a2a */
[----:B------:R-:W-:Y:S01]  /*1280*/  @!P2 IMAD.MOV R5, RZ, RZ, -R5 ;  /* 0x000000ffff05a224 */ /* 0x000fe200078e0a05 */
[C---:B------:R-:W-:Y:S01]  /*1290*/  ISETP.GT.U32.AND P5, PT, R42.reuse, R20, PT ;  /* 0x000000142a00720c */ /* 0x040fe20003fa4070 */
[----:B------:R-:W-:Y:S01]  /*12a0*/  IMAD.MOV.U32 R9, RZ, RZ, R8 ;  /* 0x000000ffff097224 */ /* 0x000fe200078e0008 */
[C---:B------:R-:W-:Y:S01]  /*12b0*/  ISETP.GT.U32.AND P2, PT, R42.reuse, R13, PT ;  /* 0x0000000d2a00720c */ /* 0x040fe20003f44070 */
[--C-:B------:R-:W-:Y:S01]  /*12c0*/  @!P4 IMAD.IADD R3, R3, 0x1, -R42.reuse ;  /* 0x000000010303c824 */ /* 0x100fe200078e0a2a */
[----:B------:R-:W-:Y:S01]  /*12d0*/  ISETP.GT.U32.AND P4, PT, R42, R19, PT ;  /* 0x000000132a00720c */ /* 0x000fe20003f84070 */
[----:B------:R-:W-:Y:S01]  /*12e0*/  IMAD.HI.U32 R8, R2, R17, RZ ;  /* 0x0000001102087227 */ /* 0x000fe200078e00ff */
[----:B------:R-:W-:Y:S03]  /*12f0*/  STL [R1+0x10], R5 ;  /* 0x0000100501007387 */ /* 0x000fe60000100800 */
[----:B------:R-:W-:Y:S01]  /*1300*/  @!P6 IMAD.IADD R11, R11, 0x1, -R42 ;  /* 0x000000010b0be824 */ /* 0x000fe200078e0a2a */
[----:B------:R-:W-:Y:S01]  /*1310*/  ISETP.GE.AND P6, PT, R10, RZ, PT ;  /* 0x000000ff0a00720c */ /* 0x000fe20003fc6270 */
[----:B------:R-:W-:-:S02]  /*1320*/  VIADD R10, R0, 0xf1 ;  /* 0x000000f1000a7836 */ /* 0x000fc40000000000 */
[----:B------:R-:W-:Y:S02]  /*1330*/  @!P5 IMAD.IADD R20, R20, 0x1, -R42 ;  /* 0x000000011414d824 */ /* 0x000fe400078e0a2a */
[----:B------:R-:W-:Y:S01]  /*1340*/  IMAD.MOV.U32 R6, RZ, RZ, R3 ;  /* 0x000000ffff067224 */ /* 0x000fe200078e0003 */
[----:B------:R-:W-:Y:S01]  /*1350*/  IABS R15, R10 ;  /* 0x0000000a000f7213 */ /* 0x000fe20000000000 */
[----:B------:R-:W-:Y:S01]  /*1360*/  IMAD.HI.U32 R4, R2, R9, RZ ;  /* 0x0000000902047227 */ /* 0x000fe200078e00ff */
[----:B------:R-:W-:-:S03]  /*1370*/  ISETP.GT.U32.AND P5, PT, R42, R20, PT ;  /* 0x000000142a00720c */ /* 0x000fc60003fa4070 */
[----:B------:R-:W-:-:S04]  /*1380*/  IMAD.HI.U32 R3, R2, R15, RZ ;  /* 0x0000000f02037227 */ /* 0x000fc800078e00ff */
[----:B------:R-:W-:Y:S02]  /*1390*/  IMAD.MOV R3, RZ, RZ, -R3 ;  /* 0x000000ffff037224 */ /* 0x000fe400078e0a03 */
[----:B------:R-:W-:Y:S02]  /*13a0*/  @!P1 IMAD.MOV R6, RZ, RZ, -R6 ;  /* 0x000000ffff069224 */ /* 0x000fe400078e0a06 */
[----:B------:R-:W-:Y:S02]  /*13b0*/  IMAD R26, R42, R3, R15 ;  /* 0x000000032a1a7224 */ /* 0x000fe400078e020f */
[----:B------:R-:W-:Y:S01]  /*13c0*/  @!P2 IMAD.IADD R13, R13, 0x1, -R42 ;  /* 0x000000010d0da824 */ /* 0x000fe200078e0a2a */
[----:B------:R0:W-:Y:S01]  /*13d0*/  STL [R1+0xc], R6 ;  /* 0x00000c0601007387 */ /* 0x0001e20000100800 */
[----:B------:R-:W-:Y:S01]  /*13e0*/  IMAD.MOV R8, RZ, RZ, -R8 ;  /* 0x000000ffff087224 */ /* 0x000fe200078e0a08 */
[----:B------:R-:W-:Y:S01]  /*13f0*/  ISETP.GE.AND P2, PT, R12, RZ, PT ;  /* 0x000000ff0c00720c */ /* 0x000fe20003f46270 */
[----:B------:R-:W-:Y:S01]  /*1400*/  @!P5 IMAD.IADD R20, R20, 0x1, -R42 ;  /* 0x000000011414d824 */ /* 0x000fe200078e0a2a */
[----:B------:R-:W-:Y:S01]  /*1410*/  ISETP.GT.U32.AND P5, PT, R42, R26, PT ;  /* 0x0000001a2a00720c */ /* 0x000fe20003fa4070 */
[----:B------:R-:W-:-:S02]  /*1420*/  IMAD.MOV R4, RZ, RZ, -R4 ;  /* 0x000000ffff047224 */ /* 0x000fc400078e0a04 */
[----:B------:R-:W-:Y:S01]  /*1430*/  @!P4 IMAD.IADD R19, R19, 0x1, -R42 ;  /* 0x000000011313c824 */ /* 0x000fe200078e0a2a */
[----:B------:R-:W-:Y:S01]  /*1440*/  ISETP.GE.AND P4, PT, R14, RZ, PT ;  /* 0x000000ff0e00720c */ /* 0x000fe20003f86270 */
[C---:B------:R-:W-:Y:S02]  /*1450*/  IMAD R24, R42.reuse, R8, R17 ;  /* 0x000000082a187224 */ /* 0x040fe400078e0211 */
[----:B0-----:R-:W-:Y:S01]  /*1460*/  IMAD.MOV.U32 R6, RZ, RZ, R13 ;  /* 0x000000ffff067224 */ /* 0x001fe200078e000d */
[----:B------:R-:W-:Y:S01]  /*1470*/  ISETP.GT.U32.AND P1, PT, R42, R19, PT ;  /* 0x000000132a00720c */ /* 0x000fe20003f24070 */
[----:B------:R-:W-:Y:S02]  /*1480*/  VIADD R8, R0, 0xf0 ;  /* 0x000000f000087836 */ /* 0x000fe40000000000 */
[----:B------:R-:W-:Y:S02]  /*1490*/  IMAD R22, R42, R4, R9 ;  /* 0x000000042a167224 */ /* 0x000fe400078e0209 */
[----:B------:R-:W-:-:S02]  /*14a0*/  IMAD.MOV.U32 R5, RZ, RZ, R11 ;  /* 0x000000ffff057224 */ /* 0x000fc400078e000b */
[----:B------:R-:W-:Y:S01]  /*14b0*/  @!P6 IMAD.MOV R6, RZ, RZ, -R6 ;  /* 0x000000ffff06e224 */ /* 0x000fe200078e0a06 */
[----:B------:R-:W-:Y:S01]  /*14c0*/  ISETP.GT.U32.AND P6, PT, R42, R24, PT ;  /* 0x000000182a00720c */ /* 0x000fe20003fc4070 */
[----:B------:R-:W-:Y:S01]  /*14d0*/  IMAD.MOV.U32 R4, RZ, RZ, R7 ;  /* 0x000000ffff047224 */ /* 0x000fe200078e0007 */
[----:B------:R-:W-:Y:S01]  /*14e0*/  IABS R7, R8 ;  /* 0x0000000800077213 */ /* 0x000fe20000000000 */
[----:B------:R-:W-:Y:S02]  /*14f0*/  VIADD R12, R0, 0xef ;  /* 0x000000ef000c7836 */ /* 0x000fe40000000000 */
[----:B------:R-:W-:Y:S01]  /*1500*/  @!P3 IMAD.MOV R5, RZ, RZ, -R5 ;  /* 0x000000ffff05b224 */ /* 0x000fe200078e0a05 */
[----:B------:R-:W-:Y:S01]  /*1510*/  ISETP.GT.U32.AND P3, PT, R42, R22, PT ;  /* 0x000000162a00720c */ /* 0x000fe20003f64070 */
[----:B------:R-:W-:Y:S01]  /*1520*/  @!P5 IMAD.IADD R26, R26, 0x1, -R42 ;  /* 0x000000011a1ad824 */ /* 0x000fe200078e0a2a */
[----:B------:R-:W-:Y:S01]  /*1530*/  IABS R9, R12 ;  /* 0x0000000c00097213 */ /* 0x000fe20000000000 */
[----:B------:R-:W-:Y:S01]  /*1540*/  IMAD.HI.U32 R3, R2, R7, RZ ;  /* 0x0000000702037227 */ /* 0x000fe200078e00ff */
[----:B------:R-:W-:Y:S02]  /*1550*/  STL [R1+0x8], R5 ;  /* 0x0000080501007387 */ /* 0x000fe40000100800 */
[----:B------:R-:W-:Y:S01]  /*1560*/  ISETP.GT.U32.AND P5, PT, R42, R26, PT ;  /* 0x0000001a2a00720c */ /* 0x000fe20003fa4070 */
[----:B------:R-:W-:-:S02]  /*1570*/  IMAD.MOV R28, RZ, RZ, -R3 ;  /* 0x000000ffff1c7224 */ /* 0x000fc400078e0a03 */
[----:B------:R-:W-:-:S04]  /*1580*/  IMAD.HI.U32 R3, R2, R9, RZ ;  /* 0x0000000902037227 */ /* 0x000fc800078e00ff */
[--C-:B------:R-:W-:Y:S01]  /*1590*/  @!P1 IMAD.IADD R19, R19, 0x1, -R42.reuse ;  /* 0x0000000113139824 */ /* 0x100fe200078e0a2a */
[----:B------:R-:W-:Y:S01]  /*15a0*/  ISETP.GE.AND P1, PT, R18, RZ, PT ;  /* 0x000000ff1200720c */ /* 0x000fe20003f26270 */
[--C-:B------:R-:W-:Y:S02]  /*15b0*/  @!P6 IMAD.IADD R24, R24, 0x1, -R42.reuse ;  /* 0x000000011818e824 */ /* 0x100fe400078e0a2a */
[----:B------:R-:W-:Y:S02]  /*15c0*/  IMAD.MOV R3, RZ, RZ, -R3 ;  /* 0x000000ffff037224 */ /* 0x000fe400078e0a03 */
[----:B------:R-:W-:Y:S01]  /*15d0*/  @!P3 IMAD.IADD R22, R22, 0x1, -R42 ;  /* 0x000000011616b824 */ /* 0x000fe200078e0a2a */
[----:B------:R-:W-:Y:S01]  /*15e0*/  ISETP.GE.AND P3, PT, R10, RZ, PT ;  /* 0x000000ff0a00720c */ /* 0x000fe20003f66270 */
[----:B------:R-:W-:Y:S01]  /*15f0*/  @!P2 IMAD.MOV R19, RZ, RZ, -R19 ;  /* 0x000000ffff13a224 */ /* 0x000fe200078e0a13 */
[C---:B------:R-:W-:Y:S01]  /*1600*/  ISETP.GT.U32.AND P2, PT, R42.reuse, R24, PT ;  /* 0x000000182a00720c */ /* 0x040fe20003f44070 */
[----:B------:R-:W-:Y:S01]  /*1610*/  @!P0 IMAD.MOV R4, RZ, RZ, -R4 ;  /* 0x000000ffff048224 */ /* 0x000fe200078e0a04 */
[C---:B------:R-:W-:Y:S01]  /*1620*/  ISETP.GT.U32.AND P6, PT, R42.reuse, R22, PT ;  /* 0x000000162a00720c */ /* 0x040fe20003fc4070 */
[----:B------:R-:W-:Y:S01]  /*1630*/  IMAD R30, R42, R3, R9 ;  /* 0x000000032a1e7224 */ /* 0x000fe200078e0209 */
[----:B------:R-:W-:Y:S01]  /*1640*/  ISETP.GE.AND P0, PT, R16, RZ, PT ;  /* 0x000000ff1000720c */ /* 0x000fe20003f06270 */
[----:B------:R-:W-:Y:S01]  /*1650*/  VIADD R10, R0, 0xee ;  /* 0x000000ee000a7836 */ /* 0x000fe20000000000 */
[----:B------:R0:W-:Y:S01]  /*1660*/  STL [R1+0x4], R4 ;  /* 0x0000040401007387 */ /* 0x0001e20000100800 */
[----:B------:R-:W-:Y:S01]  /*1670*/  @!P5 IMAD.IADD R26, R26, 0x1, -R42 ;  /* 0x000000011a1ad824 */ /* 0x000fe200078e0a2a */
[C---:B------:R-:W-:Y:S01]  /*1680*/  ISETP.GT.U32.AND P5, PT, R42.reuse, R30, PT ;  /* 0x0000001e2a00720c */ /* 0x040fe20003fa4070 */
[----:B------:R-:W-:Y:S01]  /*1690*/  IMAD R28, R42, R28, R7 ;  /* 0x0000001c2a1c7224 */ /* 0x000fe200078e0207 */
[----:B------:R-:W-:Y:S01]  /*16a0*/  STL [R1+0xba0], R6 ;  /* 0x000ba00601007387 */ /* 0x000fe20000100800 */
[----:B------:R-:W-:-:S02]  /*16b0*/  VIADD R13, R0, 0xed ;  /* 0x000000ed000d7836 */ /* 0x000fc40000000000 */
[--C-:B------:R-:W-:Y:S01]  /*16c0*/  @!P2 IMAD.IADD R24, R24, 0x1, -R42.reuse ;  /* 0x000000011818a824 */ /* 0x100fe200078e0a2a */
[----:B------:R-:W-:Y:S01]  /*16d0*/  ISETP.GE.AND P2, PT, R8, RZ, PT ;  /* 0x000000ff0800720c */ /* 0x000fe20003f46270 */
[----:B------:R-:W-:Y:S01]  /*16e0*/  VIADD R8, R0, 0xec ;  /* 0x000000ec00087836 */ /* 0x000fe20000000000 */
[----:B0-----:R-:W-:Y:S01]  /*16f0*/  IABS R4, R10 ;  /* 0x0000000a00047213 */ /* 0x001fe20000000000 */
[----:B------:R-:W-:Y:S01]  /*1700*/  @!P6 IMAD.IADD R22, R22, 0x1, -R42 ;  /* 0x000000011616e824 */ /* 0x000fe200078e0a2a */
[----:B------:R-:W-:Y:S01]  /*1710*/  ISETP.GT.U32.AND P6, PT, R42, R28, PT ;  /* 0x0000001c2a00720c */ /* 0x000fe20003fc4070 */
[----:B------:R-:W-:Y:S01]  /*1720*/  @!P4 IMAD.MOV R20, RZ, RZ, -R20 ;  /* 0x000000ffff14c224 */ /* 0x000fe200078e0a14 */
[----:B------:R-:W-:Y:S01]  /*1730*/  IABS R35, R8 ;  /* 0x0000000800237213 */ /* 0x000fe20000000000 */
[----:B------:R-:W-:Y:S01]  /*1740*/  IMAD.MOV.U32 R7, RZ, RZ, R4 ;  /* 0x000000ffff077224 */ /* 0x000fe200078e0004 */
[----:B------:R-:W-:Y:S01]  /*1750*/  IABS R11, R13 ;  /* 0x0000000d000b7213 */ /* 0x000fe20000000000 */
[----:B------:R-:W-:Y:S01]  /*1760*/  @!P5 IMAD.IADD R30, R30, 0x1, -R42 ;  /* 0x000000011e1ed824 */ /* 0x000fe200078e0a2a */
[----:B------:R-:W-:Y:S01]  /*1770*/  STL [R1+0xba4], R19 ;  /* 0x000ba41301007387 */ /* 0x000fe20000100800 */
[----:B------:R-:W-:-:S03]  /*1780*/  IMAD.HI.U32 R3, R2, R7, RZ ;  /* 0x0000000702037227 */ /* 0x000fc600078e00ff */
[----:B------:R-:W-:Y:S01]  /*1790*/  ISETP.GT.U32.AND P5, PT, R42, R30, PT ;  /* 0x0000001e2a00720c */ /* 0x000fe20003fa4070 */
[----:B------:R-:W-:Y:S01]  /*17a0*/  IMAD.MOV R3, RZ, RZ, -R3 ;  /* 0x000000ffff037224 */ /* 0x000fe200078e0a03 */
[----:B------:R-:W-:Y:S01]  /*17b0*/  STL [R1+0xba8], R20 ;  /* 0x000ba81401007387 */ /* 0x000fe20000100800 */
[----:B------:R-:W-:Y:S01]  /*17c0*/  @!P6 IMAD.IADD R28, R28, 0x1, -R42 ;  /* 0x000000011c1ce824 */ /* 0x000fe200078e0a2a */
[----:B------:R-:W-:Y:S01]  /*17d0*/  ISETP.GE.AND P6, PT, R12, RZ, PT ;  /* 0x000000ff0c00720c */ /* 0x000fe20003fc6270 */
[----:B------:R-:W-:Y:S02]  /*17e0*/  IMAD R32, R42, R3, R7 ;  /* 0x000000032a207224 */ /* 0x000fe400078e0207 */
[----:B------:R-:W-:Y:S01]  /*17f0*/  IMAD.HI.U32 R3, R2, R35, RZ ;  /* 0x0000002302037227 */ /* 0x000fe200078e00ff */
[----:B------:R-:W-:-:S03]  /*1800*/  ISETP.GT.U32.AND P4, PT, R42, R28, PT ;  /* 0x0000001c2a00720c */ /* 0x000fc60003f84070 */
[----:B------:R-:W-:Y:S02]  /*1810*/  IMAD.MOV R3, RZ, RZ, -R3 ;  /* 0x000000ffff037224 */ /* 0x000fe400078e0a03 */
[----:B------:R-:W-:Y:S01]  /*1820*/  @!P0 IMAD.MOV R22, RZ, RZ, -R22 ;  /* 0x000000ffff168224 */ /* 0x000fe200078e0a16 */
[C---:B------:R-:W-:Y:S01]  /*1830*/  ISETP.GT.U32.AND P0, PT, R42.reuse, R32, PT ;  /* 0x000000202a00720c */ /* 0x040fe20003f04070 */
[----:B------:R-:W-:Y:S02]  /*1840*/  IMAD R35, R42, R3, R35 ;  /* 0x000000032a237224 */ /* 0x000fe400078e0223 */
[----:B------:R-:W-:Y:S01]  /*1850*/  @!P5 IMAD.IADD R30, R30, 0x1, -R42 ;  /* 0x000000011e1ed824 */ /* 0x000fe200078e0a2a */
[----:B------:R-:W-:Y:S01]  /*1860*/  STL [R1+0xbac], R22 ;  /* 0x000bac1601007387 */ /* 0x000fe20000100800 */
[----:B------:R-:W-:Y:S01]  /*1870*/  IMAD.HI.U32 R4, R2, R11, RZ ;  /* 0x0000000b02047227 */ /* 0x000fe200078e00ff */
[----:B------:R-:W-:-:S03]  /*1880*/  ISETP.GT.U32.AND P5, PT, R42, R35, PT ;  /* 0x000000232a00720c */ /* 0x000fc60003fa4070 */
[----:B------:R-:W-:Y:S02]  /*1890*/  VIADD R9, R0, 0xeb ;  /* 0x000000eb00097836 */ /* 0x000fe40000000000 */
[----:B------:R-:W-:Y:S02]  /*18a0*/  IMAD.MOV R4, RZ, RZ, -R4 ;  /* 0x000000ffff047224 */ /* 0x000fe400078e0a04 */
[----:B------:R-:W-:Y:S01]  /*18b0*/  @!P4 IMAD.IADD R28, R28, 0x1, -R42 ;  /* 0x000000011c1cc824 */ /* 0x000fe200078e0a2a */
[----:B------:R-:W-:Y:S01]  /*18c0*/  IABS R37, R9 ;  /* 0x0000000900257213 */ /* 0x000fe20000000000 */
[----:B------:R-:W-:Y:S01]  /*18d0*/  IMAD R34, R42, R4, R11 ;  /* 0x000000042a227224 */ /* 0x000fe200078e020b */
[----:B------:R-:W-:Y:S01]  /*18e0*/  ISETP.GE.AND P4, PT, R13, RZ, PT ;  /* 0x000000ff0d00720c */ /* 0x000fe20003f86270 */
[----:B------:R-:W-:Y:S02]  /*18f0*/  VIADD R4, R0, 0xea ;  /* 0x000000ea00047836 */ /* 0x000fe40000000000 */
[----:B------:R-:W-:-:S03]  /*1900*/  IMAD.HI.U32 R3, R2, R37, RZ ;  /* 0x0000002502037227 */ /* 0x000fc600078e00ff */
[----:B------:R-:W-:Y:S01]  /*1910*/  IABS R39, R4 ;  /* 0x0000000400277213 */ /* 0x000fe20000000000 */
[--C-:B------:R-:W-:Y:S01]  /*1920*/  @!P0 IMAD.IADD R32, R32, 0x1, -R42.reuse ;  /* 0x0000000120208824 */ /* 0x100fe200078e0a2a */
[----:B------:R-:W-:Y:S01]  /*1930*/  ISETP.GE.AND P0, PT, R8, RZ, PT ;  /* 0x000000ff0800720c */ /* 0x000fe20003f06270 */
[----:B------:R-:W-:Y:S02]  /*1940*/  @!P5 IMAD.IADD R35, R35, 0x1, -R42 ;  /* 0x000000012323d824 */ /* 0x000fe400078e0a2a */
[----:B------:R-:W-:Y:S02]  /*1950*/  IMAD.MOV R3, RZ, RZ, -R3 ;  /* 0x000000ffff037224 */ /* 0x000fe400078e0a03 */
[----:B------:R-:W-:Y:S01]  /*1960*/  @!P2 IMAD.MOV R28, RZ, RZ, -R28 ;  /* 0x000000ffff1ca224 */ /* 0x000fe200078e0a1c */
[C---:B------:R-:W-:Y:S01]  /*1970*/  ISETP.GT.U32.AND P2, PT, R42.reuse, R32, PT ;  /* 0x000000202a00720c */ /* 0x040fe20003f44070 */
[C---:B------:R-:W-:Y:S01]  /*1980*/  IMAD R37, R42.reuse, R3, R37 ;  /* 0x000000032a257224 */ /* 0x040fe200078e0225 */
[C---:B------:R-:W-:Y:S01]  /*1990*/  ISETP.GT.U32.AND P5, PT, R42.reuse, R35, PT ;  /* 0x000000232a00720c */ /* 0x040fe20003fa4070 */
[----:B------:R-:W-:Y:S01]  /*19a0*/  @!P3 IMAD.MOV R26, RZ, RZ, -R26 ;  /* 0x000000ffff1ab224 */ /* 0x000fe200078e0a1a */
[----:B------:R-:W-:Y:S01]  /*19b0*/  ISETP.GT.U32.AND P3, PT, R42, R34, PT ;  /* 0x000000222a00720c */ /* 0x000fe20003f64070 */
[----:B------:R-:W-:-:S04]  /*19c0*/  IMAD.HI.U32 R3, R2, R39, RZ ;  /* 0x0000002702037227 */ /* 0x000fc800078e00ff */
[----:B------:R-:W-:Y:S02]  /*19d0*/  IMAD.MOV R3, RZ, RZ, -R3 ;  /* 0x000000ffff037224 */ /* 0x000fe400078e0a03 */
[----:B------:R-:W-:Y:S02]  /*19e0*/  VIADD R7, R0, 0xe9 ;  /* 0x000000e900077836 */ /* 0x000fe40000000000 */
[----:B------:R-:W-:Y:S02]  /*19f0*/  IMAD R39, R42, R3, R39 ;  /* 0x000000032a277224 */ /* 0x000fe400078e0227 */
[--C-:B------:R-:W-:Y:S01]  /*1a00*/  @!P2 IMAD.IADD R32, R32, 0x1, -R42.reuse ;  /* 0x000000012020a824 */ /* 0x100fe200078e0a2a */
[C---:B------:R-:W-:Y:S01]  /*1a10*/  ISETP.GT.U32.AND P2, PT, R42.reuse, R37, PT ;  /* 0x000000252a00720c */ /* 0x040fe20003f44070 */
[----:B------:R-:W-:Y:S01]  /*1a20*/  @!P5 IMAD.IADD R35, R35, 0x1, -R42 ;  /* 0x000000012323d824 */ /* 0x000fe200078e0a2a */
[----:B------:R-:W-:Y:S01]  /*1a30*/  ISETP.GT.U32.AND P5, PT, R42, R39, PT ;  /* 0x000000272a00720c */ /* 0x000fe20003fa4070 */
[----:B------:R-:W-:Y:S01]  /*1a40*/  @!P1 IMAD.MOV R24, RZ, RZ, -R24 ;  /* 0x000000ffff189224 */ /* 0x000fe200078e0a18 */
[----:B------:R-:W-:Y:S01]  /*1a50*/  ISETP.GE.AND P1, PT, R10, RZ, PT ;  /* 0x000000ff0a00720c */ /* 0x000fe20003f26270 */
[----:B------:R-:W-:Y:S01]  /*1a60*/  @!P3 IMAD.IADD R34, R34, 0x1, -R42 ;  /* 0x000000012222b824 */ /* 0x000fe200078e0a2a */
[----:B------:R-:W-:Y:S01]  /*1a70*/  IABS R41, R7 ;  /* 0x0000000700297213 */ /* 0x000fe20000000000 */
[----:B------:R-:W-:Y:S01]  /*1a80*/  @!P6 IMAD.MOV R30, RZ, RZ, -R30 ;  /* 0x000000ffff1ee224 */ /* 0x000fe200078e0a1e */
[----:B------:R-:W-:Y:S01]  /*1a90*/  ISETP.GE.AND P6, PT, R9, RZ, PT ;  /* 0x000000ff0900720c */ /* 0x000fe20003fc6270 */
[----:B------:R-:W-:Y:S01]  /*1aa0*/  VIADD R8, R0, 0xe8 ;  /* 0x000000e800087836 */ /* 0x000fe20000000000 */
[----:B------:R-:W-:Y:S01]  /*1ab0*/  ISETP.GT.U32.AND P3, PT, R42, R34, PT ;  /* 0x000000222a00720c */ /* 0x000fe20003f64070 */
[----:B------:R-:W-:-:S03]  /*1ac0*/  IMAD.HI.U32 R3, R2, R41, RZ ;  /* 0x0000002902037227 */ /* 0x000fc600078e00ff */
[----:B------:R-:W-:Y:S01]  /*1ad0*/  IABS R43, R8 ;  /* 0x00000008002b7213 */ /* 0x000fe20000000000 */
[----:B------:R-:W-:Y:S02]  /*1ae0*/  VIADD R9, R0, 0xe7 ;  /* 0x000000e700097836 */ /* 0x000fe40000000000 */
[--C-:B------:R-:W-:Y:S01]  /*1af0*/  @!P2 IMAD.IADD R37, R37, 0x1, -R42.reuse ;  /* 0x000000012525a824 */ /* 0x100fe200078e0a2a */
[----:B------:R-:W-:Y:S01]  /*1b00*/  ISETP.GE.AND P2, PT, R7, RZ, PT ;  /* 0x000000ff0700720c */ /* 0x000fe20003f46270 */
[----:B------:R-:W-:Y:S01]  /*1b10*/  @!P5 IMAD.IADD R39, R39, 0x1, -R42 ;  /* 0x000000012727d824 */ /* 0x000fe200078e0a2a */
[----:B------:R-:W-:Y:S01]  /*1b20*/  IABS R45, R9 ;  /* 0x00000009002d7213 */ /* 0x000fe20000000000 */
[----:B------:R-:W-:Y:S02]  /*1b30*/  IMAD.MOV R3, RZ, RZ, -R3 ;  /* 0x000000ffff037224 */ /* 0x000fe400078e0a03 */
[----:B------:R-:W-:Y:S01]  /*1b40*/  @!P1 IMAD.MOV R32, RZ, RZ, -R32 ;  /* 0x000000ffff209224 */ /* 0x000fe200078e0a20 */
[C---:B------:R-:W-:Y:S01]  /*1b50*/  ISETP.GT.U32.AND P1, PT, R42.reuse, R37, PT ;  /* 0x000000252a00720c */ /* 0x040fe20003f24070 */
[C---:B------:R-:W-:Y:S01]  /*1b60*/  IMAD R41, R42.reuse, R3, R41 ;  /* 0x000000032a297224 */ /* 0x040fe200078e0229 */
[----:B------:R-:W-:Y:S01]  /*1b70*/  ISETP.GT.U32.AND P5, PT, R42, R39, PT ;  /* 0x000000272a00720c */ /* 0x000fe20003fa4070 */
[----:B------:R-:W-:Y:S01]  /*1b80*/  @!P3 IMAD.IADD R34, R34, 0x1, -R42 ;  /* 0x000000012222b824 */ /* 0x000fe200078e0a2a */
[----:B------:R-:W-:Y:S01]  /*1b90*/  ISETP.GE.AND P3, PT, R4, RZ, PT ;  /* 0x000000ff0400720c */ /* 0x000fe20003f66270 */
[----:B------:R-:W-:-:S04]  /*1ba0*/  IMAD.HI.U32 R3, R2, R43, RZ ;  /* 0x0000002b02037227 */ /* 0x000fc800078e00ff */
[----:B------:R-:W-:-:S04]  /*1bb0*/  IMAD.HI.U32 R4, R2, R45, RZ ;  /* 0x0000002d02047227 */ /* 0x000fc800078e00ff */
[----:B------:R-:W-:Y:S01]  /*1bc0*/  @!P4 IMAD.MOV R34, RZ, RZ, -R34 ;  /* 0x000000ffff22c224 */ /* 0x000fe200078e0a22 */
[C---:B------:R-:W-:Y:S01]  /*1bd0*/  ISETP.GT.U32.AND P4, PT, R42.reuse, R41, PT ;  /* 0x000000292a00720c */ /* 0x040fe20003f84070 */
[----:B------:R-:W-:Y:S02]  /*1be0*/  IMAD.MOV R3, RZ, RZ, -R3 ;  /* 0x000000ffff037224 */ /* 0x000fe400078e0a03 */
[----:B------:R-:W-:Y:S02]  /*1bf0*/  IMAD.MOV R4, RZ, RZ, -R4 ;  /* 0x000000ffff047224 */ /* 0x000fe400078e0a04 */
[C---:B------:R-:W-:Y:S02]  /*1c00*/  IMAD R43, R42.reuse, R3, R43 ;  /* 0x000000032a2b7224 */ /* 0x040fe400078e022b */
[----:B------:R-:W-:Y:S01]  /*1c10*/  @!P1 IMAD.IADD R37, R37, 0x1, -R42 ;  /* 0x0000000125259824 */ /* 0x000fe200078e0a2a */
[----:B------:R-:W-:Y:S01]  /*1c20*/  ISETP.GE.AND P1, PT, R9, RZ, PT ;  /* 0x000000ff0900720c */ /* 0x000fe20003f26270 */
[----:B------:R-:W-:-:S02]  /*1c30*/  IMAD R45, R42, R4, R45 ;  /* 0x000000042a2d7224 */ /* 0x000fc400078e022d */
[--C-:B------:R-:W-:Y:S01]  /*1c40*/  @!P5 IMAD.IADD R39, R39, 0x1, -R42.reuse ;  /* 0x000000012727d824 */ /* 0x100fe200078e0a2a */
[C---:B------:R-:W-:Y:S01]  /*1c50*/  ISETP.GT.U32.AND P5, PT, R42.reuse, R43, PT ;  /* 0x0000002b2a00720c */ /* 0x040fe20003fa4070 */
[----:B------:R-:W-:Y:S01]  /*1c60*/  @!P6 IMAD.MOV R37, RZ, RZ, -R37 ;  /* 0x000000ffff25e224 */ /* 0x000fe200078e0a25 */
[----:B------:R-:W-:Y:S01]  /*1c70*/  ISETP.GT.U32.AND P6, PT, R42, R45, PT ;  /* 0x0000002d2a00720c */ /* 0x000fe20003fc4070 */
[--C-:B------:R-:W-:Y:S02]  /*1c80*/  @!P4 IMAD.IADD R41, R41, 0x1, -R42.reuse ;  /* 0x000000012929c824 */ /* 0x100fe400078e0a2a */
[----:B------:R-:W-:Y:S02]  /*1c90*/  VIADD R7, R0, 0xe6 ;  /* 0x000000e600077836 */ /* 0x000fe40000000000 */
[----:B------:R-:W-:Y:S01]  /*1ca0*/  @!P0 IMAD.MOV R35, RZ, RZ, -R35 ;  /* 0x000000ffff238224 */ /* 0x000fe200078e0a23 */
[----:B------:R-:W-:Y:S01]  /*1cb0*/  ISETP.GT.U32.AND P4, PT, R42, R41, PT ;  /* 0x000000292a00720c */ /* 0x000fe20003f84070 */
[----:B------:R-:W-:Y:S01]  /*1cc0*/  VIADD R4, R0, 0xe5 ;  /* 0x000000e500047836 */ /* 0x000fe20000000000 */
[----:B------:R-:W-:Y:S01]  /*1cd0*/  ISETP.GE.AND P0, PT, R8, RZ, PT ;  /* 0x000000ff0800720c */ /* 0x000fe20003f06270 */
[----:B------:R-:W-:Y:S01]  /*1ce0*/  VIADD R8, R0, 0xe4 ;  /* 0x000000e400087836 */ /* 0x000fe20000000000 */
[----:B------:R-:W-:Y:S01]  /*1cf0*/  IABS R47, R7 ;  /* 0x00000007002f7213 */ /* 0x000fe20000000000 */
[--C-:B------:R-:W-:Y:S01]  /*1d00*/  @!P5 IMAD.IADD R43, R43, 0x1, -R42.reuse ;  /* 0x000000012b2bd824 */ /* 0x100fe200078e0a2a */
[----:B------:R-:W-:Y:S01]  /*1d10*/  IABS R49, R4 ;  /* 0x0000000400317213 */ /* 0x000fe20000000000 */
[----:B------:R-:W-:Y:S01]  /*1d20*/  @!P6 IMAD.IADD R45, R45, 0x1, -R42 ;  /* 0x000000012d2de824 */ /* 0x000fe200078e0a2a */
[----:B------:R-:W-:Y:S01]  /*1d30*/  IABS R51, R8 ;  /* 0x0000000800337213 */ /* 0x000fe20000000000 */
[----:B------:R-:W-:Y:S01]  /*1d40*/  IMAD.HI.U32 R3, R2, R47, RZ ;  /* 0x0000002f02037227 */ /* 0x000fe200078e00ff */
[----:B------:R-:W-:-:S02]  /*1d50*/  ISETP.GT.U32.AND P5, PT, R42, R43, PT ;  /* 0x0000002b2a00720c */ /* 0x000fc40003fa4070 */
[----:B------:R-:W-:Y:S01]  /*1d60*/  ISETP.GT.U32.AND P6, PT, R42, R45, PT ;  /* 0x0000002d2a00720c */ /* 0x000fe20003fc4070 */
[----:B------:R-:W-:Y:S01]  /*1d70*/  @!P3 IMAD.MOV R39, RZ, RZ, -R39 ;  /* 0x000000ffff27b224 */ /* 0x000fe200078e0a27 */
[----:B------:R-:W-:Y:S01]  /*1d80*/  ISETP.GE.AND P3, PT, R7, RZ, PT ;  /* 0x000000ff0700720c */ /* 0x000fe20003f66270 */
[----:B------:R-:W-:Y:S02]  /*1d90*/  IMAD.MOV R7, RZ, RZ, -R3 ;  /* 0x000000ffff077224 */ /* 0x000fe400078e0a03 */
[----:B------:R-:W-:Y:S01]  /*1da0*/  @!P4 IMAD.IADD R41, R41, 0x1, -R42 ;  /* 0x000000012929c824 */ /* 0x000fe200078e0a2a */
[----:B------:R-:W-:Y:S01]  /*1db0*/  ISETP.GE.AND P4, PT, R4, RZ, PT ;  /* 0x000000ff0400720c */ /* 0x000fe20003f86270 */
[----:B------:R-:W-:-:S04]  /*1dc0*/  IMAD.HI.U32 R4, R2, R51, RZ ;  /* 0x0000003302047227 */ /* 0x000fc800078e00ff */
[C---:B------:R-:W-:Y:S02]  /*1dd0*/  IMAD R47, R42.reuse, R7, R47 ;  /* 0x000000072a2f7224 */ /* 0x040fe400078e022f */
[----:B------:R-:W-:Y:S02]  /*1de0*/  IMAD.MOV R4, RZ, RZ, -R4 ;  /* 0x000000ffff047224 */ /* 0x000fe400078e0a04 */
[--C-:B------:R-:W-:Y:S01]  /*1df0*/  @!P5 IMAD.IADD R43, R43, 0x1, -R42.reuse ;  /* 0x000000012b2bd824 */ /* 0x100fe200078e0a2a */
[C---:B------:R-:W-:Y:S01]  /*1e00*/  ISETP.GT.U32.AND P5, PT, R42.reuse, R47, PT ;  /* 0x0000002f2a00720c */ /* 0x040fe20003fa4070 */
[----:B------:R-:W-:Y:S02]  /*1e10*/  IMAD R51, R42, R4, R51 ;  /* 0x000000042a337224 */ /* 0x000fe400078e0233 */
[----:B------:R-:W-:Y:S02]  /*1e20*/  @!P6 IMAD.IADD R45, R45, 0x1, -R42 ;  /* 0x000000012d2de824 */ /* 0x000fe400078e0a2a */
[----:B------:R-:W-:-:S04]  /*1e30*/  IMAD.HI.U32 R3, R2, R49, RZ ;  /* 0x0000003102037227 */ /* 0x000fc800078e00ff */
[----:B------:R-:W-:Y:S01]  /*1e40*/  @!P1 IMAD.MOV R45, RZ, RZ, -R45 ;  /* 0x000000ffff2d9224 */ /* 0x000fe200078e0a2d */
[----:B------:R-:W-:Y:S01]  /*1e50*/  ISETP.GT.U32.AND P1, PT, R42, R51, PT ;  /* 0x000000332a00720c */ /* 0x000fe20003f24070 */
[----:B------:R-:W-:Y:S01]  /*1e60*/  @!P2 IMAD.MOV R41, RZ, RZ, -R41 ;  /* 0x000000ffff29a224 */ /* 0x000fe200078e0a29 */
[----:B------:R-:W-:Y:S01]  /*1e70*/  ISETP.GE.AND P2, PT, R8, RZ, PT ;  /* 0x000000ff0800720c */ /* 0x000fe20003f46270 */
[----:B------:R-:W-:Y:S02]  /*1e80*/  IMAD.MOV R3, RZ, RZ, -R3 ;  /* 0x000000ffff037224 */ /* 0x000fe400078e0a03 */
[----:B------:R-:W-:Y:S02]  /*1e90*/  VIADD R8, R0, 0xe2 ;  /* 0x000000e200087836 */ /* 0x000fe40000000000 */
[C---:B------:R-:W-:Y:S02]  /*1ea0*/  IMAD R49, R42.reuse, R3, R49 ;  /* 0x000000032a317224 */ /* 0x040fe400078e0231 */
[--C-:B------:R-:W-:Y:S01]  /*1eb0*/  @!P5 IMAD.IADD R47, R47, 0x1, -R42.reuse ;  /* 0x000000012f2fd824 */ /* 0x100fe200078e0a2a */
[----:B------:R-:W-:Y:S01]  /*1ec0*/  IABS R55, R8 ;  /* 0x0000000800377213 */ /* 0x000fe20000000000 */
[----:B------:R-:W-:Y:S01]  /*1ed0*/  @!P0 IMAD.MOV R43, RZ, RZ, -R43 ;  /* 0x000000ffff2b8224 */ /* 0x000fe200078e0a2b */
[----:B------:R-:W-:Y:S01]  /*1ee0*/  ISETP.GT.U32.AND P0, PT, R42, R49, PT ;  /* 0x000000312a00720c */ /* 0x000fe20003f04070 */
[----:B------:R-:W-:Y:S01]  /*1ef0*/  VIADD R10, R0, 0xe0 ;  /* 0x000000e0000a7836 */ /* 0x000fe20000000000 */
[----:B------:R-:W-:Y:S01]  /*1f00*/  ISETP.GT.U32.AND P5, PT, R42, R47, PT ;  /* 0x0000002f2a00720c */ /* 0x000fe20003fa4070 */
[----:B------:R-:W-:-:S02]  /*1f10*/  @!P1 IMAD.IADD R51, R51, 0x1, -R42 ;  /* 0x0000000133339824 */ /* 0x000fc400078e0a2a */
[----:B------:R-:W-:Y:S01]  /*1f20*/  IMAD.HI.U32 R4, R2, R55, RZ ;  /* 0x0000003702047227 */ /* 0x000fe200078e00ff */
[----:B------:R-:W-:Y:S02]  /*1f30*/  IABS R59, R10 ;  /* 0x0000000a003b7213 */ /* 0x000fe40000000000 */
[----:B------:R-:W-:Y:S01]  /*1f40*/  ISETP.GT.U32.AND P1, PT, R42, R51, PT ;  /* 0x000000332a00720c */ /* 0x000fe20003f24070 */
[----:B------:R-:W-:Y:S02]  /*1f50*/  VIADD R3, R0, 0xe3 ;  /* 0x000000e300037836 */ /* 0x000fe40000000000 */
[----:B------:R-:W-:Y:S02]  /*1f60*/  IMAD.MOV R4, RZ, RZ, -R4 ;  /* 0x000000ffff047224 */ /* 0x000fe400078e0a04 */
[----:B------:R-:W-:Y:S01]  /*1f70*/  @!P0 IMAD.IADD R49, R49, 0x1, -R42 ;  /* 0x0000000131318824 */ /* 0x000fe200078e0a2a */
[----:B------:R-:W-:Y:S01]  /*1f80*/  IABS R53, R3 ;  /* 0x0000000300357213 */ /* 0x000fe20000000000 */
[----:B------:R-:W-:Y:S01]  /*1f90*/  IMAD R55, R42, R4, R55 ;  /* 0x000000042a377224 */ /* 0x000fe200078e0237 */
[----:B------:R-:W-:Y:S01]  /*1fa0*/  ISETP.GE.AND P6, PT, R3, RZ, PT ;  /* 0x000000ff0300720c */ /* 0x000fe20003fc6270 */
[----:B------:R-:W-:Y:S01]  /*1fb0*/  IMAD.HI.U32 R4, R2, R59, RZ ;  /* 0x0000003b02047227 */ /* 0x000fe200078e00ff */
[----:B------:R-:W-:-:S03]  /*1fc0*/  ISETP.GT.U32.AND P0, PT, R42, R49, PT ;  /* 0x000000312a00720c */ /* 0x000fc60003f04070 */
[----:B------:R-:W-:Y:S01]  /*1fd0*/  @!P5 IMAD.IADD R47, R47, 0x1, -R42 ;  /* 0x000000012f2fd824 */ /* 0x000fe200078e0a2a */
[----:B------:R-:W-:Y:S01]  /*1fe0*/  ISETP.GE.AND P5, PT, R8, RZ, PT ;  /* 0x000000ff0800720c */ /* 0x000fe20003fa6270 */
[----:B------:R-:W-:Y:S02]  /*1ff0*/  VIADD R9, R0, 0xe1 ;  /* 0x000000e100097836 */ /* 0x000fe40000000000 */
[----:B------:R-:W-:-:S03]  /*2000*/  IMAD.HI.U32 R3, R2, R53, RZ ;  /* 0x0000003502037227 */ /* 0x000fc600078e00ff */
[----:B------:R-:W-:Y:S01]  /*2010*/  IABS R57, R9 ;  /* 0x0000000900397213 */ /* 0x000fe20000000000 */
[----:B------:R-:W-:Y:S02]  /*2020*/  IMAD.MOV R4, RZ, RZ, -R4 ;  /* 0x000000ffff047224 */ /* 0x000fe400078e0a04 */
[----:B------:R-:W-:Y:S01]  /*2030*/  @!P3 IMAD.MOV R47, RZ, RZ, -R47 ;  /* 0x000000ffff2fb224 */ /* 0x000fe200078e0a2f */
[C---:B------:R-:W-:Y:S01]  /*2040*/  ISETP.GT.U32.AND P3, PT, R42.reuse, R55, PT ;  /* 0x000000372a00720c */ /* 0x040fe20003f64070 */
[----:B------:R-:W-:Y:S02]  /*2050*/  IMAD.MOV R7, RZ, RZ, -R3 ;  /* 0x000000ffff077224 */ /* 0x000fe400078e0a03 */
[C---:B------:R-:W-:Y:S02]  /*2060*/  IMAD R59, R42.reuse, R4, R59 ;  /* 0x000000042a3b7224 */ /* 0x040fe400078e023b */
[----:B------:R-:W-:Y:S02]  /*2070*/  @!P1 IMAD.IADD R51, R51, 0x1, -R42 ;  /* 0x0000000133339824 */ /* 0x000fe400078e0a2a */
[----:B------:R-:W-:-:S02]  /*2080*/  IMAD R53, R42, R7, R53 ;  /* 0x000000072a357224 */ /* 0x000fc400078e0235 */
[----:B------:R-:W-:Y:S01]  /*2090*/  @!P2 IMAD.MOV R51, RZ, RZ, -R51 ;  /* 0x000000ffff33a224 */ /* 0x000fe200078e0a33 */
[----:B------:R-:W-:Y:S01]  /*20a0*/  ISETP.GT.U32.AND P2, PT, R42, R59, PT ;  /* 0x0000003b2a00720c */ /* 0x000fe20003f44070 */
[----:B------:R-:W-:Y:S02]  /*20b0*/  VIADD R7, R0, 0xdf ;  /* 0x000000df00077836 */ /* 0x000fe40000000000 */
[----:B------:R-:W-:-:S03]  /*20c0*/  IMAD.HI.U32 R3, R2, R57, RZ ;  /* 0x0000003902037227 */ /* 0x000fc600078e00ff */
[----:B------:R-:W-:Y:S01]  /*20d0*/  IABS R61, R7 ;  /* 0x00000007003d7213 */ /* 0x000fe20000000000 */
[----:B------:R-:W-:Y:S02]  /*20e0*/  IMAD.MOV R3, RZ, RZ, -R3 ;  /* 0x000000ffff037224 */ /* 0x000fe400078e0a03 */
[--C-:B------:R-:W-:Y:S01]  /*20f0*/  @!P0 IMAD.IADD R49, R49, 0x1, -R42.reuse ;  /* 0x0000000131318824 */ /* 0x100fe200078e0a2a */
[C---:B------:R-:W-:Y:S01]  /*2100*/  ISETP.GT.U32.AND P0, PT, R42.reuse, R53, PT ;  /* 0x000000352a00720c */ /* 0x040fe20003f04070 */
[----:B------:R-:W-:Y:S02]  /*2110*/  @!P3 IMAD.IADD R55, R55, 0x1, -R42 ;  /* 0x000000013737b824 */ /* 0x000fe400078e0a2a */
[----:B------:R-:W-:Y:S02]  /*2120*/  IMAD R57, R42, R3, R57 ;  /* 0x000000032a397224 */ /* 0x000fe400078e0239 */
[----:B------:R-:W-:Y:S01]  /*2130*/  VIADD R8, R0, 0xde ;  /* 0x000000de00087836 */ /* 0x000fe20000000000 */
[----:B------:R-:W-:Y:S01]  /*2140*/  ISETP.GT.U32.AND P3, PT, R42, R55, PT ;  /* 0x000000372a00720c */ /* 0x000fe20003f64070 */
[----:B------:R-:W-:Y:S01]  /*2150*/  IMAD.HI.U32 R3, R2, R61, RZ ;  /* 0x0000003d02037227 */ /* 0x000fe200078e00ff */
[----:B------:R-:W-:-:S02]  /*2160*/  ISETP.GT.U32.AND P1, PT, R42, R57, PT ;  /* 0x000000392a00720c */ /* 0x000fc40003f24070 */
[----:B------:R-:W-:Y:S01]  /*2170*/  IABS R63, R8 ;  /* 0x00000008003f7213 */ /* 0x000fe20000000000 */
[--C-:B------:R-:W-:Y:S02]  /*2180*/  @!P2 IMAD.IADD R59, R59, 0x1, -R42.reuse ;  /* 0x000000013b3ba824 */ /* 0x100fe400078e0a2a */
[----:B------:R-:W-:Y:S02]  /*2190*/  IMAD.MOV R3, RZ, RZ, -R3 ;  /* 0x000000ffff037224 */ /* 0x000fe400078e0a03 */
[----:B------:R-:W-:Y:S01]  /*21a0*/  @!P0 IMAD.IADD R53, R53, 0x1, -R42 ;  /* 0x0000000135358824 */ /* 0x000fe200078e0a2a */
[C---:B------:R-:W-:Y:S01]  /*21b0*/  ISETP.GT.U32.AND P2, PT, R42.reuse, R59, PT ;  /* 0x0000003b2a00720c */ /* 0x040fe20003f44070 */
[----:B------:R-:W-:Y:S02]  /*21c0*/  IMAD R61, R42, R3, R61 ;  /* 0x000000032a3d7224 */ /* 0x000fe400078e023d */
[----:B------:R-:W-:Y:S01]  /*21d0*/  IMAD.HI.U32 R3, R2, R63, RZ ;  /* 0x0000003f02037227 */ /* 0x000fe200078e00ff */
[----:B------:R-:W-:-:S03]  /*21e0*/  ISETP.GT.U32.AND P0, PT, R42, R53, PT ;  /* 0x000000352a00720c */ /* 0x000fc60003f04070 */
[----:B------:R-:W-:Y:S02]  /*21f0*/  IMAD.MOV R3, RZ, RZ, -R3 ;  /* 0x000000ffff037224 */ /* 0x000fe400078e0a03 */
[----:B------:R-:W-:Y:S01]  /*2200*/  @!P4 IMAD.MOV R49, RZ, RZ, -R49 ;  /* 0x000000ffff31c224 */ /* 0x000fe200078e0a31 */
[----:B------:R-:W-:Y:S01]  /*2210*/  ISETP.GE.AND P4, PT, R9, RZ, PT ;  /* 0x000000ff0900720c */ /* 0x000fe20003f86270 */
[--C-:B------:R-:W-:Y:S01]  /*2220*/  @!P3 IMAD.IADD R55, R55, 0x1, -R42.reuse ;  /* 0x000000013737b824 */ /* 0x100fe200078e0a2a */
[----:B------:R-:W-:Y:S01]  /*2230*/  ISETP.GT.U32.AND P3, PT, R42, R61, PT ;  /* 0x0000003d2a00720c */ /* 0x000fe20003f64070 */
[----:B------:R-:W-:Y:S02]  /*2240*/  VIADD R9, R0, 0xdd ;  /* 0x000000dd00097836 */ /* 0x000fe40000000000 */
[--C-:B------:R-:W-:Y:S02]  /*2250*/  @!P1 IMAD.IADD R57, R57, 0x1, -R42.reuse ;  /* 0x0000000139399824 */ /* 0x100fe400078e0a2a */
[C---:B------:R-:W-:Y:S01]  /*2260*/  IMAD R63, R42.reuse, R3, R63 ;  /* 0x000000032a3f7224 */ /* 0x040fe200078e023f */
[----:B------:R-:W-:Y:S01]  /*2270*/  IABS R65, R9 ;  /* 0x0000000900417213 */ /* 0x000fe20000000000 */
[--C-:B------:R-:W-:Y:S01]  /*2280*/  @!P2 IMAD.IADD R59, R59, 0x1, -R42.reuse ;  /* 0x000000013b3ba824 */ /* 0x100fe200078e0a2a */
[C---:B------:R-:W-:Y:S01]  /*2290*/  ISETP.GT.U32.AND P1, PT, R42.reuse, R57, PT ;  /* 0x000000392a00720c */ /* 0x040fe20003f24070 */
[----:B------:R-:W-:Y:S01]  /*22a0*/  @!P0 IMAD.IADD R53, R53, 0x1, -R42 ;  /* 0x0000000135358824 */ /* 0x000fe200078e0a2a */
[----:B------:R-:W-:Y:S01]  /*22b0*/  ISETP.GT.U32.AND P2, PT, R42, R63, PT ;  /* 0x0000003f2a00720c */ /* 0x000fe20003f44070 */
[----:B------:R-:W-:Y:S01]  /*22c0*/  IMAD.HI.U32 R4, R2, R65, RZ ;  /* 0x0000004102047227 */ /* 0x000fe200078e00ff */
[----:B------:R-:W-:-:S03]  /*22d0*/  ISETP.GE.AND P0, PT, R10, RZ, PT ;  /* 0x000000ff0a00720c */ /* 0x000fc60003f06270 */
[----:B------:R-:W-:Y:S02]  /*22e0*/  @!P3 IMAD.IADD R61, R61, 0x1, -R42 ;  /* 0x000000013d3db824 */ /* 0x000fe400078e0a2a */
[----:B------:R-:W-:Y:S02]  /*22f0*/  IMAD.MOV R4, RZ, RZ, -R4 ;  /* 0x000000ffff047224 */ /* 0x000fe400078e0a04 */
[----:B------:R-:W-:Y:S01]  /*2300*/  VIADD R3, R0, 0xdc ;  /* 0x000000dc00037836 */ /* 0x000fe20000000000 */
[C---:B------:R-:W-:Y:S01]  /*2310*/  ISETP.GT.U32.AND P3, PT, R42.reuse, R61, PT ;  /* 0x0000003d2a00720c */ /* 0x040fe20003f64070 */
[----:B------:R-:W-:Y:S01]  /*2320*/  @!P6 IMAD.MOV R53, RZ, RZ, -R53 ;  /* 0x000000ffff35e224 */ /* 0x000fe200078e0a35 */
[----:B------:R-:W-:Y:S01]  /*2330*/  ISETP.GE.AND P6, PT, R7, RZ, PT ;  /* 0x000000ff0700720c */ /* 0x000fe20003fc6270 */
[----:B------:R-:W-:Y:S01]  /*2340*/  IMAD R65, R42, R4, R65 ;  /* 0x000000042a417224 */ /* 0x000fe200078e0241 */
[----:B------:R-:W-:Y:S01]  /*2350*/  IABS R7, R3 ;  /* 0x0000000300077213 */ /* 0x000fe20000000000 */
[----:B------:R-:W-:Y:S01]  /*2360*/  @!P1 IMAD.IADD R57, R57, 0x1, -R42 ;  /* 0x0000000139399824 */ /* 0x000fe200078e0a2a */
[----:B------:R-:W-:Y:S01]  /*2370*/  ISETP.GE.AND P1, PT, R9, RZ, PT ;  /* 0x000000ff0900720c */ /* 0x000fe20003f26270 */
[----:B------:R-:W-:-:S02]  /*2380*/  VIADD R4, R0, 0xdb ;  /* 0x000000db00047836 */ /* 0x000fc40000000000 */
[----:B------:R-:W-:Y:S02]  /*2390*/  @!P2 IMAD.IADD R63, R63, 0x1, -R42 ;  /* 0x000000013f3fa824 */ /* 0x000fe400078e0a2a */
[----:B------:R-:W-:Y:S01]  /*23a0*/  @!P4 IMAD.MOV R57, RZ, RZ, -R57 ;  /* 0x000000ffff39c224 */ /* 0x000fe200078e0a39 */
[----:B------:R-:W-:Y:S01]  /*23b0*/  ISETP.GE.AND P4, PT, R3, RZ, PT ;  /* 0x000000ff0300720c */ /* 0x000fe20003f86270 */
[----:B------:R-:W-:Y:S01]  /*23c0*/  IMAD.HI.U32 R3, R2, R7, RZ ;  /* 0x0000000702037227 */ /* 0x000fe200078e00ff */
[----:B------:R-:W-:Y:S02]  /*23d0*/  IABS R9, R4 ;  /* 0x0000000400097213 */ /* 0x000fe40000000000 */
[----:B------:R-:W-:Y:S01]  /*23e0*/  ISETP.GT.U32.AND P2, PT, R42, R63, PT ;  /* 0x0000003f2a00720c */ /* 0x000fe20003f44070 */
[----:B------:R-:W-:Y:S01]  /*23f0*/  @!P0 IMAD.MOV R59, RZ, RZ, -R59 ;  /* 0x000000ffff3b8224 */ /* 0x000fe200078e0a3b */
[----:B------:R-:W-:Y:S01]  /*2400*/  ISETP.GE.AND P0, PT, R4, RZ, PT ;  /* 0x000000ff0400720c */ /* 0x000fe20003f06270 */
[----:B------:R-:W-:-:S04]  /*2410*/  IMAD.HI.U32 R4, R2, R9, RZ ;  /* 0x0000000902047227 */ /* 0x000fc800078e00ff */
[----:B------:R-:W-:Y:S02]  /*2420*/  IMAD.MOV R3, RZ, RZ, -R3 ;  /* 0x000000ffff037224 */ /* 0x000fe400078e0a03 */
[----:B------:R-:W-:Y:S01]  /*2430*/  @!P3 IMAD.IADD R61, R61, 0x1, -R42 ;  /* 0x000000013d3db824 */ /* 0x000fe200078e0a2a */
[C---:B------:R-:W-:Y:S01]  /*2440*/  ISETP.GT.U32.AND P3, PT, R42.reuse, R65, PT ;  /* 0x000000412a00720c */ /* 0x040fe20003f64070 */
[----:B------:R-:W-:Y:S02]  /*2450*/  IMAD.MOV R4, RZ, RZ, -R4 ;  /* 0x000000ffff047224 */ /* 0x000fe400078e0a04 */
[C---:B------:R-:W-:Y:S02]  /*2460*/  IMAD R66, R42.reuse, R3, R7 ;  /* 0x000000032a427224 */ /* 0x040fe400078e0207 */
[C---:B------:R-:W-:Y:S02]  /*2470*/  IMAD R68, R42.reuse, R4, R9 ;  /* 0x000000042a447224 */ /* 0x040fe400078e0209 */
[--C-:B------:R-:W-:Y:S01]  /*2480*/  @!P2 IMAD.IADD R63, R63, 0x1, -R42.reuse ;  /* 0x000000013f3fa824 */ /* 0x100fe200078e0a2a */
[C---:B------:R-:W-:Y:S01]  /*2490*/  ISETP.GT.U32.AND P2, PT, R42.reuse, R66, PT ;  /* 0x000000422a00720c */ /* 0x040fe20003f44070 */
[----:B------:R-:W-:Y:S01]  /*24a0*/  @!P6 IMAD.MOV R61, RZ, RZ, -R61 ;  /* 0x000000ffff3de224 */ /* 0x000fe200078e0a3d */
[----:B------:R-:W-:Y:S01]  /*24b0*/  ISETP.GT.U32.AND P6, PT, R42, R68, PT ;  /* 0x000000442a00720c */ /* 0x000fe20003fc4070 */
[----:B------:R-:W-:Y:S01]  /*24c0*/  @!P5 IMAD.MOV R55, RZ, RZ, -R55 ;  /* 0x000000ffff37d224 */ /* 0x000fe200078e0a37 */
[----:B------:R-:W-:Y:S01]  /*24d0*/  ISETP.GE.AND P5, PT, R8, RZ, PT ;  /* 0x000000ff0800720c */ /* 0x000fe20003fa6270 */
[----:B------:R-:W-:-:S02]  /*24e0*/  @!P3 IMAD.IADD R65, R65, 0x1, -R42 ;  /* 0x000000014141b824 */ /* 0x000fc400078e0a2a */
[C---:B------:R-:W-:Y:S02]  /*24f0*/  VIADD R8, R0.reuse, 0xda ;  /* 0x000000da00087836 */ /* 0x040fe40000000000 */
[----:B------:R-:W-:Y:S01]  /*2500*/  VIADD R10, R0, 0xd9 ;  /* 0x000000d9000a7836 */ /* 0x000fe20000000000 */
[----:B------:R-:W-:Y:S01]  /*2510*/  ISETP.GT.U32.AND P3, PT, R42, R65, PT ;  /* 0x000000412a00720c */ /* 0x000fe20003f64070 */
[----:B------:R-:W-:Y:S01]  /*2520*/  VIADD R12, R0, 0xd6 ;  /* 0x000000d6000c7836 */ /* 0x000fe20000000000 */
[----:B------:R-:W-:Y:S01]  /*2530*/  IABS R11, R8 ;  /* 0x00000008000b7213 */ /* 0x000fe20000000000 */
[--C-:B------:R-:W-:Y:S01]  /*2540*/  @!P2 IMAD.IADD R66, R66, 0x1, -R42.reuse ;  /* 0x000000014242a824 */ /* 0x100fe200078e0a2a */
[----:B------:R-:W-:Y:S01]  /*2550*/  IABS R13, R10 ;  /* 0x0000000a000d7213 */ /* 0x000fe20000000000 */
[----:B------:R-:W-:Y:S02]  /*2560*/  @!P6 IMAD.IADD R68, R68, 0x1, -R42 ;  /* 0x000000014444e824 */ /* 0x000fe400078e0a2a */
[----:B------:R-:W-:Y:S01]  /*2570*/  IMAD.HI.U32 R3, R2, R11, RZ ;  /* 0x0000000b02037227 */ /* 0x000fe200078e00ff */
[----:B------:R-:W-:-:S02]  /*2580*/  ISETP.GT.U32.AND P2, PT, R42, R66, PT ;  /* 0x000000422a00720c */ /* 0x000fc40003f44070 */
[----:B------:R-:W-:Y:S01]  /*2590*/  ISETP.GT.U32.AND P6, PT, R42, R68, PT ;  /* 0x000000442a00720c */ /* 0x000fe20003fc4070 */
[----:B------:R-:W-:Y:S01]  /*25a0*/  @!P5 IMAD.MOV R63, RZ, RZ, -R63 ;  /* 0x000000ffff3fd224 */ /* 0x000fe200078e0a3f */
[----:B------:R-:W-:Y:S01]  /*25b0*/  ISETP.GE.AND P5, PT, R8, RZ, PT ;  /* 0x000000ff0800720c */ /* 0x000fe20003fa6270 */
[----:B------:R-:W-:Y:S02]  /*25c0*/  VIADD R8, R0, 0xd8 ;  /* 0x000000d800087836 */ /* 0x000fe40000000000 */
[----:B------:R-:W-:-:S03]  /*25d0*/  IMAD.HI.U32 R4, R2, R13, RZ ;  /* 0x0000000d02047227 */ /* 0x000fc600078e00ff */
[----:B------:R-:W-:Y:S01]  /*25e0*/  IABS R7, R8 ;  /* 0x0000000800077213 */ /* 0x000fe20000000000 */
[----:B------:R-:W-:Y:S02]  /*25f0*/  IMAD.MOV R3, RZ, RZ, -R3 ;  /* 0x000000ffff037224 */ /* 0x000fe400078e0a03 */
[----:B------:R-:W-:Y:S01]  /*2600*/  @!P3 IMAD.IADD R65, R65, 0x1, -R42 ;  /* 0x000000014141b824 */ /* 0x000fe200078e0a2a */
[----:B------:R-:W-:Y:S01]  /*2610*/  ISETP.GE.AND P3, PT, R10, RZ, PT ;  /* 0x000000ff0a00720c */ /* 0x000fe20003f66270 */
[----:B------:R-:W-:Y:S02]  /*2620*/  IMAD.MOV R4, RZ, RZ, -R4 ;  /* 0x000000ffff047224 */ /* 0x000fe400078e0a04 */
[----:B------:R-:W-:Y:S01]  /*2630*/  IMAD R70, R42, R3, R11 ;  /* 0x000000032a467224 */ /* 0x000fe200078e020b */
[----:B------:R-:W-:Y:S01]  /*2640*/  IABS R11, R12 ;  /* 0x0000000c000b7213 */ /* 0x000fe20000000000 */
[----:B------:R-:W-:Y:S02]  /*2650*/  VIADD R10, R0, 0xd7 ;  /* 0x000000d7000a7836 */ /* 0x000fe40000000000 */
[----:B------:R-:W-:-:S02]  /*2660*/  IMAD R72, R42, R4, R13 ;  /* 0x000000042a487224 */ /* 0x000fc400078e020d */
[----:B------:R-:W-:Y:S01]  /*2670*/  @!P2 IMAD.IADD R66, R66, 0x1, -R42 ;  /* 0x000000014242a824 */ /* 0x000fe200078e0a2a */
[----:B------:R-:W-:Y:S01]  /*2680*/  IABS R9, R10 ;  /* 0x0000000a00097213 */ /* 0x000fe20000000000 */
[----:B------:R-:W-:Y:S01]  /*2690*/  IMAD.HI.U32 R3, R2, R7, RZ ;  /* 0x0000000702037227 */ /* 0x000fe200078e00ff */
[----:B------:R-:W-:-:S03]  /*26a0*/  ISETP.GT.U32.AND P2, PT, R42, R70, PT ;  /* 0x000000462a00720c */ /* 0x000fc60003f44070 */
[----:B------:R-:W-:Y:S01]  /*26b0*/  @!P6 IMAD.IADD R68, R68, 0x1, -R42 ;  /* 0x000000014444e824 */ /* 0x000fe200078e0a2a */
[----:B------:R-:W-:Y:S01]  /*26c0*/  ISETP.GT.U32.AND P6, PT, R42, R72, PT ;  /* 0x000000482a00720c */ /* 0x000fe20003fc4070 */
[----:B------:R-:W-:Y:S02]  /*26d0*/  IMAD.MOV R74, RZ, RZ, -R3 ;  /* 0x000000ffff4a7224 */ /* 0x000fe400078e0a03 */
[----:B------:R-:W-:-:S04]  /*26e0*/  IMAD.HI.U32 R3, R2, R9, RZ ;  /* 0x0000000902037227 */ /* 0x000fc800078e00ff */
[----:B------:R-:W-:Y:S02]  /*26f0*/  IMAD R74, R42, R74, R7 ;  /* 0x0000004a2a4a7224 */ /* 0x000fe400078e0207 */
[----:B------:R-:W-:Y:S02]  /*2700*/  IMAD.MOV R76, RZ, RZ, -R3 ;  /* 0x000000ffff4c7224 */ /* 0x000fe400078e0a03 */
[--C-:B------:R-:W-:Y:S01]  /*2710*/  @!P2 IMAD.IADD R70, R70, 0x1, -R42.reuse ;  /* 0x000000014646a824 */ /* 0x100fe200078e0a2a */
[C---:B------:R-:W-:Y:S01]  /*2720*/  ISETP.GT.U32.AND P2, PT, R42.reuse, R74, PT ;  /* 0x0000004a2a00720c */ /* 0x040fe20003f44070 */
[----:B------:R-:W-:Y:S02]  /*2730*/  IMAD R76, R42, R76, R9 ;  /* 0x0000004c2a4c7224 */ /* 0x000fe400078e0209 */
[----:B------:R-:W-:Y:S02]  /*2740*/  @!P6 IMAD.IADD R72, R72, 0x1, -R42 ;  /* 0x000000014848e824 */ /* 0x000fe400078e0a2a */
[----:B------:R-:W-:Y:S01]  /*2750*/  VIADD R14, R0, 0xd5 ;  /* 0x000000d5000e7836 */ /* 0x000fe20000000000 */
[----:B------:R-:W-:Y:S01]  /*2760*/  ISETP.GT.U32.AND P6, PT, R42, R76, PT ;  /* 0x0000004c2a00720c */ /* 0x000fe20003fc4070 */
[----:B------:R-:W-:-:S02]  /*2770*/  VIADD R16, R0, 0xd4 ;  /* 0x000000d400107836 */ /* 0x000fc40000000000 */
[----:B------:R-:W-:Y:S01]  /*2780*/  IMAD.HI.U32 R4, R2, R11, RZ ;  /* 0x0000000b02047227 */ /* 0x000fe200078e00ff */
[----:B------:R-:W-:Y:S02]  /*2790*/  IABS R13, R14 ;  /* 0x0000000e000d7213 */ /* 0x000fe40000000000 */
[----:B------:R-:W-:Y:S01]  /*27a0*/  IABS R15, R16 ;  /* 0x00000010000f7213 */ /* 0x000fe20000000000 */
[----:B------:R-:W-:Y:S02]  /*27b0*/  IMAD.MOV R4, RZ, RZ, -R4 ;  /* 0x000000ffff047224 */ /* 0x000fe400078e0a04 */
[----:B------:R-:W-:Y:S01]  /*27c0*/  @!P2 IMAD.IADD R74, R74, 0x1, -R42 ;  /* 0x000000014a4aa824 */ /* 0x000fe200078e0a2a */
[----:B------:R-:W-:Y:S01]  /*27d0*/  ISETP.GT.U32.AND P2, PT, R42, R70, PT ;  /* 0x000000462a00720c */ /* 0x000fe20003f44070 */
[----:B------:R-:W-:-:S04]  /*27e0*/  IMAD.HI.U32 R7, R2, R13, RZ ;  /* 0x0000000d02077227 */ /* 0x000fc800078e00ff */
[----:B------:R-:W-:Y:S02]  /*27f0*/  IMAD R78, R42, R4, R11 ;  /* 0x000000042a4e7224 */ /* 0x000fe400078e020b */
[----:B------:R-:W-:Y:S01]  /*2800*/  @!P6 IMAD.IADD R76, R76, 0x1, -R42 ;  /* 0x000000014c4ce824 */ /* 0x000fe200078e0a2a */
[----:B------:R-:W-:Y:S01]  /*2810*/  ISETP.GT.U32.AND P6, PT, R42, R74, PT ;  /* 0x0000004a2a00720c */ /* 0x000fe20003fc4070 */
[----:B------:R-:W-:-:S04]  /*2820*/  IMAD.HI.U32 R3, R2, R15, RZ ;  /* 0x0000000f02037227 */ /* 0x000fc800078e00ff */
[----:B------:R-:W-:Y:S02]  /*2830*/  IMAD.MOV R7, RZ, RZ, -R7 ;  /* 0x000000ffff077224 */ /* 0x000fe400078e0a07 */
[----:B------:R-:W-:Y:S01]  /*2840*/  @!P1 IMAD.MOV R65, RZ, RZ, -R65 ;  /* 0x000000ffff419224 */ /* 0x000fe200078e0a41 */
[C---:B------:R-:W-:Y:S01]  /*2850*/  ISETP.GT.U32.AND P1, PT, R42.reuse, R72, PT ;  /* 0x000000482a00720c */ /* 0x040fe20003f24070 */
[----:B------:R-:W-:Y:S01]  /*2860*/  @!P0 IMAD.MOV R68, RZ, RZ, -R68 ;  /* 0x000000ffff448224 */ /* 0x000fe200078e0a44 */
[C---:B------:R-:W-:Y:S01]  /*2870*/  ISETP.GT.U32.AND P0, PT, R42.reuse, R78, PT ;  /* 0x0000004e2a00720c */ /* 0x040fe20003f04070 */
[----:B------:R-:W-:Y:S02]  /*2880*/  IMAD.MOV R3, RZ, RZ, -R3 ;  /* 0x000000ffff037224 */ /* 0x000fe400078e0a03 */
[C---:B------:R-:W-:Y:S02]  /*2890*/  IMAD R80, R42.reuse, R7, R13 ;  /* 0x000000072a507224 */ /* 0x040fe400078e020d */
[----:B------:R-:W-:Y:S01]  /*28a0*/  @!P4 IMAD.MOV R66, RZ, RZ, -R66 ;  /* 0x000000ffff42c224 */ /* 0x000fe200078e0a42 */
[----:B------:R-:W-:Y:S01]  /*28b0*/  ISETP.GT.U32.AND P4, PT, R42, R76, PT ;  /* 0x0000004c2a00720c */ /* 0x000fe20003f84070 */
[----:B------:R-:W-:-:S02]  /*28c0*/  VIADD R13, R0, 0xd2 ;  /* 0x000000d2000d7836 */ /* 0x000fc40000000000 */
[----:B------:R-:W-:Y:S02]  /*28d0*/  VIADD R11, R0, 0xd3 ;  /* 0x000000d3000b7836 */ /* 0x000fe40000000000 */
[----:B------:R-:W-:Y:S01]  /*28e0*/  IMAD R82, R42, R3, R15 ;  /* 0x000000032a527224 */ /* 0x000fe200078e020f */
[----:B------:R-:W-:Y:S01]  /*28f0*/  IABS R9, R13 ;  /* 0x0000000d00097213 */ /* 0x000fe20000000000 */
[--C-:B------:R-:W-:Y:S01]  /*2900*/  @!P6 IMAD.IADD R74, R74, 0x1, -R42.reuse ;  /* 0x000000014a4ae824 */ /* 0x100fe200078e0a2a */
[----:B------:R-:W-:Y:S01]  /*2910*/  IABS R7, R11 ;  /* 0x0000000b00077213 */ /* 0x000fe20000000000 */
[--C-:B------:R-:W-:Y:S01]  /*2920*/  @!P2 IMAD.IADD R70, R70, 0x1, -R42.reuse ;  /* 0x000000014646a824 */ /* 0x100fe200078e0a2a */
[----:B------:R-:W-:Y:S01]  /*2930*/  ISETP.GT.U32.AND P6, PT, R42, R82, PT ;  /* 0x000000522a00720c */ /* 0x000fe20003fc4070 */
[--C-:B------:R-:W-:Y:S01]  /*2940*/  @!P1 IMAD.IADD R72, R72, 0x1, -R42.reuse ;  /* 0x0000000148489824 */ /* 0x100fe200078e0a2a */
[----:B------:R-:W-:Y:S01]  /*2950*/  ISETP.GE.AND P1, PT, R8, RZ, PT ;  /* 0x000000ff0800720c */ /* 0x000fe20003f26270 */
[----:B------:R-:W-:Y:S01]  /*2960*/  @!P0 IMAD.IADD R78, R78, 0x1, -R42 ;  /* 0x000000014e4e8824 */ /* 0x000fe200078e0a2a */
[----:B------:R-:W-:Y:S01]  /*2970*/  ISETP.GT.U32.AND P2, PT, R42, R80, PT ;  /* 0x000000502a00720c */ /* 0x000fe20003f44070 */
[----:B------:R-:W-:Y:S01]  /*2980*/  IMAD.HI.U32 R4, R2, R9, RZ ;  /* 0x0000000902047227 */ /* 0x000fe200078e00ff */
[----:B------:R-:W-:-:S03]  /*2990*/  ISETP.GE.AND P0, PT, R12, RZ, PT ;  /* 0x000000ff0c00720c */ /* 0x000fc60003f06270 */
[----:B------:R-:W-:-:S04]  /*29a0*/  IMAD.HI.U32 R3, R2, R7, RZ ;  /* 0x0000000702037227 */ /* 0x000fc800078e00ff */
[----:B------:R-:W-:Y:S01]  /*29b0*/  @!P4 IMAD.IADD R76, R76, 0x1, -R42 ;  /* 0x000000014c4cc824 */ /* 0x000fe200078e0a2a */
[----:B------:R-:W-:Y:S01]  /*29c0*/  ISETP.GE.AND P4, PT, R10, RZ, PT ;  /* 0x000000ff0a00720c */ /* 0x000fe20003f86270 */
[----:B------:R-:W-:Y:S01]  /*29d0*/  @!P5 IMAD.MOV R70, RZ, RZ, -R70 ;  /* 0x000000ffff46d224 */ /* 0x000fe200078e0a46 */
[C---:B------:R-:W-:Y:S01]  /*29e0*/  ISETP.GT.U32.AND P5, PT, R42.reuse, R78, PT ;  /* 0x0000004e2a00720c */ /* 0x040fe20003fa4070 */
[----:B------:R-:W-:Y:S02]  /*29f0*/  IMAD.MOV R4, RZ, RZ, -R4 ;  /* 0x000000ffff047224 */ /* 0x000fe400078e0a04 */
[----:B------:R-:W-:Y:S02]  /*2a00*/  IMAD.MOV R3, RZ, RZ, -R3 ;  /* 0x000000ffff037224 */ /* 0x000fe400078e0a03 */
[C---:B------:R-:W-:Y:S02]  /*2a10*/  IMAD R86, R42.reuse, R4, R9 ;  /* 0x000000042a567224 */ /* 0x040fe400078e0209 */
[----:B------:R-:W-:-:S02]  /*2a20*/  IMAD R84, R42, R3, R7 ;  /* 0x000000032a547224 */ /* 0x000fc400078e0207 */
[----:B------:R-:W-:Y:S02]  /*2a30*/  VIADD R4, R0, 0xd1 ;  /* 0x000000d100047836 */ /* 0x000fe40000000000 */
[----:B------:R-:W-:Y:S02]  /*2a40*/  @!P6 IMAD.IADD R82, R82, 0x1, -R42 ;  /* 0x000000015252e824 */ /* 0x000fe400078e0a2a */
[----:B------:R-:W-:Y:S01]  /*2a50*/  @!P1 IMAD.MOV R74, RZ, RZ, -R74 ;  /* 0x000000ffff4a9224 */ /* 0x000fe200078e0a4a */
[----:B------:R-:W-:Y:S01]  /*2a60*/  ISETP.GT.U32.AND P1, PT, R42, R84, PT ;  /* 0x000000542a00720c */ /* 0x000fe20003f24070 */
[----:B------:R-:W-:Y:S01]  /*2a70*/  @!P2 IMAD.IADD R80, R80, 0x1, -R42 ;  /* 0x000000015050a824 */ /* 0x000fe200078e0a2a */
[----:B------:R-:W-:Y:S01]  /*2a80*/  ISETP.GT.U32.AND P6, PT, R42, R82, PT ;  /* 0x000000522a00720c */ /* 0x000fe20003fc4070 */
[----:B------:R-:W-:Y:S01]  /*2a90*/  @!P4 IMAD.MOV R76, RZ, RZ, -R76 ;  /* 0x000000ffff4cc224 */ /* 0x000fe200078e0a4c */
[----:B------:R-:W-:Y:S01]  /*2aa0*/  IABS R7, R4 ;  /* 0x0000000400077213 */ /* 0x000fe20000000000 */
[----:B------:R-:W-:Y:S01]  /*2ab0*/  @!P5 IMAD.IADD R78, R78, 0x1, -R42 ;  /* 0x000000014e4ed824 */ /* 0x000fe200078e0a2a */
[----:B------:R-:W-:Y:S01]  /*2ac0*/  ISETP.GE.AND P4, PT, R16, RZ, PT ;  /* 0x000000ff1000720c */ /* 0x000fe20003f86270 */
[----:B------:R-:W-:Y:S01]  /*2ad0*/  @!P3 IMAD.MOV R72, RZ, RZ, -R72 ;  /* 0x000000ffff48b224 */ /* 0x000fe200078e0a48 */
[----:B------:R-:W-:Y:S01]  /*2ae0*/  ISETP.GT.U32.AND P5, PT, R42, R86, PT ;  /* 0x000000562a00720c */ /* 0x000fe20003fa4070 */
[----:B------:R-:W-:Y:S01]  /*2af0*/  IMAD.HI.U32 R3, R2, R7, RZ ;  /* 0x0000000702037227 */ /* 0x000fe200078e00ff */
[----:B------:R-:W-:-:S02]  /*2b00*/  ISETP.GT.U32.AND P3, PT, R42, R80, PT ;  /* 0x000000502a00720c */ /* 0x000fc40003f64070 */
[----:B------:R-:W-:Y:S01]  /*2b10*/  ISETP.GE.AND P2, PT, R14, RZ, PT ;  /* 0x000000ff0e00720c */ /* 0x000fe20003f46270 */
[----:B------:R-:W-:Y:S02]  /*2b20*/  IMAD.MOV R3, RZ, RZ, -R3 ;  /* 0x000000ffff037224 */ /* 0x000fe400078e0a03 */
[----:B------:R-:W-:Y:S02]  /*2b30*/  VIADD R8, R0, 0xd0 ;  /* 0x000000d000087836 */ /* 0x000fe40000000000 */
[--C-:B------:R-:W-:Y:S01]  /*2b40*/  @!P6 IMAD.IADD R82, R82, 0x1, -R42.reuse ;  /* 0x000000015252e824 */ /* 0x100fe200078e0a2a */
[----:B------:R-:W-:Y:S01]  /*2b50*/  ISETP.GE.AND P6, PT, R13, RZ, PT ;  /* 0x000000ff0d00720c */ /* 0x000fe20003fc6270 */
[--C-:B------:R-:W-:Y:S01]  /*2b60*/  @!P1 IMAD.IADD R84, R84, 0x1, -R42.reuse ;  /* 0x0000000154549824 */ /* 0x100fe200078e0a2a */
[----:B------:R-:W-:Y:S01]  /*2b70*/  IABS R89, R8 ;  /* 0x0000000800597213 */ /* 0x000fe20000000000 */
[----:B------:R-:W-:Y:S01]  /*2b80*/  IMAD R88, R42, R3, R7 ;  /* 0x000000032a587224 */ /* 0x000fe200078e0207 */
[----:B------:R-:W-:Y:S01]  /*2b90*/  ISETP.GE.AND P1, PT, R4, RZ, PT ;  /* 0x000000ff0400720c */ /* 0x000fe20003f26270 */
[----:B------:R-:W-:-:S02]  /*2ba0*/  @!P5 IMAD.IADD R86, R86, 0x1, -R42 ;  /* 0x000000015656d824 */ /* 0x000fc400078e0a2a */
[----:B------:R-:W-:Y:S01]  /*2bb0*/  @!P0 IMAD.MOV R78, RZ, RZ, -R78 ;  /* 0x000000ffff4e8224 */ /* 0x000fe200078e0a4e */
[C---:B------:R-:W-:Y:S01]  /*2bc0*/  ISETP.GT.U32.AND P0, PT, R42.reuse, R84, PT ;  /* 0x000000542a00720c */ /* 0x040fe20003f04070 */
[----:B------:R-:W-:Y:S01]  /*2bd0*/  @!P4 IMAD.MOV R82, RZ, RZ, -R82 ;  /* 0x000000ffff52c224 */ /* 0x000fe200078e0a52 */
[----:B------:R-:W-:Y:S01]  /*2be0*/  ISETP.GT.U32.AND P4, PT, R42, R88, PT ;  /* 0x000000582a00720c */ /* 0x000fe20003f84070 */
[----:B------:R-:W-:Y:S01]  /*2bf0*/  @!P3 IMAD.IADD R80, R80, 0x1, -R42 ;  /* 0x000000015050b824 */ /* 0x000fe200078e0a2a */
[----:B------:R-:W-:Y:S01]  /*2c00*/  ISETP.GE.AND P3, PT, R11, RZ, PT ;  /* 0x000000ff0b00720c */ /* 0x000fe20003f66270 */
[----:B------:R-:W-:Y:S01]  /*2c10*/  IMAD.HI.U32 R4, R2, R89, RZ ;  /* 0x0000005902047227 */ /* 0x000fe200078e00ff */
[----:B------:R-:W-:-:S03]  /*2c20*/  ISETP.GT.U32.AND P5, PT, R42, R86, PT ;  /* 0x000000562a00720c */ /* 0x000fc60003fa4070 */
[----:B------:R-:W-:Y:S02]  /*2c30*/  IMAD.MOV R4, RZ, RZ, -R4 ;  /* 0x000000ffff047224 */ /* 0x000fe400078e0a04 */
[----:B------:R-:W-:Y:S01]  /*2c40*/  @!P2 IMAD.MOV R80, RZ, RZ, -R80 ;  /* 0x000000ffff50a224 */ /* 0x000fe200078e0a50 */
[----:B------:R-:W-:Y:S01]  /*2c50*/  ISETP.GE.AND P2, PT, R8, RZ, PT ;  /* 0x000000ff0800720c */ /* 0x000fe20003f46270 */
[----:B------:R-:W-:Y:S02]  /*2c60*/  IMAD R89, R42, R4, R89 ;  /* 0x000000042a597224 */ /* 0x000fe400078e0259 */
[C---:B------:R-:W-:Y:S02]  /*2c70*/  VIADD R3, R0.reuse, 0xcf ;  /* 0x000000cf00037836 */ /* 0x040fe40000000000 */
[----:B------:R-:W-:Y:S02]  /*2c80*/  VIADD R8, R0, 0xcd ;  /* 0x000000cd00087836 */ /* 0x000fe40000000000 */
[--C-:B------:R-:W-:Y:S01]  /*2c90*/  @!P0 IMAD.IADD R84, R84, 0x1, -R42.reuse ;  /* 0x0000000154548824 */ /* 0x100fe200078e0a2a */
[----:B------:R-:W-:Y:S01]  /*2ca0*/  IABS R91, R3 ;  /* 0x00000003005b7213 */ /* 0x000fe20000000000 */
[--C-:B------:R-:W-:Y:S01]  /*2cb0*/  @!P4 IMAD.IADD R88, R88, 0x1, -R42.reuse ;  /* 0x000000015858c824 */ /* 0x100fe200078e0a2a */
[----:B------:R-:W-:Y:S01]  /*2cc0*/  IABS R95, R8 ;  /* 0x00000008005f7213 */ /* 0x000fe20000000000 */
[----:B------:R-:W-:Y:S01]  /*2cd0*/  @!P5 IMAD.IADD R86, R86, 0x1, -R42 ;  /* 0x000000015656d824 */ /* 0x000fe200078e0a2a */
[C---:B------:R-:W-:Y:S01]  /*2ce0*/  ISETP.GT.U32.AND P5, PT, R42.reuse, R89, PT ;  /* 0x000000592a00720c */ /* 0x040fe20003fa4070 */
[----:B------:R-:W-:Y:S01]  /*2cf0*/  @!P3 IMAD.MOV R84, RZ, RZ, -R84 ;  /* 0x000000ffff54b224 */ /* 0x000fe200078e0a54 */
[----:B------:R-:W-:Y:S01]  /*2d00*/  ISETP.GT.U32.AND P3, PT, R42, R88, PT ;  /* 0x000000582a00720c */ /* 0x000fe20003f64070 */
[----:B------:R-:W-:Y:S01]  /*2d10*/  VIADD R4, R0, 0xce ;  /* 0x000000ce00047836 */ /* 0x000fe20000000000 */
[----:B------:R-:W-:Y:S01]  /*2d20*/  ISETP.GE.AND P0, PT, R3, RZ, PT ;  /* 0x000000ff0300720c */ /* 0x000fe20003f06270 */
[----:B------:R-:W-:-:S03]  /*2d30*/  IMAD.HI.U32 R3, R2, R91, RZ ;  /* 0x0000005b02037227 */ /* 0x000fc600078e00ff */
[----:B------:R-:W-:Y:S01]  /*2d40*/  IABS R93, R4 ;  /* 0x00000004005d7213 */ /* 0x000fe20000000000 */
[----:B------:R-:W-:Y:S01]  /*2d50*/  IMAD.HI.U32 R7, R2, R95, RZ ;  /* 0x0000005f02077227 */ /* 0x000fe200078e00ff */
[----:B------:R-:W-:-:S03]  /*2d60*/  ISETP.GE.AND P4, PT, R4, RZ, PT ;  /* 0x000000ff0400720c */ /* 0x000fc60003f86270 */
[----:B------:R-:W-:Y:S02]  /*2d70*/  IMAD.MOV R3, RZ, RZ, -R3 ;  /* 0x000000ffff037224 */ /* 0x000fe400078e0a03 */
[----:B------:R-:W-:Y:S02]  /*2d80*/  IMAD.MOV R7, RZ, RZ, -R7 ;  /* 0x000000ffff077224 */ /* 0x000fe400078e0a07 */
[----:B------:R-:W-:-:S04]  /*2d90*/  IMAD.HI.U32 R4, R2, R93, RZ ;  /* 0x0000005d02047227 */ /* 0x000fc800078e00ff */
[--C-:B------:R-:W-:Y:S02]  /*2da0*/  @!P5 IMAD.IADD R89, R89, 0x1, -R42.reuse ;  /* 0x000000015959d824 */ /* 0x100fe400078e0a2a */
[----:B------:R-:W-:Y:S02]  /*2db0*/  IMAD R91, R42, R3, R91 ;  /* 0x000000032a5b7224 */ /* 0x000fe400078e025b */
[----:B------:R-:W-:Y:S01]  /*2dc0*/  @!P3 IMAD.IADD R88, R88, 0x1, -R42 ;  /* 0x000000015858b824 */ /* 0x000fe200078e0a2a */
[C---:B------:R-:W-:Y:S01]  /*2dd0*/  ISETP.GT.U32.AND P5, PT, R42.reuse, R89, PT ;  /* 0x000000592a00720c */ /* 0x040fe20003fa4070 */
[C---:B------:R-:W-:Y:S01]  /*2de0*/  IMAD R95, R42.reuse, R7, R95 ;  /* 0x000000072a5f7224 */ /* 0x040fe200078e025f */
[C---:B------:R-:W-:Y:S01]  /*2df0*/  ISETP.GT.U32.AND P3, PT, R42.reuse, R91, PT ;  /* 0x0000005b2a00720c */ /* 0x040fe20003f64070 */
[----:B------:R-:W-:Y:S02]  /*2e00*/  IMAD.MOV R4, RZ, RZ, -R4 ;  /* 0x000000ffff047224 */ /* 0x000fe400078e0a04 */
[----:B------:R-:W-:Y:S01]  /*2e10*/  @!P1 IMAD.MOV R88, RZ, RZ, -R88 ;  /* 0x000000ffff589224 */ /* 0x000fe200078e0a58 */
[C---:B------:R-:W-:Y:S01]  /*2e20*/  ISETP.GT.U32.AND P1, PT, R42.reuse, R95, PT ;  /* 0x0000005f2a00720c */ /* 0x040fe20003f24070 */
[----:B------:R-:W-:-:S02]  /*2e30*/  IMAD R93, R42, R4, R93 ;  /* 0x000000042a5d7224 */ /* 0x000fc400078e025d */
[C---:B------:R-:W-:Y:S02]  /*2e40*/  VIADD R4, R0.reuse, 0xcc ;  /* 0x000000cc00047836 */ /* 0x040fe40000000000 */
[C---:B------:R-:W-:Y:S02]  /*2e50*/  VIADD R10, R0.reuse, 0xca ;  /* 0x000000ca000a7836 */ /* 0x040fe40000000000 */
[--C-:B------:R-:W-:Y:S01]  /*2e60*/  @!P5 IMAD.IADD R89, R89, 0x1, -R42.reuse ;  /* 0x000000015959d824 */ /* 0x100fe200078e0a2a */
[----:B------:R-:W-:Y:S01]  /*2e70*/  IABS R7, R4 ;  /* 0x0000000400077213 */ /* 0x000fe20000000000 */
[----:B------:R-:W-:Y:S01]  /*2e80*/  VIADD R12, R0, 0xc9 ;  /* 0x000000c9000c7836 */ /* 0x000fe20000000000 */
[----:B------:R-:W-:Y:S01]  /*2e90*/  IABS R11, R10 ;  /* 0x0000000a000b7213 */ /* 0x000fe20000000000 */
[--C-:B------:R-:W-:Y:S01]  /*2ea0*/  @!P3 IMAD.IADD R91, R91, 0x1, -R42.reuse ;  /* 0x000000015b5bb824 */ /* 0x100fe200078e0a2a */
[----:B------:R-:W-:Y:S01]  /*2eb0*/  ISETP.GT.U32.AND P5, PT, R42, R93, PT ;  /* 0x0000005d2a00720c */ /* 0x000fe20003fa4070 */
        /* <DEDUP_REMOVED lines=8> */
[----:B------:R-:W-:-:S04]  /*2f40*/  IMAD.HI.U32 R4, R2, R11, RZ ;  /* 0x0000000b02047227 */ /* 0x000fc800078e00ff */
[----:B------:R-:W-:Y:S01]  /*2f50*/  @!P6 IMAD.MOV R86, RZ, RZ, -R86 ;  /* 0x000000ffff56e224 */ /* 0x000fe200078e0a56 */
[----:B------:R-:W-:Y:S01]  /*2f60*/  ISETP.GE.AND P6, PT, R8, RZ, PT ;  /* 0x000000ff0800720c */ /* 0x000fe20003fc6270 */
[----:B------:R-:W-:Y:S02]  /*2f70*/  IMAD R96, R42, R3, R7 ;  /* 0x000000032a607224 */ /* 0x000fe400078e0207 */
[----:B------:R-:W-:Y:S02]  /*2f80*/  VIADD R8, R0, 0xcb ;  /* 0x000000cb00087836 */ /* 0x000fe40000000000 */
[----:B------:R-:W-:-:S03]  /*2f90*/  IMAD.HI.U32 R7, R2, R13, RZ ;  /* 0x0000000d02077227 */ /* 0x000fc600078e00ff */
[----:B------:R-:W-:Y:S01]  /*2fa0*/  IABS R9, R8 ;  /* 0x0000000800097213 */ /* 0x000fe20000000000 */
[----:B------:R-:W-:Y:S02]  /*2fb0*/  IMAD.MOV R4, RZ, RZ, -R4 ;  /* 0x000000ffff047224 */ /* 0x000fe400078e0a04 */
[----:B------:R-:W-:Y:S02]  /*2fc0*/  IMAD.MOV R7, RZ, RZ, -R7 ;  /* 0x000000ffff077224 */ /* 0x000fe400078e0a07 */
[C---:B------:R-:W-:Y:S02]  /*2fd0*/  IMAD R100, R42.reuse, R4, R11 ;  /* 0x000000042a647224 */ /* 0x040fe400078e020b */
[--C-:B------:R-:W-:Y:S01]  /*2fe0*/  @!P3 IMAD.IADD R91, R91, 0x1, -R42.reuse ;  /* 0x000000015b5bb824 */ /* 0x100fe200078e0a2a */
[C---:B------:R-:W-:Y:S01]  /*2ff0*/  ISETP.GT.U32.AND P3, PT, R42.reuse, R96, PT ;  /* 0x000000602a00720c */ /* 0x040fe20003f64070 */
[C---:B------:R-:W-:Y:S02]  /*3000*/  IMAD R102, R42.reuse, R7, R13 ;  /* 0x000000072a667224 */ /* 0x040fe400078e020d */
[----:B------:R-:W-:Y:S01]  /*3010*/  @!P1 IMAD.IADD R95, R95, 0x1, -R42 ;  /* 0x000000015f5f9824 */ /* 0x000fe200078e0a2a */
[----:B------:R-:W-:Y:S01]  /*3020*/  ISETP.GT.U32.AND P1, PT, R42, R100, PT ;  /* 0x000000642a00720c */ /* 0x000fe20003f24070 */
[----:B------:R-:W-:-:S02]  /*3030*/  VIADD R4, R0, 0xc8 ;  /* 0x000000c800047836 */ /* 0x000fc40000000000 */
[----:B------:R-:W-:-:S03]  /*3040*/  IMAD.HI.U32 R3, R2, R9, RZ ;  /* 0x0000000902037227 */ /* 0x000fc600078e00ff */
[----:B------:R-:W-:Y:S01]  /*3050*/  IABS R103, R4 ;  /* 0x0000000400677213 */ /* 0x000fe20000000000 */
[----:B------:R-:W-:Y:S01]  /*3060*/  @!P6 IMAD.MOV R95, RZ, RZ, -R95 ;  /* 0x000000ffff5fe224 */ /* 0x000fe200078e0a5f */
[----:B------:R-:W-:Y:S01]  /*3070*/  ISETP.GT.U32.AND P6, PT, R42, R102, PT ;  /* 0x000000662a00720c */ /* 0x000fe20003fc4070 */
[----:B------:R-:W-:Y:S02]  /*3080*/  IMAD.MOV R3, RZ, RZ, -R3 ;  /* 0x000000ffff037224 */ /* 0x000fe400078e0a03 */
[----:B------:R-:W-:Y:S02]  /*3090*/  VIADD R7, R0, 0xc7 ;  /* 0x000000c700077836 */ /* 0x000fe40000000000 */
[----:B------:R-:W-:Y:S02]  /*30a0*/  IMAD R98, R42, R3, R9 ;  /* 0x000000032a627224 */ /* 0x000fe400078e0209 */
[----:B------:R-:W-:Y:S01]  /*30b0*/  IMAD.HI.U32 R3, R2, R103, RZ ;  /* 0x0000006702037227 */ /* 0x000fe200078e00ff */
[----:B------:R-:W-:-:S03]  /*30c0*/  IABS R105, R7 ;  /* 0x0000000700697213 */ /* 0x000fc60000000000 */
[--C-:B------:R-:W-:Y:S02]  /*30d0*/  @!P5 IMAD.IADD R93, R93, 0x1, -R42.reuse ;  /* 0x000000015d5dd824 */ /* 0x100fe400078e0a2a */
[--C-:B------:R-:W-:Y:S02]  /*30e0*/  @!P3 IMAD.IADD R96, R96, 0x1, -R42.reuse ;  /* 0x000000016060b824 */ /* 0x100fe400078e0a2a */
[--C-:B------:R-:W-:Y:S01]  /*30f0*/  @!P1 IMAD.IADD R100, R100, 0x1, -R42.reuse ;  /* 0x0000000164649824 */ /* 0x100fe200078e0a2a */
[C---:B------:R-:W-:Y:S01]  /*3100*/  ISETP.GT.U32.AND P5, PT, R42.reuse, R93, PT ;  /* 0x0000005d2a00720c */ /* 0x040fe20003fa4070 */
[----:B------:R-:W-:Y:S01]  /*3110*/  IMAD.MOV R3, RZ, RZ, -R3 ;  /* 0x000000ffff037224 */ /* 0x000fe200078e0a03 */
[----:B------:R-:W-:Y:S01]  /*3120*/  ISETP.GT.U32.AND P3, PT, R42, R96, PT ;  /* 0x000000602a00720c */ /* 0x000fe20003f64070 */
[----:B------:R-:W-:Y:S01]  /*3130*/  @!P6 IMAD.IADD R102, R102, 0x1, -R42 ;  /* 0x000000016666e824 */ /* 0x000fe200078e0a2a */
[C---:B------:R-:W-:Y:S01]  /*3140*/  ISETP.GT.U32.AND P6, PT, R42.reuse, R100, PT ;  /* 0x000000642a00720c */ /* 0x040fe20003fc4070 */
[----:B------:R-:W-:-:S02]  /*3150*/  IMAD R103, R42, R3, R103 ;  /* 0x000000032a677224 */ /* 0x000fc400078e0267 */
[----:B------:R-:W-:-:S04]  /*3160*/  IMAD.HI.U32 R3, R2, R105, RZ ;  /* 0x0000006902037227 */ /* 0x000fc800078e00ff */
[----:B------:R-:W-:Y:S01]  /*3170*/  @!P0 IMAD.MOV R91, RZ, RZ, -R91 ;  /* 0x000000ffff5b8224 */ /* 0x000fe200078e0a5b */
[----:B------:R-:W-:Y:S01]  /*3180*/  ISETP.GT.U32.AND P0, PT, R42, R98, PT ;  /* 0x000000622a00720c */ /* 0x000fe20003f04070 */
[----:B------:R-:W-:Y:S02]  /*3190*/  IMAD.MOV R3, RZ, RZ, -R3 ;  /* 0x000000ffff037224 */ /* 0x000fe400078e0a03 */
[--C-:B------:R-:W-:Y:S01]  /*31a0*/  @!P5 IMAD.IADD R93, R93, 0x1, -R42.reuse ;  /* 0x000000015d5dd824 */ /* 0x100fe200078e0a2a */
[----:B------:R-:W-:Y:S01]  /*31b0*/  ISETP.GE.AND P5, PT, R8, RZ, PT ;  /* 0x000000ff0800720c */ /* 0x000fe20003fa6270 */
[----:B------:R-:W-:Y:S02]  /*31c0*/  IMAD R105, R42, R3, R105 ;  /* 0x000000032a697224 */ /* 0x000fe400078e0269 */
[--C-:B------:R-:W-:Y:S01]  /*31d0*/  @!P3 IMAD.IADD R96, R96, 0x1, -R42.reuse ;  /* 0x000000016060b824 */ /* 0x100fe200078e0a2a */
[----:B------:R-:W-:Y:S01]  /*31e0*/  ISETP.GE.AND P3, PT, R12, RZ, PT ;  /* 0x000000ff0c00720c */ /* 0x000fe20003f66270 */
[----:B------:R-:W-:Y:S01]  /*31f0*/  @!P6 IMAD.IADD R100, R100, 0x1, -R42 ;  /* 0x000000016464e824 */ /* 0x000fe200078e0a2a */
[----:B------:R-:W-:Y:S01]  /*3200*/  ISETP.GT.U32.AND P6, PT, R42, R105, PT ;  /* 0x000000692a00720c */ /* 0x000fe20003fc4070 */
[----:B------:R-:W-:-:S02]  /*3210*/  VIADD R8, R0, 0xc6 ;  /* 0x000000c600087836 */ /* 0x000fc40000000000 */
[----:B------:R-:W-:Y:S01]  /*3220*/  @!P4 IMAD.MOV R93, RZ, RZ, -R93 ;  /* 0x000000ffff5dc224 */ /* 0x000fe200078e0a5d */
[----:B------:R-:W-:Y:S01]  /*3230*/  ISETP.GE.AND P4, PT, R10, RZ, PT ;  /* 0x000000ff0a00720c */ /* 0x000fe20003f86270 */
[----:B------:R-:W-:Y:S01]  /*3240*/  @!P0 IMAD.IADD R98, R98, 0x1, -R42 ;  /* 0x0000000162628824 */ /* 0x000fe200078e0a2a */
[----:B------:R-:W-:Y:S01]  /*3250*/  IABS R107, R8 ;  /* 0x00000008006b7213 */ /* 0x000fe20000000000 */
[----:B------:R-:W-:Y:S01]  /*3260*/  @!P2 IMAD.MOV R96, RZ, RZ, -R96 ;  /* 0x000000ffff60a224 */ /* 0x000fe200078e0a60 */
[----:B------:R-:W-:Y:S01]  /*3270*/  ISETP.GT.U32.AND P2, PT, R42, R102, PT ;  /* 0x000000662a00720c */ /* 0x000fe20003f44070 */
[----:B------:R-:W-:Y:S01]  /*3280*/  VIADD R10, R0, 0xc5 ;  /* 0x000000c5000a7836 */ /* 0x000fe20000000000 */
[----:B------:R-:W-:Y:S01]  /*3290*/  ISETP.GT.U32.AND P1, PT, R42, R98, PT ;  /* 0x000000622a00720c */ /* 0x000fe20003f24070 */
[----:B------:R-:W-:Y:S01]  /*32a0*/  VIADD R11, R0, 0xc4 ;  /* 0x000000c4000b7836 */ /* 0x000fe20000000000 */
[----:B------:R-:W-:Y:S01]  /*32b0*/  ISETP.GE.AND P0, PT, R4, RZ, PT ;  /* 0x000000ff0400720c */ /* 0x000fe20003f06270 */
[----:B------:R-:W-:Y:S01]  /*32c0*/  IMAD.HI.U32 R3, R2, R107, RZ ;  /* 0x0000006b02037227 */ /* 0x000fe200078e00ff */
[----:B------:R-:W-:-:S02]  /*32d0*/  IABS R109, R10 ;  /* 0x0000000a006d7213 */ /* 0x000fc40000000000 */
[----:B------:R-:W-:Y:S01]  /*32e0*/  IABS R9, R11 ;  /* 0x0000000b00097213 */ /* 0x000fe20000000000 */
[----:B------:R-:W-:Y:S02]  /*32f0*/  @!P6 IMAD.IADD R105, R105, 0x1, -R42 ;  /* 0x000000016969e824 */ /* 0x000fe400078e0a2a */
[----:B------:R-:W-:-:S03]  /*3300*/  IMAD.HI.U32 R4, R2, R109, RZ ;  /* 0x0000006d02047227 */ /* 0x000fc600078e00ff */
[----:B------:R-:W-:Y:S01]  /*3310*/  ISETP.GT.U32.AND P6, PT, R42, R105, PT ;  /* 0x000000692a00720c */ /* 0x000fe20003fc4070 */
[----:B------:R-:W-:Y:S02]  /*3320*/  IMAD.MOV R3, RZ, RZ, -R3 ;  /* 0x000000ffff037224 */ /* 0x000fe400078e0a03 */
[----:B------:R-:W-:Y:S01]  /*3330*/  @!P2 IMAD.IADD R102, R102, 0x1, -R42 ;  /* 0x000000016666a824 */ /* 0x000fe200078e0a2a */
[----:B------:R-:W-:Y:S01]  /*3340*/  ISETP.GE.AND P2, PT, R7, RZ, PT ;  /* 0x000000ff0700720c */ /* 0x000fe20003f46270 */
[----:B------:R-:W-:-:S04]  /*3350*/  IMAD.HI.U32 R7, R2, R9, RZ ;  /* 0x0000000902077227 */ /* 0x000fc800078e00ff */
[----:B------:R-:W-:Y:S02]  /*3360*/  IMAD.MOV R4, RZ, RZ, -R4 ;  /* 0x000000ffff047224 */ /* 0x000fe400078e0a04 */
[----:B------:R-:W-:Y:S02]  /*3370*/  IMAD R107, R42, R3, R107 ;  /* 0x000000032a6b7224 */ /* 0x000fe400078e026b */
[----:B------:R-:W-:Y:S01]  /*3380*/  @!P1 IMAD.IADD R98, R98, 0x1, -R42 ;  /* 0x0000000162629824 */ /* 0x000fe200078e0a2a */
[C---:B------:R-:W-:Y:S01]  /*3390*/  ISETP.GT.U32.AND P1, PT, R42.reuse, R103, PT ;  /* 0x000000672a00720c */ /* 0x040fe20003f24070 */
[----:B------:R-:W-:Y:S02]  /*33a0*/  IMAD.MOV R7, RZ, RZ, -R7 ;  /* 0x000000ffff077224 */ /* 0x000fe400078e0a07 */
[C---:B------:R-:W-:Y:S02]  /*33b0*/  IMAD R109, R42.reuse, R4, R109 ;  /* 0x000000042a6d7224 */ /* 0x040fe400078e026d */
[----:B------:R-:W-:Y:S01]  /*33c0*/  @!P4 IMAD.MOV R100, RZ, RZ, -R100 ;  /* 0x000000ffff64c224 */ /* 0x000fe200078e0a64 */
[C---:B------:R-:W-:Y:S01]  /*33d0*/  ISETP.GT.U32.AND P4, PT, R42.reuse, R107, PT ;  /* 0x0000006b2a00720c */ /* 0x040fe20003f84070 */
[----:B------:R-:W-:-:S02]  /*33e0*/  IMAD R110, R42, R7, R9 ;  /* 0x000000072a6e7224 */ /* 0x000fc400078e0209 */
[----:B------:R-:W-:Y:S01]  /*33f0*/  @!P3 IMAD.MOV R102, RZ, RZ, -R102 ;  /* 0x000000ffff66b224 */ /* 0x000fe200078e0a66 */
[C---:B------:R-:W-:Y:S01]  /*3400*/  ISETP.GT.U32.AND P3, PT, R42.reuse, R109, PT ;  /* 0x0000006d2a00720c */ /* 0x040fe20003f64070 */
[--C-:B------:R-:W-:Y:S01]  /*3410*/  @!P6 IMAD.IADD R105, R105, 0x1, -R42.reuse ;  /* 0x000000016969e824 */ /* 0x100fe200078e0a2a */
[----:B------:R-:W-:Y:S01]  /*3420*/  ISETP.GT.U32.AND P6, PT, R42, R110, PT ;  /* 0x0000006e2a00720c */ /* 0x000fe20003fc4070 */
[----:B------:R-:W-:Y:S02]  /*3430*/  VIADD R4, R0, 0xc3 ;  /* 0x000000c300047836 */ /* 0x000fe40000000000 */
[--C-:B------:R-:W-:Y:S01]  /*3440*/  @!P1 IMAD.IADD R103, R103, 0x1, -R42.reuse ;  /* 0x0000000167679824 */ /* 0x100fe200078e0a2a */
[----:B------:R-:W-:Y:S01]  /*3450*/  ISETP.GE.AND P1, PT, R8, RZ, PT ;  /* 0x000000ff0800720c */ /* 0x000fe20003f26270 */
[----:B------:R-:W-:Y:S01]  /*3460*/  VIADD R8, R0, 0xc2 ;  /* 0x000000c200087836 */ /* 0x000fe20000000000 */
[----:B------:R-:W-:Y:S01]  /*3470*/  IABS R7, R4 ;  /* 0x0000000400077213 */ /* 0x000fe20000000000 */
[----:B------:R-:W-:Y:S01]  /*3480*/  @!P4 IMAD.IADD R107, R107, 0x1, -R42 ;  /* 0x000000016b6bc824 */ /* 0x000fe200078e0a2a */
[----:B------:R-:W-:Y:S01]  /*3490*/  ISETP.GE.AND P4, PT, R11, RZ, PT ;  /* 0x000000ff0b00720c */ /* 0x000fe20003f86270 */
[----:B------:R-:W-:Y:S01]  /*34a0*/  @!P5 IMAD.MOV R98, RZ, RZ, -R98 ;  /* 0x000000ffff62d224 */ /* 0x000fe200078e0a62 */
[----:B------:R-:W-:Y:S01]  /*34b0*/  IABS R9, R8 ;  /* 0x0000000800097213 */ /* 0x000fe20000000000 */
[----:B------:R-:W-:Y:S01]  /*34c0*/  @!P3 IMAD.IADD R109, R109, 0x1, -R42 ;  /* 0x000000016d6db824 */ /* 0x000fe200078e0a2a */
[----:B------:R-:W-:Y:S01]  /*34d0*/  ISETP.GT.U32.AND P3, PT, R42, R107, PT ;  /* 0x0000006b2a00720c */ /* 0x000fe20003f64070 */
[----:B------:R-:W-:Y:S01]  /*34e0*/  IMAD.HI.U32 R3, R2, R7, RZ ;  /* 0x0000000702037227 */ /* 0x000fe200078e00ff */
[----:B------:R-:W-:-:S03]  /*34f0*/  ISETP.GT.U32.AND P5, PT, R42, R103, PT ;  /* 0x000000672a00720c */ /* 0x000fc60003fa4070 */
[----:B------:R-:W-:Y:S01]  /*3500*/  @!P6 IMAD.IADD R110, R110, 0x1, -R42 ;  /* 0x000000016e6ee824 */ /* 0x000fe200078e0a2a */
[----:B------:R-:W-:Y:S01]  /*3510*/  ISETP.GT.U32.AND P6, PT, R42, R109, PT ;  /* 0x0000006d2a00720c */ /* 0x000fe20003fc4070 */
[----:B------:R-:W-:Y:S02]  /*3520*/  IMAD.MOV R112, RZ, RZ, -R3 ;  /* 0x000000ffff707224 */ /* 0x000fe400078e0a03 */
[----:B------:R-:W-:-:S04]  /*3530*/  IMAD.HI.U32 R3, R2, R9, RZ ;  /* 0x0000000902037227 */ /* 0x000fc800078e00ff */
[C---:B------:R-:W-:Y:S02]  /*3540*/  IMAD R112, R42.reuse, R112, R7 ;  /* 0x000000702a707224 */ /* 0x040fe400078e0207 */
[----:B------:R-:W-:Y:S02]  /*3550*/  IMAD.MOV R3, RZ, RZ, -R3 ;  /* 0x000000ffff037224 */ /* 0x000fe400078e0a03 */
[--C-:B------:R-:W-:Y:S01]  /*3560*/  @!P3 IMAD.IADD R107, R107, 0x1, -R42.reuse ;  /* 0x000000016b6bb824 */ /* 0x100fe200078e0a2a */
[C---:B------:R-:W-:Y:S01]  /*3570*/  ISETP.GT.U32.AND P3, PT, R42.reuse, R112, PT ;  /* 0x000000702a00720c */ /* 0x040fe20003f64070 */
[----:B------:R-:W-:Y:S02]  /*3580*/  IMAD R114, R42, R3, R9 ;  /* 0x000000032a727224 */ /* 0x000fe400078e0209 */
[--C-:B------:R-:W-:Y:S01]  /*3590*/  @!P5 IMAD.IADD R103, R103, 0x1, -R42.reuse ;  /* 0x000000016767d824 */ /* 0x100fe200078e0a2a */
[----:B------:R-:W-:Y:S01]  /*35a0*/  ISETP.GE.AND P5, PT, R10, RZ, PT ;  /* 0x000000ff0a00720c */ /* 0x000fe20003fa6270 */
[----:B------:R-:W-:Y:S01]  /*35b0*/  @!P6 IMAD.IADD R109, R109, 0x1, -R42 ;  /* 0x000000016d6de824 */ /* 0x000fe200078e0a2a */
[----:B------:R-:W-:Y:S01]  /*35c0*/  ISETP.GT.U32.AND P6, PT, R42, R114, PT ;  /* 0x000000722a00720c */ /* 0x000fe20003fc4070 */
[----:B------:R-:W-:-:S02]  /*35d0*/  VIADD R10, R0, 0xc1 ;  /* 0x000000c1000a7836 */ /* 0x000fc40000000000 */
[----:B------:R-:W-:Y:S01]  /*35e0*/  @!P0 IMAD.MOV R103, RZ, RZ, -R103 ;  /* 0x000000ffff678224 */ /* 0x000fe200078e0a67 */
[----:B------:R-:W-:Y:S01]  /*35f0*/  ISETP.GT.U32.AND P0, PT, R42, R110, PT ;  /* 0x0000006e2a00720c */ /* 0x000fe20003f04070 */
[----:B------:R-:W-:Y:S01]  /*3600*/  VIADD R11, R0, 0xc0 ;  /* 0x000000c0000b7836 */ /* 0x000fe20000000000 */
[----:B------:R-:W-:Y:S01]  /*3610*/  IABS R7, R10 ;  /* 0x0000000a00077213 */ /* 0x000fe20000000000 */
[----:B------:R-:W-:Y:S01]  /*3620*/  @!P3 IMAD.IADD R112, R112, 0x1, -R42 ;  /* 0x000000017070b824 */ /* 0x000fe200078e0a2a */
[----:B------:R-:W-:Y:S01]  /*3630*/  ISETP.GE.AND P3, PT, R8, RZ, PT ;  /* 0x000000ff0800720c */ /* 0x000fe20003f66270 */
[----:B------:R-:W-:Y:S01]  /*3640*/  VIADD R9, R0, 0xbf ;  /* 0x000000bf00097836 */ /* 0x000fe20000000000 */
[----:B------:R-:W-:Y:S01]  /*3650*/  IABS R117, R11 ;  /* 0x0000000b00757213 */ /* 0x000fe20000000000 */
[----:B------:R-:W-:-:S03]  /*3660*/  IMAD.HI.U32 R3, R2, R7, RZ ;  /* 0x0000000702037227 */ /* 0x000fc600078e00ff */
[----:B------:R-:W-:Y:S01]  /*3670*/  IABS R119, R9 ;  /* 0x0000000900777213 */ /* 0x000fe20000000000 */
[----:B------:R-:W-:Y:S01]  /*3680*/  @!P6 IMAD.IADD R114, R114, 0x1, -R42 ;  /* 0x000000017272e824 */ /* 0x000fe200078e0a2a */
[----:B------:R-:W-:Y:S01]  /*3690*/  ISETP.GT.U32.AND P6, PT, R42, R112, PT ;  /* 0x000000702a00720c */ /* 0x000fe20003fc4070 */
[----:B------:R-:W-:Y:S02]  /*36a0*/  IMAD.MOV R116, RZ, RZ, -R3 ;  /* 0x000000ffff747224 */ /* 0x000fe400078e0a03 */
[----:B------:R-:W-:-:S04]  /*36b0*/  IMAD.HI.U32 R3, R2, R117, RZ ;  /* 0x0000007502037227 */ /* 0x000fc800078e00ff */
[----:B------:R-:W-:Y:S01]  /*36c0*/  @!P0 IMAD.IADD R110, R110, 0x1, -R42 ;  /* 0x000000016e6e8824 */ /* 0x000fe200078e0a2a */
[----:B------:R-:W-:Y:S01]  /*36d0*/  ISETP.GE.AND P0, PT, R4, RZ, PT ;  /* 0x000000ff0400720c */ /* 0x000fe20003f06270 */
[C---:B------:R-:W-:Y:S02]  /*36e0*/  IMAD R116, R42.reuse, R116, R7 ;  /* 0x000000742a747224 */ /* 0x040fe400078e0207 */
[----:B------:R-:W-:Y:S02]  /*36f0*/  IMAD.MOV R4, RZ, RZ, -R3 ;  /* 0x000000ffff047224 */ /* 0x000fe400078e0a03 */
[----:B------:R-:W-:Y:S01]  /*3700*/  @!P2 IMAD.MOV R105, RZ, RZ, -R105 ;  /* 0x000000ffff69a224 */ /* 0x000fe200078e0a69 */
[C---:B------:R-:W-:Y:S01]  /*3710*/  ISETP.GT.U32.AND P2, PT, R42.reuse, R116, PT ;  /* 0x000000742a00720c */ /* 0x040fe20003f44070 */
[----:B------:R-:W-:Y:S01]  /*3720*/  @!P1 IMAD.MOV R107, RZ, RZ, -R107 ;  /* 0x000000ffff6b9224 */ /* 0x000fe200078e0a6b */
[C---:B------:R-:W-:Y:S01]  /*3730*/  ISETP.GT.U32.AND P1, PT, R42.reuse, R114, PT ;  /* 0x000000722a00720c */ /* 0x040fe20003f24070 */
[----:B------:R-:W-:-:S02]  /*3740*/  IMAD R117, R42, R4, R117 ;  /* 0x000000042a757224 */ /* 0x000fc400078e0275 */
[----:B------:R-:W-:Y:S02]  /*3750*/  @!P6 IMAD.IADD R112, R112, 0x1, -R42 ;  /* 0x000000017070e824 */ /* 0x000fe400078e0a2a */
[----:B------:R-:W-:Y:S01]  /*3760*/  IMAD.HI.U32 R3, R2, R119, RZ ;  /* 0x0000007702037227 */ /* 0x000fe200078e00ff */
[----:B------:R-:W-:-:S03]  /*3770*/  ISETP.GT.U32.AND P6, PT, R42, R117, PT ;  /* 0x000000752a00720c */ /* 0x000fc60003fc4070 */
[----:B------:R-:W-:Y:S02]  /*3780*/  VIADD R4, R0, 0xbe ;  /* 0x000000be00047836 */ /* 0x000fe40000000000 */
[----:B------:R-:W-:Y:S02]  /*3790*/  IMAD.MOV R3, RZ, RZ, -R3 ;  /* 0x000000ffff037224 */ /* 0x000fe400078e0a03 */
[--C-:B------:R-:W-:Y:S01]  /*37a0*/  @!P1 IMAD.IADD R114, R114, 0x1, -R42.reuse ;  /* 0x0000000172729824 */ /* 0x100fe200078e0a2a */
[----:B------:R-:W-:Y:S01]  /*37b0*/  IABS R121, R4 ;  /* 0x0000000400797213 */ /* 0x000fe20000000000 */
[--C-:B------:R-:W-:Y:S01]  /*37c0*/  @!P2 IMAD.IADD R116, R116, 0x1, -R42.reuse ;  /* 0x000000017474a824 */ /* 0x100fe200078e0a2a */
[----:B------:R-:W-:Y:S01]  /*37d0*/  ISETP.GE.AND P2, PT, R4, RZ, PT ;  /* 0x000000ff0400720c */ /* 0x000fe20003f46270 */
[C---:B------:R-:W-:Y:S01]  /*37e0*/  IMAD R119, R42.reuse, R3, R119 ;  /* 0x000000032a777224 */ /* 0x040fe200078e0277 */
[----:B------:R-:W-:Y:S01]  /*37f0*/  ISETP.GE.AND P1, PT, R9, RZ, PT ;  /* 0x000000ff0900720c */ /* 0x000fe20003f26270 */
[----:B------:R-:W-:Y:S01]  /*3800*/  @!P6 IMAD.IADD R117, R117, 0x1, -R42 ;  /* 0x000000017575e824 */ /* 0x000fe200078e0a2a */
[C---:B------:R-:W-:Y:S01]  /*3810*/  ISETP.GT.U32.AND P6, PT, R42.reuse, R116, PT ;  /* 0x000000742a00720c */ /* 0x040fe20003fc4070 */
[----:B------:R-:W-:Y:S01]  /*3820*/  @!P3 IMAD.MOV R114, RZ, RZ, -R114 ;  /* 0x000000ffff72b224 */ /* 0x000fe200078e0a72 */
[----:B------:R-:W-:Y:S01]  /*3830*/  ISETP.GT.U32.AND P3, PT, R42, R119, PT ;  /* 0x000000772a00720c */ /* 0x000fe20003f64070 */
[----:B------:R-:W-:-:S04]  /*3840*/  IMAD.HI.U32 R3, R2, R121, RZ ;  /* 0x0000007902037227 */ /* 0x000fc800078e00ff */
[----:B------:R-:W-:Y:S01]  /*3850*/  @!P5 IMAD.MOV R109, RZ, RZ, -R109 ;  /* 0x000000ffff6dd224 */ /* 0x000fe200078e0a6d */
[----:B------:R-:W-:Y:S01]  /*3860*/  ISETP.GE.AND P5, PT, R10, RZ, PT ;  /* 0x000000ff0a00720c */ /* 0x000fe20003fa6270 */
[----:B------:R-:W-:Y:S01]  /*3870*/  @!P0 IMAD.MOV R112, RZ, RZ, -R112 ;  /* 0x000000ffff708224 */ /* 0x000fe200078e0a70 */
[----:B------:R-:W-:Y:S01]  /*3880*/  ISETP.GT.U32.AND P0, PT, R42, R117, PT ;  /* 0x000000752a00720c */ /* 0x000fe20003f04070 */
[C---:B------:R-:W-:Y:S02]  /*3890*/  VIADD R7, R0.reuse, 0xbd ;  /* 0x000000bd00077836 */ /* 0x040fe40000000000 */
[----:B------:R-:W-:Y:S02]  /*38a0*/  IMAD.MOV R3, RZ, RZ, -R3 ;  /* 0x000000ffff037224 */ /* 0x000fe400078e0a03 */
[----:B------:R-:W-:Y:S01]  /*38b0*/  VIADD R8, R0, 0xbc ;  /* 0x000000bc00087836 */ /* 0x000fe20000000000 */
[----:B------:R-:W-:Y:S01]  /*38c0*/  IABS R123, R7 ;  /* 0x00000007007b7213 */ /* 0x000fe20000000000 */
[----:B------:R-:W-:-:S02]  /*38d0*/  IMAD R121, R42, R3, R121 ;  /* 0x000000032a797224 */ /* 0x000fc400078e0279 */
[----:B------:R-:W-:Y:S01]  /*38e0*/  @!P4 IMAD.MOV R110, RZ, RZ, -R110 ;  /* 0x000000ffff6ec224 */ /* 0x000fe200078e0a6e */
[----:B------:R-:W-:Y:S01]  /*38f0*/  ISETP.GE.AND P4, PT, R11, RZ, PT ;  /* 0x000000ff0b00720c */ /* 0x000fe20003f86270 */
[--C-:B------:R-:W-:Y:S01]  /*3900*/  @!P6 IMAD.IADD R116, R116, 0x1, -R42.reuse ;  /* 0x000000017474e824 */ /* 0x100fe200078e0a2a */
[----:B------:R-:W-:Y:S01]  /*3910*/  IABS R125, R8 ;  /* 0x00000008007d7213 */ /* 0x000fe20000000000 */
[----:B------:R-:W-:Y:S01]  /*3920*/  @!P3 IMAD.IADD R119, R119, 0x1, -R42 ;  /* 0x000000017777b824 */ /* 0x000fe200078e0a2a */
[----:B------:R-:W-:Y:S01]  /*3930*/  ISETP.GT.U32.AND P6, PT, R42, R121, PT ;  /* 0x000000792a00720c */ /* 0x000fe20003fc4070 */
[----:B------:R-:W-:Y:S01]  /*3940*/  IMAD.HI.U32 R3, R2, R123, RZ ;  /* 0x0000007b02037227 */ /* 0x000fe200078e00ff */
[----:B------:R-:W-:-:S03]  /*3950*/  ISETP.GE.AND P3, PT, R8, RZ, PT ;  /* 0x000000ff0800720c */ /* 0x000fc60003f66270 */
[----:B------:R-:W-:Y:S01]  /*3960*/  @!P0 IMAD.IADD R117, R117, 0x1, -R42 ;  /* 0x0000000175758824 */ /* 0x000fe200078e0a2a */
[----:B------:R-:W-:Y:S01]  /*3970*/  ISETP.GE.AND P0, PT, R7, RZ, PT ;  /* 0x000000ff0700720c */ /* 0x000fe20003f06270 */
[----:B------:R-:W-:Y:S01]  /*3980*/  @!P5 IMAD.MOV R116, RZ, RZ, -R116 ;  /* 0x000000ffff74d224 */ /* 0x000fe200078e0a74 */
[----:B------:R-:W-:Y:S01]  /*3990*/  ISETP.GT.U32.AND P5, PT, R42, R119, PT ;  /* 0x000000772a00720c */ /* 0x000fe20003fa4070 */
[----:B------:R-:W-:-:S04]  /*39a0*/  IMAD.HI.U32 R4, R2, R125, RZ ;  /* 0x0000007d02047227 */ /* 0x000fc800078e00ff */
[----:B------:R-:W-:Y:S02]  /*39b0*/  IMAD.MOV R7, RZ, RZ, -R3 ;  /* 0x000000ffff077224 */ /* 0x000fe400078e0a03 */
[----:B------:R-:W-:Y:S02]  /*39c0*/  VIADD R10, R0, 0xbb ;  /* 0x000000bb000a7836 */ /* 0x000fe40000000000 */
[----:B------:R-:W-:Y:S02]  /*39d0*/  IMAD.MOV R4, RZ, RZ, -R4 ;  /* 0x000000ffff047224 */ /* 0x000fe400078e0a04 */
[C---:B------:R-:W-:Y:S01]  /*39e0*/  IMAD R123, R42.reuse, R7, R123 ;  /* 0x000000072a7b7224 */ /* 0x040fe200078e027b */
[----:B------:R-:W-:Y:S01]  /*39f0*/  IABS R127, R10 ;  /* 0x0000000a007f7213 */ /* 0x000fe20000000000 */
[----:B------:R-:W-:Y:S02]  /*3a00*/  IMAD R125, R42, R4, R125 ;  /* 0x000000042a7d7224 */ /* 0x000fe400078e027d */
[----:B------:R-:W-:-:S02]  /*3a10*/  @!P6 IMAD.IADD R121, R121, 0x1, -R42 ;  /* 0x000000017979e824 */ /* 0x000fc400078e0a2a */
[----:B------:R-:W-:Y:S01]  /*3a20*/  @!P4 IMAD.MOV R117, RZ, RZ, -R117 ;  /* 0x000000ffff75c224 */ /* 0x000fe200078e0a75 */
[C---:B------:R-:W-:Y:S01]  /*3a30*/  ISETP.GT.U32.AND P4, PT, R42.reuse, R123, PT ;  /* 0x0000007b2a00720c */ /* 0x040fe20003f84070 */
[----:B------:R-:W-:Y:S01]  /*3a40*/  @!P5 IMAD.IADD R119, R119, 0x1, -R42 ;  /* 0x000000017777d824 */ /* 0x000fe200078e0a2a */
[----:B------:R-:W-:Y:S01]  /*3a50*/  ISETP.GT.U32.AND P6, PT, R42, R121, PT ;  /* 0x000000792a00720c */ /* 0x000fe20003fc4070 */
[----:B------:R-:W-:Y:S01]  /*3a60*/  IMAD.HI.U32 R3, R2, R127, RZ ;  /* 0x0000007f02037227 */ /* 0x000fe200078e00ff */
[----:B------:R-:W-:-:S03]  /*3a70*/  ISETP.GT.U32.AND P5, PT, R42, R125, PT ;  /* 0x0000007d2a00720c */ /* 0x000fc60003fa4070 */
[----:B------:R-:W-:Y:S02]  /*3a80*/  IMAD.MOV R3, RZ, RZ, -R3 ;  /* 0x000000ffff037224 */ /* 0x000fe400078e0a03 */
[----:B------:R-:W-:Y:S02]  /*3a90*/  VIADD R8, R0, 0xba ;  /* 0x000000ba00087836 */ /* 0x000fe40000000000 */
[C---:B------:R-:W-:Y:S02]  /*3aa0*/  IMAD R127, R42.reuse, R3, R127 ;  /* 0x000000032a7f7224 */ /* 0x040fe400078e027f */
[--C-:B------:R-:W-:Y:S01]  /*3ab0*/  @!P4 IMAD.IADD R123, R123, 0x1, -R42.reuse ;  /* 0x000000017b7bc824 */ /* 0x100fe200078e0a2a */
[----:B------:R-:W-:Y:S01]  /*3ac0*/  IABS R129, R8 ;  /* 0x0000000800817213 */ /* 0x000fe20000000000 */
[--C-:B------:R-:W-:Y:S01]  /*3ad0*/  @!P6 IMAD.IADD R121, R121, 0x1, -R42.reuse ;  /* 0x000000017979e824 */ /* 0x100fe200078e0a2a */
[C---:B------:R-:W-:Y:S01]  /*3ae0*/  ISETP.GT.U32.AND P6, PT, R42.reuse, R127, PT ;  /* 0x0000007f2a00720c */ /* 0x040fe20003fc4070 */
[----:B------:R-:W-:Y:S01]  /*3af0*/  @!P5 IMAD.IADD R125, R125, 0x1, -R42 ;  /* 0x000000017d7dd824 */ /* 0x000fe200078e0a2a */
[----:B------:R-:W-:Y:S01]  /*3b00*/  ISETP.GT.U32.AND P5, PT, R42, R123, PT ;  /* 0x0000007b2a00720c */ /* 0x000fe20003fa4070 */
[----:B------:R-:W-:Y:S01]  /*3b10*/  VIADD R11, R0, 0xb9 ;  /* 0x000000b9000b7836 */ /* 0x000fe20000000000 */
[----:B------:R-:W-:Y:S01]  /*3b20*/  ISETP.GE.AND P4, PT, R10, RZ, PT ;  /* 0x000000ff0a00720c */ /* 0x000fe20003f86270 */
[----:B------:R-:W-:-:S03]  /*3b30*/  IMAD.HI.U32 R3, R2, R129, RZ ;  /* 0x0000008102037227 */ /* 0x000fc600078e00ff */
[----:B------:R-:W-:Y:S01]  /*3b40*/  IABS R131, R11 ;  /* 0x0000000b00837213 */ /* 0x000fe20000000000 */
[----:B------:R-:W-:Y:S02]  /*3b50*/  IMAD.MOV R3, RZ, RZ, -R3 ;  /* 0x000000ffff037224 */ /* 0x000fe400078e0a03 */
[----:B------:R-:W-:Y:S02]  /*3b60*/  VIADD R13, R0, 0xb7 ;  /* 0x000000b7000d7836 */ /* 0x000fe40000000000 */
[----:B------:R-:W-:Y:S02]  /*3b70*/  IMAD R129, R42, R3, R129 ;  /* 0x000000032a817224 */ /* 0x000fe400078e0281 */
[----:B------:R-:W-:Y:S01]  /*3b80*/  IMAD.HI.U32 R4, R2, R131, RZ ;  /* 0x0000008302047227 */ /* 0x000fe200078e00ff */
[----:B------:R-:W-:-:S03]  /*3b90*/  IABS R9, R13 ;  /* 0x0000000d00097213 */ /* 0x000fc60000000000 */
[--C-:B------:R-:W-:Y:S01]  /*3ba0*/  @!P6 IMAD.IADD R127, R127, 0x1, -R42.reuse ;  /* 0x000000017f7fe824 */ /* 0x100fe200078e0a2a */
[C---:B------:R-:W-:Y:S01]  /*3bb0*/  ISETP.GT.U32.AND P6, PT, R42.reuse, R125, PT ;  /* 0x0000007d2a00720c */ /* 0x040fe20003fc4070 */
[----:B------:R-:W-:Y:S01]  /*3bc0*/  @!P5 IMAD.IADD R123, R123, 0x1, -R42 ;  /* 0x000000017b7bd824 */ /* 0x000fe200078e0a2a */
[----:B------:R-:W-:Y:S01]  /*3bd0*/  ISETP.GT.U32.AND P5, PT, R42, R129, PT ;  /* 0x000000812a00720c */ /* 0x000fe20003fa4070 */
[----:B------:R-:W-:Y:S02]  /*3be0*/  IMAD.MOV R4, RZ, RZ, -R4 ;  /* 0x000000ffff047224 */ /* 0x000fe400078e0a04 */
[----:B------:R-:W-:Y:S02]  /*3bf0*/  VIADD R12, R0, 0xb8 ;  /* 0x000000b8000c7836 */ /* 0x000fe40000000000 */
[----:B------:R-:W-:Y:S02]  /*3c00*/  IMAD R131, R42, R4, R131 ;  /* 0x000000042a837224 */ /* 0x000fe400078e0283 */
[----:B------:R-:W-:Y:S01]  /*3c10*/  IMAD.HI.U32 R4, R2, R9, RZ ;  /* 0x0000000902047227 */ /* 0x000fe200078e00ff */
[----:B------:R-:W-:-:S03]  /*3c20*/  IABS R7, R12 ;  /* 0x0000000c00077213 */ /* 0x000fc60000000000 */
[----:B------:R-:W-:Y:S02]  /*3c30*/  IMAD.MOV R4, RZ, RZ, -R4 ;  /* 0x000000ffff047224 */ /* 0x000fe400078e0a04 */
[--C-:B------:R-:W-:Y:S01]  /*3c40*/  @!P6 IMAD.IADD R125, R125, 0x1, -R42.reuse ;  /* 0x000000017d7de824 */ /* 0x100fe200078e0a2a */
[C---:B------:R-:W-:Y:S01]  /*3c50*/  ISETP.GT.U32.AND P6, PT, R42.reuse, R131, PT ;  /* 0x000000832a00720c */ /* 0x040fe20003fc4070 */
[----:B------:R-:W-:Y:S02]  /*3c60*/  IMAD R134, R42, R4, R9 ;  /* 0x000000042a867224 */ /* 0x000fe400078e0209 */
[----:B------:R-:W-:Y:S02]  /*3c70*/  @!P5 IMAD.IADD R129, R129, 0x1, -R42 ;  /* 0x000000018181d824 */ /* 0x000fe400078e0a2a */
[----:B------:R-:W-:Y:S02]  /*3c80*/  VIADD R10, R0, 0xb6 ;  /* 0x000000b6000a7836 */ /* 0x000fe40000000000 */
[----:B------:R-:W-:-:S04]  /*3c90*/  IMAD.HI.U32 R3, R2, R7, RZ ;  /* 0x0000000702037227 */ /* 0x000fc800078e00ff */
[----:B------:R-:W-:Y:S01]  /*3ca0*/  @!P2 IMAD.MOV R121, RZ, RZ, -R121 ;  /* 0x000000ffff79a224 */ /* 0x000fe200078e0a79 */
[----:B------:R-:W-:Y:S01]  /*3cb0*/  ISETP.GE.AND P2, PT, R8, RZ, PT ;  /* 0x000000ff0800720c */ /* 0x000fe20003f46270 */
[----:B------:R-:W-:Y:S01]  /*3cc0*/  @!P0 IMAD.MOV R123, RZ, RZ, -R123 ;  /* 0x000000ffff7b8224 */ /* 0x000fe200078e0a7b */
[C---:B------:R-:W-:Y:S01]  /*3cd0*/  ISETP.GT.U32.AND P0, PT, R42.reuse, R129, PT ;  /* 0x000000812a00720c */ /* 0x040fe20003f04070 */
[----:B------:R-:W-:Y:S01]  /*3ce0*/  @!P3 IMAD.MOV R125, RZ, RZ, -R125 ;  /* 0x000000ffff7db224 */ /* 0x000fe200078e0a7d */
[----:B------:R-:W-:Y:S01]  /*3cf0*/  ISETP.GT.U32.AND P3, PT, R42, R134, PT ;  /* 0x000000862a00720c */ /* 0x000fe20003f64070 */
[----:B------:R-:W-:Y:S01]  /*3d00*/  IMAD.MOV R3, RZ, RZ, -R3 ;  /* 0x000000ffff037224 */ /* 0x000fe200078e0a03 */
[----:B------:R-:W-:Y:S01]  /*3d10*/  IABS R8, R10 ;  /* 0x0000000a00087213 */ /* 0x000fe20000000000 */
[----:B------:R-:W-:Y:S02]  /*3d20*/  VIADD R4, R0, 0xb5 ;  /* 0x000000b500047836 */ /* 0x000fe40000000000 */
[----:B------:R-:W-:-:S02]  /*3d30*/  IMAD R132, R42, R3, R7 ;  /* 0x000000032a847224 */ /* 0x000fc400078e0207 */
[----:B------:R-:W-:Y:S01]  /*3d40*/  IMAD.MOV.U32 R7, RZ, RZ, R8 ;  /* 0x000000ffff077224 */ /* 0x000fe200078e0008 */
[----:B------:R-:W-:Y:S01]  /*3d50*/  IABS R9, R4 ;  /* 0x0000000400097213 */ /* 0x000fe20000000000 */
[----:B------:R-:W-:Y:S01]  /*3d60*/  @!P6 IMAD.IADD R131, R131, 0x1, -R42 ;  /* 0x000000018383e824 */ /* 0x000fe200078e0a2a */
[----:B------:R-:W-:Y:S01]  /*3d70*/  ISETP.GT.U32.AND P5, PT, R42, R132, PT ;  /* 0x000000842a00720c */ /* 0x000fe20003fa4070 */
[----:B------:R-:W-:-:S03]  /*3d80*/  IMAD.HI.U32 R3, R2, R7, RZ ;  /* 0x0000000702037227 */ /* 0x000fc600078e00ff */
[----:B------:R-:W-:Y:S01]  /*3d90*/  ISETP.GT.U32.AND P6, PT, R42, R131, PT ;  /* 0x000000832a00720c */ /* 0x000fe20003fc4070 */
[--C-:B------:R-:W-:Y:S01]  /*3da0*/  @!P0 IMAD.IADD R129, R129, 0x1, -R42.reuse ;  /* 0x0000000181818824 */ /* 0x100fe200078e0a2a */
[----:B------:R-:W-:Y:S01]  /*3db0*/  ISETP.GE.AND P0, PT, R13, RZ, PT ;  /* 0x000000ff0d00720c */ /* 0x000fe20003f06270 */
[----:B------:R-:W-:Y:S01]  /*3dc0*/  @!P3 IMAD.IADD R134, R134, 0x1, -R42 ;  /* 0x000000018686b824 */ /* 0x000fe200078e0a2a */
[----:B------:R-:W-:Y:S01]  /*3dd0*/  ISETP.GE.AND P3, PT, R10, RZ, PT ;  /* 0x000000ff0a00720c */ /* 0x000fe20003f66270 */
[----:B------:R-:W-:Y:S02]  /*3de0*/  IMAD.MOV R3, RZ, RZ, -R3 ;  /* 0x000000ffff037224 */ /* 0x000fe400078e0a03 */
[----:B------:R-:W-:Y:S01]  /*3df0*/  @!P1 IMAD.MOV R119, RZ, RZ, -R119 ;  /* 0x000000ffff779224 */ /* 0x000fe200078e0a77 */
[C---:B------:R-:W-:Y:S01]  /*3e00*/  ISETP.GT.U32.AND P1, PT, R42.reuse, R127, PT ;  /* 0x0000007f2a00720c */ /* 0x040fe20003f24070 */
[----:B------:R-:W-:Y:S01]  /*3e10*/  @!P2 IMAD.MOV R129, RZ, RZ, -R129 ;  /* 0x000000ffff81a224 */ /* 0x000fe200078e0a81 */
[C---:B------:R-:W-:Y:S01]  /*3e20*/  ISETP.GT.U32.AND P2, PT, R42.reuse, R134, PT ;  /* 0x000000862a00720c */ /* 0x040fe20003f44070 */
[----:B------:R-:W-:-:S02]  /*3e30*/  IMAD R136, R42, R3, R7 ;  /* 0x000000032a887224 */ /* 0x000fc400078e0207 */
[----:B------:R-:W-:-:S04]  /*3e40*/  IMAD.HI.U32 R3, R2, R9, RZ ;  /* 0x0000000902037227 */ /* 0x000fc800078e00ff */
[--C-:B------:R-:W-:Y:S02]  /*3e50*/  @!P5 IMAD.IADD R132, R132, 0x1, -R42.reuse ;  /* 0x000000018484d824 */ /* 0x100fe400078e0a2a */
[----:B------:R-:W-:Y:S02]  /*3e60*/  IMAD.MOV R3, RZ, RZ, -R3 ;  /* 0x000000ffff037224 */ /* 0x000fe400078e0a03 */
[--C-:B------:R-:W-:Y:S01]  /*3e70*/  @!P6 IMAD.IADD R131, R131, 0x1, -R42.reuse ;  /* 0x000000018383e824 */ /* 0x100fe200078e0a2a */
[C---:B------:R-:W-:Y:S01]  /*3e80*/  ISETP.GT.U32.AND P5, PT, R42.reuse, R132, PT ;  /* 0x000000842a00720c */ /* 0x040fe20003fa4070 */
[C---:B------:R-:W-:Y:S01]  /*3e90*/  IMAD R138, R42.reuse, R3, R9 ;  /* 0x000000032a8a7224 */ /* 0x040fe200078e0209 */
[----:B------:R-:W-:Y:S01]  /*3ea0*/  ISETP.GT.U32.AND P6, PT, R42, R136, PT ;  /* 0x000000882a00720c */ /* 0x000fe20003fc4070 */
[--C-:B------:R-:W-:Y:S01]  /*3eb0*/  @!P1 IMAD.IADD R127, R127, 0x1, -R42.reuse ;  /* 0x000000017f7f9824 */ /* 0x100fe200078e0a2a */
[----:B------:R-:W-:Y:S01]  /*3ec0*/  ISETP.GE.AND P1, PT, R11, RZ, PT ;  /* 0x000000ff0b00720c */ /* 0x000fe20003f26270 */
[----:B------:R-:W-:Y:S01]  /*3ed0*/  @!P2 IMAD.IADD R134, R134, 0x1, -R42 ;  /* 0x000000018686a824 */ /* 0x000fe200078e0a2a */
[----:B------:R-:W-:Y:S01]  /*3ee0*/  ISETP.GT.U32.AND P2, PT, R42, R138, PT ;  /* 0x0000008a2a00720c */ /* 0x000fe20003f44070 */
[----:B------:R-:W-:Y:S01]  /*3ef0*/  @!P4 IMAD.MOV R127, RZ, RZ, -R127 ;  /* 0x000000ffff7fc224 */ /* 0x000fe200078e0a7f */
[----:B------:R-:W-:Y:S01]  /*3f00*/  ISETP.GE.AND P4, PT, R12, RZ, PT ;  /* 0x000000ff0c00720c */ /* 0x000fe20003f86270 */
[----:B------:R-:W-:-:S02]  /*3f10*/  VIADD R3, R0, 0xb4 ;  /* 0x000000b400037836 */ /* 0x000fc40000000000 */
[----:B------:R-:W-:Y:S02]  /*3f20*/  VIADD R7, R0, 0xb2 ;  /* 0x000000b200077836 */ /* 0x000fe40000000000 */
[--C-:B------:R-:W-:Y:S01]  /*3f30*/  @!P5 IMAD.IADD R132, R132, 0x1, -R42.reuse ;  /* 0x000000018484d824 */ /* 0x100fe200078e0a2a */
[----:B------:R-:W-:Y:S01]  /*3f40*/  ISETP.GE.AND P5, PT, R4, RZ, PT ;  /* 0x000000ff0400720c */ /* 0x000fe20003fa6270 */
[--C-:B------:R-:W-:Y:S01]  /*3f50*/  @!P6 IMAD.IADD R136, R136, 0x1, -R42.reuse ;  /* 0x000000018888e824 */ /* 0x100fe200078e0a2a */
[----:B------:R-:W-:Y:S01]  /*3f60*/  IABS R9, R3 ;  /* 0x0000000300097213 */ /* 0x000fe20000000000 */
[----:B------:R-:W-:Y:S01]  /*3f70*/  VIADD R4, R0, 0xb3 ;  /* 0x000000b300047836 */ /* 0x000fe20000000000 */
[----:B------:R-:W-:Y:S01]  /*3f80*/  IABS R11, R7 ;  /* 0x00000007000b7213 */ /* 0x000fe20000000000 */
[----:B------:R-:W-:Y:S01]  /*3f90*/  @!P2 IMAD.IADD R138, R138, 0x1, -R42 ;  /* 0x000000018a8aa824 */ /* 0x000fe200078e0a2a */
[----:B------:R-:W-:Y:S01]  /*3fa0*/  ISETP.GT.U32.AND P6, PT, R42, R136, PT ;  /* 0x000000882a00720c */ /* 0x000fe20003fc4070 */
[----:B------:R-:W-:Y:S01]  /*3fb0*/  @!P4 IMAD.MOV R132, RZ, RZ, -R132 ;  /* 0x000000ffff84c224 */ /* 0x000fe200078e0a84 */
[----:B------:R-:W-:Y:S01]  /*3fc0*/  ISETP.GE.AND P4, PT, R4, RZ, PT ;  /* 0x000000ff0400720c */ /* 0x000fe20003f86270 */
[----:B------:R-:W-:Y:S01]  /*3fd0*/  @!P1 IMAD.MOV R131, RZ, RZ, -R131 ;  /* 0x000000ffff839224 */ /* 0x000fe200078e0a83 */
[----:B------:R-:W-:Y:S01]  /*3fe0*/  IABS R4, R4 ;  /* 0x0000000400047213 */ /* 0x000fe20000000000 */
[----:B------:R-:W-:Y:S01]  /*3ff0*/  @!P0 IMAD.MOV R134, RZ, RZ, -R134 ;  /* 0x000000ffff868224 */ /* 0x000fe200078e0a86 */
[----:B------:R-:W-:Y:S01]  /*4000*/  ISETP.GE.AND P1, PT, R3, RZ, PT ;  /* 0x000000ff0300720c */ /* 0x000fe20003f26270 */
[----:B------:R-:W-:Y:S01]  /*4010*/  IMAD.HI.U32 R3, R2, R9, RZ ;  /* 0x0000000902037227 */ /* 0x000fe200078e00ff */
[----:B------:R-:W-:-:S02]  /*4020*/  ISETP.GT.U32.AND P2, PT, R42, R138, PT ;  /* 0x0000008a2a00720c */ /* 0x000fc40003f44070 */
[----:B------:R-:W-:Y:S01]  /*4030*/  ISETP.GE.AND P0, PT, R7, RZ, PT ;  /* 0x000000ff0700720c */ /* 0x000fe20003f06270 */
[----:B------:R-:W-:Y:S02]  /*4040*/  IMAD.MOV.U32 R7, RZ, RZ, R4 ;  /* 0x000000ffff077224 */ /* 0x000fe400078e0004 */
[----:B------:R-:W-:Y:S02]  /*4050*/  IMAD.MOV R140, RZ, RZ, -R3 ;  /* 0x000000ffff8c7224 */ /* 0x000fe400078e0a03 */
[----:B------:R-:W-:-:S04]  /*4060*/  IMAD.HI.U32 R4, R2, R11, RZ ;  /* 0x0000000b02047227 */ /* 0x000fc800078e00ff */
[----:B------:R-:W-:Y:S02]  /*4070*/  @!P6 IMAD.IADD R136, R136, 0x1, -R42 ;  /* 0x000000018888e824 */ /* 0x000fe400078e0a2a */
[C---:B------:R-:W-:Y:S02]  /*4080*/  IMAD R140, R42.reuse, R140, R9 ;  /* 0x0000008c2a8c7224 */ /* 0x040fe400078e0209 */
[----:B------:R-:W-:Y:S02]  /*4090*/  IMAD.MOV R4, RZ, RZ, -R4 ;  /* 0x000000ffff047224 */ /* 0x000fe400078e0a04 */
[----:B------:R-:W-:Y:S01]  /*40a0*/  @!P3 IMAD.MOV R136, RZ, RZ, -R136 ;  /* 0x000000ffff88b224 */ /* 0x000fe200078e0a88 */
[----:B------:R-:W-:Y:S01]  /*40b0*/  ISETP.GT.U32.AND P3, PT, R42, R140, PT ;  /* 0x0000008c2a00720c */ /* 0x000fe20003f64070 */
[----:B------:R-:W-:Y:S02]  /*40c0*/  @!P2 IMAD.IADD R138, R138, 0x1, -R42 ;  /* 0x000000018a8aa824 */ /* 0x000fe400078e0a2a */
[----:B------:R-:W-:-:S02]  /*40d0*/  IMAD R144, R42, R4, R11 ;  /* 0x000000042a907224 */ /* 0x000fc400078e020b */
[----:B------:R-:W-:Y:S02]  /*40e0*/  @!P5 IMAD.MOV R138, RZ, RZ, -R138 ;  /* 0x000000ffff8ad224 */ /* 0x000fe400078e0a8a */
[----:B------:R-:W-:Y:S01]  /*40f0*/  IMAD.HI.U32 R3, R2, R7, RZ ;  /* 0x0000000702037227 */ /* 0x000fe200078e00ff */
[----:B------:R-:W-:-:S03]  /*4100*/  ISETP.GT.U32.AND P5, PT, R42, R144, PT ;  /* 0x000000902a00720c */ /* 0x000fc60003fa4070 */
[----:B------:R-:W-:Y:S02]  /*4110*/  VIADD R8, R0, 0xb1 ;  /* 0x000000b100087836 */ /* 0x000fe40000000000 */
[----:B------:R-:W-:Y:S02]  /*4120*/  IMAD.MOV R142, RZ, RZ, -R3 ;  /* 0x000000ffff8e7224 */ /* 0x000fe400078e0a03 */
[--C-:B------:R-:W-:Y:S01]  /*4130*/  @!P3 IMAD.IADD R140, R140, 0x1, -R42.reuse ;  /* 0x000000018c8cb824 */ /* 0x100fe200078e0a2a */
[----:B------:R-:W-:Y:S01]  /*4140*/  ISETP.GE.AND P6, PT, R8, RZ, PT ;  /* 0x000000ff0800720c */ /* 0x000fe20003fc6270 */
[----:B------:R-:W-:Y:S01]  /*4150*/  IMAD R142, R42, R142, R7 ;  /* 0x0000008e2a8e7224 */ /* 0x000fe200078e0207 */
[----:B------:R-:W-:Y:S01]  /*4160*/  IABS R13, R8 ;  /* 0x00000008000d7213 */ /* 0x000fe20000000000 */
[----:B------:R-:W-:Y:S01]  /*4170*/  VIADD R8, R0, 0xaf ;  /* 0x000000af00087836 */ /* 0x000fe20000000000 */
[----:B------:R-:W-:Y:S01]  /*4180*/  ISETP.GT.U32.AND P3, PT, R42, R140, PT ;  /* 0x0000008c2a00720c */ /* 0x000fe20003f64070 */
[----:B------:R-:W-:Y:S01]  /*4190*/  @!P5 IMAD.IADD R144, R144, 0x1, -R42 ;  /* 0x000000019090d824 */ /* 0x000fe200078e0a2a */
[----:B------:R-:W-:Y:S01]  /*41a0*/  ISETP.GT.U32.AND P2, PT, R42, R142, PT ;  /* 0x0000008e2a00720c */ /* 0x000fe20003f44070 */
[----:B------:R-:W-:Y:S01]  /*41b0*/  IMAD.HI.U32 R3, R2, R13, RZ ;  /* 0x0000000d02037227 */ /* 0x000fe200078e00ff */
[----:B------:R-:W-:-:S02]  /*41c0*/  IABS R149, R8 ;  /* 0x0000000800957213 */ /* 0x000fc40000000000 */
[----:B------:R-:W-:Y:S01]  /*41d0*/  ISETP.GT.U32.AND P5, PT, R42, R144, PT ;  /* 0x000000902a00720c */ /* 0x000fe20003fa4070 */
[----:B------:R-:W-:Y:S02]  /*41e0*/  IMAD.MOV R3, RZ, RZ, -R3 ;  /* 0x000000ffff037224 */ /* 0x000fe400078e0a03 */
[----:B------:R-:W-:-:S04]  /*41f0*/  IMAD.HI.U32 R4, R2, R149, RZ ;  /* 0x0000009502047227 */ /* 0x000fc800078e00ff */
[----:B------:R-:W-:Y:S02]  /*4200*/  VIADD R7, R0, 0xb0 ;  /* 0x000000b000077836 */ /* 0x000fe40000000000 */
[----:B------:R-:W-:Y:S02]  /*4210*/  IMAD R146, R42, R3, R13 ;  /* 0x000000032a927224 */ /* 0x000fe400078e020d */
[----:B------:R-:W-:Y:S01]  /*4220*/  IMAD.MOV R4, RZ, RZ, -R4 ;  /* 0x000000ffff047224 */ /* 0x000fe200078e0a04 */
[----:B------:R-:W-:Y:S01]  /*4230*/  IABS R147, R7 ;  /* 0x0000000700937213 */ /* 0x000fe20000000000 */
[--C-:B------:R-:W-:Y:S02]  /*4240*/  @!P2 IMAD.IADD R142, R142, 0x1, -R42.reuse ;  /* 0x000000018e8ea824 */ /* 0x100fe400078e0a2a */
[--C-:B------:R-:W-:Y:S01]  /*4250*/  @!P3 IMAD.IADD R140, R140, 0x1, -R42.reuse ;  /* 0x000000018c8cb824 */ /* 0x100fe200078e0a2a */
[C---:B------:R-:W-:Y:S01]  /*4260*/  ISETP.GT.U32.AND P3, PT, R42.reuse, R146, PT ;  /* 0x000000922a00720c */ /* 0x040fe20003f64070 */
[C---:B------:R-:W-:Y:S01]  /*4270*/  IMAD R149, R42.reuse, R4, R149 ;  /* 0x000000042a957224 */ /* 0x040fe200078e0295 */
[----:B------:R-:W-:Y:S01]  /*4280*/  ISETP.GT.U32.AND P2, PT, R42, R142, PT ;  /* 0x0000008e2a00720c */ /* 0x000fe20003f44070 */
[----:B------:R-:W-:-:S02]  /*4290*/  @!P5 IMAD.IADD R144, R144, 0x1, -R42 ;  /* 0x000000019090d824 */ /* 0x000fc400078e0a2a */
[----:B------:R-:W-:Y:S01]  /*42a0*/  VIADD R9, R0, 0xae ;  /* 0x000000ae00097836 */ /* 0x000fe20000000000 */
[----:B------:R-:W-:Y:S01]  /*42b0*/  ISETP.GT.U32.AND P5, PT, R42, R149, PT ;  /* 0x000000952a00720c */ /* 0x000fe20003fa4070 */
[----:B------:R-:W-:-:S03]  /*42c0*/  IMAD.HI.U32 R3, R2, R147, RZ ;  /* 0x0000009302037227 */ /* 0x000fc600078e00ff */
[----:B------:R-:W-:Y:S01]  /*42d0*/  IABS R151, R9 ;  /* 0x0000000900977213 */ /* 0x000fe20000000000 */
[----:B------:R-:W-:Y:S02]  /*42e0*/  IMAD.MOV R3, RZ, RZ, -R3 ;  /* 0x000000ffff037224 */ /* 0x000fe400078e0a03 */
[----:B------:R-:W-:Y:S02]  /*42f0*/  VIADD R10, R0, 0xad ;  /* 0x000000ad000a7836 */ /* 0x000fe40000000000 */
[----:B------:R-:W-:Y:S02]  /*4300*/  IMAD R147, R42, R3, R147 ;  /* 0x000000032a937224 */ /* 0x000fe400078e0293 */
[----:B------:R-:W-:Y:S01]  /*4310*/  VIADD R11, R0, 0xac ;  /* 0x000000ac000b7836 */ /* 0x000fe20000000000 */
[----:B------:R-:W-:Y:S01]  /*4320*/  IABS R153, R10 ;  /* 0x0000000a00997213 */ /* 0x000fe20000000000 */
[----:B------:R-:W-:Y:S01]  /*4330*/  @!P3 IMAD.IADD R146, R146, 0x1, -R42 ;  /* 0x000000019292b824 */ /* 0x000fe200078e0a2a */
[----:B------:R-:W-:Y:S01]  /*4340*/  ISETP.GE.AND P3, PT, R7, RZ, PT ;  /* 0x000000ff0700720c */ /* 0x000fe20003f66270 */
[----:B------:R-:W-:Y:S01]  /*4350*/  IMAD.HI.U32 R3, R2, R151, RZ ;  /* 0x0000009702037227 */ /* 0x000fe200078e00ff */
[----:B------:R-:W-:-:S03]  /*4360*/  IABS R7, R11 ;  /* 0x0000000b00077213 */ /* 0x000fc60000000000 */
[----:B------:R-:W-:Y:S01]  /*4370*/  @!P2 IMAD.IADD R142, R142, 0x1, -R42 ;  /* 0x000000018e8ea824 */ /* 0x000fe200078e0a2a */
[C---:B------:R-:W-:Y:S01]  /*4380*/  ISETP.GT.U32.AND P2, PT, R42.reuse, R147, PT ;  /* 0x000000932a00720c */ /* 0x040fe20003f44070 */
[----:B------:R-:W-:Y:S01]  /*4390*/  @!P1 IMAD.MOV R140, RZ, RZ, -R140 ;  /* 0x000000ffff8c9224 */ /* 0x000fe200078e0a8c */
[C---:B------:R-:W-:Y:S01]  /*43a0*/  ISETP.GT.U32.AND P1, PT, R42.reuse, R146, PT ;  /* 0x000000922a00720c */ /* 0x040fe20003f24070 */
[----:B------:R-:W-:Y:S02]  /*43b0*/  @!P5 IMAD.IADD R149, R149, 0x1, -R42 ;  /* 0x000000019595d824 */ /* 0x000fe400078e0a2a */
[----:B------:R-:W-:Y:S02]  /*43c0*/  IMAD.MOV R3, RZ, RZ, -R3 ;  /* 0x000000ffff037224 */ /* 0x000fe400078e0a03 */
[----:B------:R-:W-:Y:S01]  /*43d0*/  @!P4 IMAD.MOV R142, RZ, RZ, -R142 ;  /* 0x000000ffff8ec224 */ /* 0x000fe200078e0a8e */
[C---:B------:R-:W-:Y:S01]  /*43e0*/  ISETP.GT.U32.AND P4, PT, R42.reuse, R149, PT ;  /* 0x000000952a00720c */ /* 0x040fe20003f84070 */
[----:B------:R-:W-:-:S02]  /*43f0*/  IMAD R151, R42, R3, R151 ;  /* 0x000000032a977224 */ /* 0x000fc400078e0297 */
[----:B------:R-:W-:-:S04]  /*4400*/  IMAD.HI.U32 R4, R2, R153, RZ ;  /* 0x0000009902047227 */ /* 0x000fc800078e00ff */
[----:B------:R-:W-:-:S04]  /*4410*/  IMAD.HI.U32 R3, R2, R7, RZ ;  /* 0x0000000702037227 */ /* 0x000fc800078e00ff */
[----:B------:R-:W-:Y:S02]  /*4420*/  IMAD.MOV R4, RZ, RZ, -R4 ;  /* 0x000000ffff047224 */ /* 0x000fe400078e0a04 */
[----:B------:R-:W-:Y:S02]  /*4430*/  IMAD.MOV R3, RZ, RZ, -R3 ;  /* 0x000000ffff037224 */ /* 0x000fe400078e0a03 */
[--C-:B------:R-:W-:Y:S01]  /*4440*/  @!P2 IMAD.IADD R147, R147, 0x1, -R42.reuse ;  /* 0x000000019393a824 */ /* 0x100fe200078e0a2a */
[----:B------:R-:W-:Y:S01]  /*4450*/  ISETP.GE.AND P2, PT, R8, RZ, PT ;  /* 0x000000ff0800720c */ /* 0x000fe20003f46270 */
[----:B------:R-:W-:Y:S02]  /*4460*/  IMAD R153, R42, R4, R153 ;  /* 0x000000042a997224 */ /* 0x000fe400078e0299 */
[----:B------:R-:W-:Y:S01]  /*4470*/  @!P1 IMAD.IADD R146, R146, 0x1, -R42 ;  /* 0x0000000192929824 */ /* 0x000fe200078e0a2a */
[C---:B------:R-:W-:Y:S01]  /*4480*/  ISETP.GT.U32.AND P1, PT, R42.reuse, R151, PT ;  /* 0x000000972a00720c */ /* 0x040fe20003f24070 */
[C---:B------:R-:W-:Y:S01]  /*4490*/  IMAD R154, R42.reuse, R3, R7 ;  /* 0x000000032a9a7224 */ /* 0x040fe200078e0207 */
[C---:B------:R-:W-:Y:S01]  /*44a0*/  ISETP.GT.U32.AND P5, PT, R42.reuse, R147, PT ;  /* 0x000000932a00720c */ /* 0x040fe20003fa4070 */
[----:B------:R-:W-:Y:S01]  /*44b0*/  @!P6 IMAD.MOV R146, RZ, RZ, -R146 ;  /* 0x000000ffff92e224 */ /* 0x000fe200078e0a92 */
[C---:B------:R-:W-:Y:S01]  /*44c0*/  ISETP.GT.U32.AND P6, PT, R42.reuse, R153, PT ;  /* 0x000000992a00720c */ /* 0x040fe20003fc4070 */
[----:B------:R-:W-:Y:S01]  /*44d0*/  @!P4 IMAD.IADD R149, R149, 0x1, -R42 ;  /* 0x000000019595c824 */ /* 0x000fe200078e0a2a */
[----:B------:R-:W-:Y:S01]  /*44e0*/  ISETP.GT.U32.AND P4, PT, R42, R154, PT ;  /* 0x0000009a2a00720c */ /* 0x000fe20003f84070 */
[----:B------:R-:W-:-:S02]  /*44f0*/  VIADD R4, R0, 0xab ;  /* 0x000000ab00047836 */ /* 0x000fc40000000000 */
[----:B------:R-:W-:Y:S02]  /*4500*/  VIADD R8, R0, 0xaa ;  /* 0x000000aa00087836 */ /* 0x000fe40000000000 */
[----:B------:R-:W-:Y:S01]  /*4510*/  @!P0 IMAD.MOV R144, RZ, RZ, -R144 ;  /* 0x000000ffff908224 */ /* 0x000fe200078e0a90 */
[----:B------:R-:W-:Y:S01]  /*4520*/  IABS R7, R4 ;  /* 0x0000000400077213 */ /* 0x000fe20000000000 */
[--C-:B------:R-:W-:Y:S01]  /*4530*/  @!P1 IMAD.IADD R151, R151, 0x1, -R42.reuse ;  /* 0x0000000197979824 */ /* 0x100fe200078e0a2a */
[----:B------:R-:W-:Y:S01]  /*4540*/  ISETP.GE.AND P0, PT, R9, RZ, PT ;  /* 0x000000ff0900720c */ /* 0x000fe20003f06270 */
[--C-:B------:R-:W-:Y:S01]  /*4550*/  @!P5 IMAD.IADD R147, R147, 0x1, -R42.reuse ;  /* 0x000000019393d824 */ /* 0x100fe200078e0a2a */
[----:B------:R-:W-:Y:S01]  /*4560*/  IABS R9, R8 ;  /* 0x0000000800097213 */ /* 0x000fe20000000000 */
[--C-:B------:R-:W-:Y:S01]  /*4570*/  @!P6 IMAD.IADD R153, R153, 0x1, -R42.reuse ;  /* 0x000000019999e824 */ /* 0x100fe200078e0a2a */
[----:B------:R-:W-:Y:S01]  /*4580*/  ISETP.GT.U32.AND P6, PT, R42, R151, PT ;  /* 0x000000972a00720c */ /* 0x000fe20003fc4070 */
[----:B------:R-:W-:Y:S01]  /*4590*/  @!P4 IMAD.IADD R154, R154, 0x1, -R42 ;  /* 0x000000019a9ac824 */ /* 0x000fe200078e0a2a */
[----:B------:R-:W-:Y:S01]  /*45a0*/  ISETP.GE.AND P1, PT, R11, RZ, PT ;  /* 0x000000ff0b00720c */ /* 0x000fe20003f26270 */
[----:B------:R-:W-:Y:S01]  /*45b0*/  IMAD.HI.U32 R3, R2, R7, RZ ;  /* 0x0000000702037227 */ /* 0x000fe200078e00ff */
[----:B------:R-:W-:-:S02]  /*45c0*/  ISETP.GT.U32.AND P4, PT, R42, R153, PT ;  /* 0x000000992a00720c */ /* 0x000fc40003f84070 */
[----:B------:R-:W-:Y:S01]  /*45d0*/  ISETP.GE.AND P5, PT, R10, RZ, PT ;  /* 0x000000ff0a00720c */ /* 0x000fe20003fa6270 */
[----:B------:R-:W-:Y:S01]  /*45e0*/  @!P3 IMAD.MOV R147, RZ, RZ, -R147 ;  /* 0x000000ffff93b224 */ /* 0x000fe200078e0a93 */
        /* <DEDUP_REMOVED lines=8> */
[----:B------:R-:W-:Y:S02]  /*4670*/  VIADD R11, R0, 0xa8 ;  /* 0x000000a8000b7836 */ /* 0x000fe40000000000 */
[--C-:B------:R-:W-:Y:S01]  /*4680*/  @!P3 IMAD.IADD R154, R154, 0x1, -R42.reuse ;  /* 0x000000019a9ab824 */ /* 0x100fe200078e0a2a */
        /* <DEDUP_REMOVED lines=10> */
[----:B------:R-:W-:Y:S01]  /*4730*/  ISETP.GE.AND P6, PT, R8, RZ, PT ;  /* 0x000000ff0800720c */ /* 0x000fe20003fc6270 */
[----:B------:R-:W-:-:S04]  /*4740*/  IMAD.HI.U32 R3, R2, R7, RZ ;  /* 0x0000000702037227 */ /* 0x000fc800078e00ff */
[----:B------:R-:W-:Y:S02]  /*4750*/  IMAD.MOV R4, RZ, RZ, -R4 ;  /* 0x000000ffff047224 */ /* 0x000fe400078e0a04 */
[----:B------:R-:W-:Y:S02]  /*4760*/  VIADD R8, R0, 0xa6 ;  /* 0x000000a600087836 */ /* 0x000fe40000000000 */
[----:B------:R-:W-:Y:S01]  /*4770*/  @!P3 IMAD.IADD R158, R158, 0x1, -R42 ;  /* 0x000000019e9eb824 */ /* 0x000fe200078e0a2a */
[C---:B------:R-:W-:Y:S01]  /*4780*/  ISETP.GT.U32.AND P3, PT, R42.reuse, R156, PT ;  /* 0x0000009c2a00720c */ /* 0x040fe20003f64070 */
[----:B------:R-:W-:Y:S01]  /*4790*/  IMAD.MOV R3, RZ, RZ, -R3 ;  /* 0x000000ffff037224 */ /* 0x000fe200078e0a03 */
[----:B------:R-:W-:Y:S01]  /*47a0*/  IABS R165, R8 ;  /* 0x0000000800a57213 */ /* 0x000fe20000000000 */
[C---:B------:R-:W-:Y:S02]  /*47b0*/  IMAD R161, R42.reuse, R4, R161 ;  /* 0x000000042aa17224 */ /* 0x040fe400078e02a1 */
[----:B------:R-:W-:Y:S01]  /*47c0*/  @!P0 IMAD.MOV R151, RZ, RZ, -R151 ;  /* 0x000000ffff978224 */ /* 0x000fe200078e0a97 */
[C---:B------:R-:W-:Y:S01]  /*47d0*/  ISETP.GT.U32.AND P0, PT, R42.reuse, R158, PT ;  /* 0x0000009e2a00720c */ /* 0x040fe20003f04070 */
[----:B------:R-:W-:-:S02]  /*47e0*/  IMAD R160, R42, R3, R7 ;  /* 0x000000032aa07224 */ /* 0x000fc400078e0207 */
[----:B------:R-:W-:-:S04]  /*47f0*/  IMAD.HI.U32 R3, R2, R163, RZ ;  /* 0x000000a302037227 */ /* 0x000fc800078e00ff */
[----:B------:R-:W-:Y:S01]  /*4800*/  @!P5 IMAD.MOV R153, RZ, RZ, -R153 ;  /* 0x000000ffff99d224 */ /* 0x000fe200078e0a99 */
[----:B------:R-:W-:Y:S01]  /*4810*/  ISETP.GT.U32.AND P5, PT, R42, R161, PT ;  /* 0x000000a12a00720c */ /* 0x000fe20003fa4070 */
[----:B------:R-:W-:-:S03]  /*4820*/  IMAD.HI.U32 R4, R2, R165, RZ ;  /* 0x000000a502047227 */ /* 0x000fc600078e00ff */
[----:B------:R-:W-:Y:S01]  /*4830*/  STL [R1+0xbb0], R153 ;  /* 0x000bb09901007387 */ /* 0x000fe20000100800 */
[----:B------:R-:W-:Y:S02]  /*4840*/  IMAD.MOV R3, RZ, RZ, -R3 ;  /* 0x000000ffff037224 */ /* 0x000fe400078e0a03 */
[----:B------:R-:W-:Y:S01]  /*4850*/  @!P3 IMAD.IADD R156, R156, 0x1, -R42 ;  /* 0x000000019c9cb824 */ /* 0x000fe200078e0a2a */
[----:B------:R-:W-:Y:S01]  /*4860*/  ISETP.GE.AND P3, PT, R11, RZ, PT ;  /* 0x000000ff0b00720c */ /* 0x000fe20003f66270 */
[----:B------:R-:W-:Y:S02]  /*4870*/  IMAD.MOV R4, RZ, RZ, -R4 ;  /* 0x000000ffff047224 */ /* 0x000fe400078e0a04 */
[C---:B------:R-:W-:Y:S02]  /*4880*/  IMAD R163, R42.reuse, R3, R163 ;  /* 0x000000032aa37224 */ /* 0x040fe400078e02a3 */
[----:B------:R-:W-:Y:S01]  /*4890*/  @!P2 IMAD.MOV R149, RZ, RZ, -R149 ;  /* 0x000000ffff95a224 */ /* 0x000fe200078e0a95 */
[----:B------:R-:W-:Y:S01]  /*48a0*/  ISETP.GT.U32.AND P2, PT, R42, R160, PT ;  /* 0x000000a02a00720c */ /* 0x000fe20003f44070 */
[----:B------:R-:W-:Y:S01]  /*48b0*/  @!P0 IMAD.IADD R158, R158, 0x1, -R42 ;  /* 0x000000019e9e8824 */ /* 0x000fe200078e0a2a */
[----:B------:R-:W-:Y:S01]  /*48c0*/  ISETP.GE.AND P0, PT, R9, RZ, PT ;  /* 0x000000ff0900720c */ /* 0x000fe20003f06270 */
[----:B------:R-:W-:-:S02]  /*48d0*/  IMAD R165, R42, R4, R165 ;  /* 0x000000042aa57224 */ /* 0x000fc400078e02a5 */
[----:B------:R-:W-:Y:S01]  /*48e0*/  @!P4 IMAD.MOV R156, RZ, RZ, -R156 ;  /* 0x000000ffff9cc224 */ /* 0x000fe200078e0a9c */
[C---:B------:R-:W-:Y:S01]  /*48f0*/  ISETP.GT.U32.AND P4, PT, R42.reuse, R163, PT ;  /* 0x000000a32a00720c */ /* 0x040fe20003f84070 */
[----:B------:R-:W-:Y:S02]  /*4900*/  @!P5 IMAD.IADD R161, R161, 0x1, -R42 ;  /* 0x00000001a1a1d824 */ /* 0x000fe400078e0a2a */
[----:B------:R-:W-:Y:S01]  /*4910*/  @!P6 IMAD.MOV R158, RZ, RZ, -R158 ;  /* 0x000000ffff9ee224 */ /* 0x000fe200078e0a9e */
[----:B------:R-:W-:Y:S01]  /*4920*/  ISETP.GT.U32.AND P6, PT, R42, R165, PT ;  /* 0x000000a52a00720c */ /* 0x000fe20003fc4070 */
[----:B------:R-:W-:Y:S01]  /*4930*/  VIADD R4, R0, 0xa5 ;  /* 0x000000a500047836 */ /* 0x000fe20000000000 */
[----:B------:R-:W-:Y:S01]  /*4940*/  ISETP.GT.U32.AND P5, PT, R42, R161, PT ;  /* 0x000000a12a00720c */ /* 0x000fe20003fa4070 */
[----:B------:R-:W-:Y:S01]  /*4950*/  @!P1 IMAD.MOV R154, RZ, RZ, -R154 ;  /* 0x000000ffff9a9224 */ /* 0x000fe200078e0a9a */
[----:B------:R-:W-:Y:S01]  /*4960*/  ISETP.GE.AND P1, PT, R10, RZ, PT ;  /* 0x000000ff0a00720c */ /* 0x000fe20003f26270 */
[--C-:B------:R-:W-:Y:S01]  /*4970*/  @!P2 IMAD.IADD R160, R160, 0x1, -R42.reuse ;  /* 0x00000001a0a0a824 */ /* 0x100fe200078e0a2a */
[----:B------:R-:W-:Y:S01]  /*4980*/  IABS R167, R4 ;  /* 0x0000000400a77213 */ /* 0x000fe20000000000 */
[----:B------:R-:W-:Y:S01]  /*4990*/  VIADD R10, R0, 0xa4 ;  /* 0x000000a4000a7836 */ /* 0x000fe20000000000 */
[----:B------:R-:W-:Y:S01]  /*49a0*/  STL [R1+0xbb4], R154 ;  /* 0x000bb49a01007387 */ /* 0x000fe20000100800 */
[--C-:B------:R-:W-:Y:S01]  /*49b0*/  @!P4 IMAD.IADD R163, R163, 0x1, -R42.reuse ;  /* 0x00000001a3a3c824 */ /* 0x100fe200078e0a2a */
[----:B------:R-:W-:Y:S01]  /*49c0*/  ISETP.GT.U32.AND P2, PT, R42, R160, PT ;  /* 0x000000a02a00720c */ /* 0x000fe20003f44070 */
[----:B------:R-:W-:Y:S01]  /*49d0*/  IMAD.HI.U32 R3, R2, R167, RZ ;  /* 0x000000a702037227 */ /* 0x000fe200078e00ff */
[----:B------:R-:W-:Y:S01]  /*49e0*/  IABS R7, R10 ;  /* 0x0000000a00077213 */ /* 0x000fe20000000000 */
[----:B------:R0:W-:Y:S01]  /*49f0*/  STL [R1+0xbb8], R156 ;  /* 0x000bb89c01007387 */ /* 0x0001e20000100800 */
[----:B------:R-:W-:Y:S01]  /*4a00*/  ISETP.GT.U32.AND P4, PT, R42, R163, PT ;  /* 0x000000a32a00720c */ /* 0x000fe20003f84070 */
[----:B------:R-:W-:-:S02]  /*4a10*/  @!P6 IMAD.IADD R165, R165, 0x1, -R42 ;  /* 0x00000001a5a5e824 */ /* 0x000fc400078e0a2a */
[----:B------:R-:W-:Y:S01]  /*4a20*/  @!P5 IMAD.IADD R161, R161, 0x1, -R42 ;  /* 0x00000001a1a1d824 */ /* 0x000fe200078e0a2a */
[----:B------:R-:W-:Y:S01]  /*4a30*/  ISETP.GE.AND P5, PT, R4, RZ, PT ;  /* 0x000000ff0400720c */ /* 0x000fe20003fa6270 */
[----:B------:R-:W-:Y:S01]  /*4a40*/  IMAD.HI.U32 R4, R2, R7, RZ ;  /* 0x0000000702047227 */ /* 0x000fe200078e00ff */
[C---:B------:R-:W-:Y:S01]  /*4a50*/  ISETP.GT.U32.AND P6, PT, R42.reuse, R165, PT ;  /* 0x000000a52a00720c */ /* 0x040fe20003fc4070 */
[----:B------:R-:W-:Y:S02]  /*4a60*/  STL [R1+0xbc0], R158 ;  /* 0x000bc09e01007387 */ /* 0x000fe40000100800 */
[----:B------:R-:W-:Y:S02]  /*4a70*/  IMAD.MOV R3, RZ, RZ, -R3 ;  /* 0x000000ffff037224 */ /* 0x000fe400078e0a03 */
[----:B------:R-:W-:Y:S01]  /*4a80*/  IMAD.MOV R4, RZ, RZ, -R4 ;  /* 0x000000ffff047224 */ /* 0x000fe200078e0a04 */
[----:B------:R1:W-:Y:S01]  /*4a90*/  STL [R1+0xb54], R0 ;  /* 0x000b540001007387 */ /* 0x0003e20000100800 */
[----:B------:R-:W-:-:S02]  /*4aa0*/  IMAD R167, R42, R3, R167 ;  /* 0x000000032aa77224 */ /* 0x000fc400078e02a7 */
[--C-:B------:R-:W-:Y:S01]  /*4ab0*/  @!P2 IMAD.IADD R160, R160, 0x1, -R42.reuse ;  /* 0x00000001a0a0a824 */ /* 0x100fe200078e0a2a */
[----:B------:R-:W-:Y:S01]  /*4ac0*/  ISETP.GE.AND P2, PT, R8, RZ, PT ;  /* 0x000000ff0800720c */ /* 0x000fe20003f46270 */
[C---:B------:R-:W-:Y:S02]  /*4ad0*/  IMAD R168, R42.reuse, R4, R7 ;  /* 0x000000042aa87224 */ /* 0x040fe400078e0207 */
[--C-:B------:R-:W-:Y:S01]  /*4ae0*/  @!P4 IMAD.IADD R163, R163, 0x1, -R42.reuse ;  /* 0x00000001a3a3c824 */ /* 0x100fe200078e0a2a */
[----:B------:R-:W-:Y:S01]  /*4af0*/  ISETP.GT.U32.AND P4, PT, R42, R167, PT ;  /* 0x000000a72a00720c */ /* 0x000fe20003f84070 */
[----:B------:R-:W-:Y:S02]  /*4b00*/  VIADD R8, R0, 0xa3 ;  /* 0x000000a300087836 */ /* 0x000fe40000000000 */
[----:B------:R-:W-:Y:S01]  /*4b10*/  @!P6 IMAD.IADD R165, R165, 0x1, -R42 ;  /* 0x00000001a5a5e824 */ /* 0x000fe200078e0a2a */
[----:B------:R-:W-:Y:S01]  /*4b20*/  ISETP.GT.U32.AND P6, PT, R42, R168, PT ;  /* 0x000000a82a00720c */ /* 0x000fe20003fc4070 */
[----:B------:R-:W-:Y:S01]  /*4b30*/  @!P1 IMAD.MOV R160, RZ, RZ, -R160 ;  /* 0x000000ffffa09224 */ /* 0x000fe200078e0aa0 */
[----:B------:R-:W-:Y:S01]  /*4b40*/  IABS R9, R8 ;  /* 0x0000000800097213 */ /* 0x000fe20000000000 */
[----:B------:R-:W-:Y:S01]  /*4b50*/  VIADD R12, R0, 0xa1 ;  /* 0x000000a1000c7836 */ /* 0x000fe20000000000 */
[----:B------:R-:W-:Y:S01]  /*4b60*/  ISETP.GE.AND P1, PT, R10, RZ, PT ;  /* 0x000000ff0a00720c */ /* 0x000fe20003f26270 */
[----:B------:R-:W-:-:S02]  /*4b70*/  VIADD R10, R0, 0xa2 ;  /* 0x000000a2000a7836 */ /* 0x000fc40000000000 */
[----:B------:R-:W-:Y:S01]  /*4b80*/  IMAD.HI.U32 R3, R2, R9, RZ ;  /* 0x0000000902037227 */ /* 0x000fe200078e00ff */
[----:B------:R-:W-:Y:S02]  /*4b90*/  IABS R11, R12 ;  /* 0x0000000c000b7213 */ /* 0x000fe40000000000 */
[----:B------:R-:W-:Y:S01]  /*4ba0*/  IABS R7, R10 ;  /* 0x0000000a00077213 */ /* 0x000fe20000000000 */
[--C-:B------:R-:W-:Y:S02]  /*4bb0*/  @!P4 IMAD.IADD R167, R167, 0x1, -R42.reuse ;  /* 0x00000001a7a7c824 */ /* 0x100fe400078e0a2a */
[----:B------:R-:W-:Y:S02]  /*4bc0*/  IMAD.MOV R3, RZ, RZ, -R3 ;  /* 0x000000ffff037224 */ /* 0x000fe400078e0a03 */
[----:B------:R-:W-:Y:S01]  /*4bd0*/  @!P6 IMAD.IADD R168, R168, 0x1, -R42 ;  /* 0x00000001a8a8e824 */ /* 0x000fe200078e0a2a */
[C---:B------:R-:W-:Y:S01]  /*4be0*/  ISETP.GT.U32.AND P6, PT, R42.reuse, R167, PT ;  /* 0x000000a72a00720c */ /* 0x040fe20003fc4070 */
[----:B------:R-:W-:-:S02]  /*4bf0*/  IMAD R170, R42, R3, R9 ;  /* 0x000000032aaa7224 */ /* 0x000fc400078e0209 */
[----:B------:R-:W-:-:S03]  /*4c00*/  IMAD.HI.U32 R3, R2, R7, RZ ;  /* 0x0000000702037227 */ /* 0x000fc600078e00ff */
[----:B------:R-:W-:Y:S01]  /*4c10*/  ISETP.GT.U32.AND P4, PT, R42, R170, PT ;  /* 0x000000aa2a00720c */ /* 0x000fe20003f84070 */
[----:B------:R-:W-:Y:S02]  /*4c20*/  VIADD R13, R0, 0xa0 ;  /* 0x000000a0000d7836 */ /* 0x000fe40000000000 */
[----:B------:R-:W-:Y:S02]  /*4c30*/  IMAD.MOV R3, RZ, RZ, -R3 ;  /* 0x000000ffff037224 */ /* 0x000fe400078e0a03 */
[----:B------:R-:W-:Y:S01]  /*4c40*/  IMAD.HI.U32 R4, R2, R11, RZ ;  /* 0x0000000b02047227 */ /* 0x000fe200078e00ff */
[----:B------:R-:W-:-:S03]  /*4c50*/  IABS R175, R13 ;  /* 0x0000000d00af7213 */ /* 0x000fc60000000000 */
[----:B------:R-:W-:Y:S02]  /*4c60*/  IMAD R172, R42, R3, R7 ;  /* 0x000000032aac7224 */ /* 0x000fe400078e0207 */
[----:B------:R-:W-:Y:S02]  /*4c70*/  @!P6 IMAD.IADD R167, R167, 0x1, -R42 ;  /* 0x00000001a7a7e824 */ /* 0x000fe400078e0a2a */
[----:B------:R-:W-:Y:S01]  /*4c80*/  IMAD.HI.U32 R3, R2, R175, RZ ;  /* 0x000000af02037227 */ /* 0x000fe200078e00ff */
[----:B------:R-:W-:-:S03]  /*4c90*/  ISETP.GT.U32.AND P6, PT, R42, R172, PT ;  /* 0x000000ac2a00720c */ /* 0x000fc60003fc4070 */
[----:B------:R-:W-:Y:S02]  /*4ca0*/  IMAD.MOV R4, RZ, RZ, -R4 ;  /* 0x000000ffff047224 */ /* 0x000fe400078e0a04 */
[----:B------:R-:W-:Y:S02]  /*4cb0*/  IMAD.MOV R3, RZ, RZ, -R3 ;  /* 0x000000ffff037224 */ /* 0x000fe400078e0a03 */
[C---:B------:R-:W-:Y:S02]  /*4cc0*/  IMAD R174, R42.reuse, R4, R11 ;  /* 0x000000042aae7224 */ /* 0x040fe400078e020b */
[C---:B------:R-:W-:Y:S02]  /*4cd0*/  IMAD R175, R42.reuse, R3, R175 ;  /* 0x000000032aaf7224 */ /* 0x040fe400078e02af */
[----:B------:R-:W-:Y:S01]  /*4ce0*/  @!P5 IMAD.MOV R167, RZ, RZ, -R167 ;  /* 0x000000ffffa7d224 */ /* 0x000fe200078e0aa7 */
[----:B------:R-:W-:Y:S01]  /*4cf0*/  ISETP.GT.U32.AND P5, PT, R42, R174, PT ;  /* 0x000000ae2a00720c */ /* 0x000fe20003fa4070 */
[----:B------:R-:W-:Y:S01]  /*4d00*/  @!P6 IMAD.IADD R172, R172, 0x1, -R42 ;  /* 0x00000001acace824 */ /* 0x000fe200078e0a2a */
[----:B------:R-:W-:Y:S01]  /*4d10*/  ISETP.GT.U32.AND P6, PT, R42, R175, PT ;  /* 0x000000af2a00720c */ /* 0x000fe20003fc4070 */
[----:B------:R-:W-:-:S02]  /*4d20*/  VIADD R14, R0, 0x9f ;  /* 0x0000009f000e7836 */ /* 0x000fc40000000000 */
[----:B------:R-:W-:Y:S01]  /*4d30*/  @!P3 IMAD.MOV R161, RZ, RZ, -R161 ;  /* 0x000000ffffa1b224 */ /* 0x000fe200078e0aa1 */
[----:B------:R-:W-:Y:S01]  /*4d40*/  ISETP.GE.AND P3, PT, R8, RZ, PT ;  /* 0x000000ff0800720c */ /* 0x000fe20003f66270 */
[----:B------:R-:W-:Y:S01]  /*4d50*/  VIADD R8, R0, 0x9e ;  /* 0x0000009e00087836 */ /* 0x000fe20000000000 */
[----:B------:R-:W-:Y:S01]  /*4d60*/  IABS R177, R14 ;  /* 0x0000000e00b17213 */ /* 0x000fe20000000000 */
[--C-:B------:R-:W-:Y:S02]  /*4d70*/  @!P4 IMAD.IADD R170, R170, 0x1, -R42.reuse ;  /* 0x00000001aaaac824 */ /* 0x100fe400078e0a2a */
[----:B------:R-:W-:Y:S01]  /*4d80*/  @!P0 IMAD.MOV R163, RZ, RZ, -R163 ;  /* 0x000000ffffa38224 */ /* 0x000fe200078e0aa3 */
[----:B------:R-:W-:Y:S01]  /*4d90*/  IABS R179, R8 ;  /* 0x0000000800b37213 */ /* 0x000fe20000000000 */
[--C-:B------:R-:W-:Y:S01]  /*4da0*/  @!P5 IMAD.IADD R174, R174, 0x1, -R42.reuse ;  /* 0x00000001aeaed824 */ /* 0x100fe200078e0a2a */
[C---:B------:R-:W-:Y:S01]  /*4db0*/  ISETP.GT.U32.AND P5, PT, R42.reuse, R172, PT ;  /* 0x000000ac2a00720c */ /* 0x040fe20003fa4070 */
[----:B------:R-:W-:Y:S01]  /*4dc0*/  @!P6 IMAD.IADD R175, R175, 0x1, -R42 ;  /* 0x00000001afafe824 */ /* 0x000fe200078e0a2a */
[----:B------:R-:W-:Y:S01]  /*4dd0*/  ISETP.GT.U32.AND P0, PT, R42, R168, PT ;  /* 0x000000a82a00720c */ /* 0x000fe20003f04070 */
[----:B------:R-:W-:Y:S01]  /*4de0*/  IMAD.HI.U32 R4, R2, R177, RZ ;  /* 0x000000b102047227 */ /* 0x000fe200078e00ff */
[----:B------:R-:W-:-:S02]  /*4df0*/  ISETP.GT.U32.AND P4, PT, R42, R170, PT ;  /* 0x000000aa2a00720c */ /* 0x000fc40003f84070 */
        /* <DEDUP_REMOVED lines=8> */
[--C-:B------:R-:W-:Y:S02]  /*4e80*/  @!P6 IMAD.IADD R175, R175, 0x1, -R42.reuse ;  /* 0x00000001afafe824 */ /* 0x100fe400078e0a2a */
[--C-:B------:R-:W-:Y:S01]  /*4e90*/  @!P0 IMAD.IADD R168, R168, 0x1, -R42.reuse ;  /* 0x00000001a8a88824 */ /* 0x100fe200078e0a2a */
[----:B------:R-:W-:Y:S01]  /*4ea0*/  ISETP.GT.U32.AND P6, PT, R42, R179, PT ;  /* 0x000000b32a00720c */ /* 0x000fe20003fc4070 */
[----:B------:R-:W-:Y:S01]  /*4eb0*/  @!P4 IMAD.IADD R170, R170, 0x1, -R42 ;  /* 0x00000001aaaac824 */ /* 0x000fe200078e0a2a */
[----:B------:R-:W-:Y:S01]  /*4ec0*/  ISETP.GE.AND P0, PT, R12, RZ, PT ;  /* 0x000000ff0c00720c */ /* 0x000fe20003f06270 */
[----:B------:R-:W-:Y:S01]  /*4ed0*/  @!P2 IMAD.MOV R165, RZ, RZ, -R165 ;  /* 0x000000ffffa5a224 */ /* 0x000fe200078e0aa5 */
[----:B------:R-:W-:Y:S01]  /*4ee0*/  ISETP.GE.AND P4, PT, R13, RZ, PT ;  /* 0x000000ff0d00720c */ /* 0x000fe20003f86270 */
[----:B------:R-:W-:Y:S01]  /*4ef0*/  VIADD R12, R0, 0x9c ;  /* 0x0000009c000c7836 */ /* 0x000fe20000000000 */
[----:B------:R-:W-:Y:S01]  /*4f00*/  ISETP.GE.AND P2, PT, R10, RZ, PT ;  /* 0x000000ff0a00720c */ /* 0x000fe20003f46270 */
[----:B------:R-:W-:-:S02]  /*4f10*/  VIADD R13, R0, 0x9b ;  /* 0x0000009b000d7836 */ /* 0x000fc40000000000 */
[----:B------:R-:W-:Y:S01]  /*4f20*/  VIADD R10, R0, 0x9d ;  /* 0x0000009d000a7836 */ /* 0x000fe20000000000 */
[----:B------:R-:W-:Y:S01]  /*4f30*/  IABS R9, R12 ;  /* 0x0000000c00097213 */ /* 0x000fe20000000000 */
[----:B------:R-:W-:Y:S01]  /*4f40*/  @!P1 IMAD.MOV R168, RZ, RZ, -R168 ;  /* 0x000000ffffa89224 */ /* 0x000fe200078e0aa8 */
[----:B------:R-:W-:Y:S01]  /*4f50*/  ISETP.GT.U32.AND P1, PT, R42, R174, PT ;  /* 0x000000ae2a00720c */ /* 0x000fe20003f24070 */
[--C-:B------:R-:W-:Y:S01]  /*4f60*/  @!P5 IMAD.IADD R177, R177, 0x1, -R42.reuse ;  /* 0x00000001b1b1d824 */ /* 0x100fe200078e0a2a */
[----:B------:R-:W-:Y:S01]  /*4f70*/  IABS R11, R13 ;  /* 0x0000000d000b7213 */ /* 0x000fe20000000000 */
[----:B------:R-:W-:Y:S01]  /*4f80*/  @!P6 IMAD.IADD R179, R179, 0x1, -R42 ;  /* 0x00000001b3b3e824 */ /* 0x000fe200078e0a2a */
[----:B------:R-:W-:Y:S01]  /*4f90*/  IABS R181, R10 ;  /* 0x0000000a00b57213 */ /* 0x000fe20000000000 */
[----:B------:R-:W-:Y:S01]  /*4fa0*/  IMAD.HI.U32 R4, R2, R9, RZ ;  /* 0x0000000902047227 */ /* 0x000fe200078e00ff */
[----:B------:R-:W-:Y:S02]  /*4fb0*/  ISETP.GT.U32.AND P6, PT, R42, R177, PT ;  /* 0x000000b12a00720c */ /* 0x000fe40003fc4070 */
[----:B------:R-:W-:Y:S01]  /*4fc0*/  ISETP.GE.AND P5, PT, R8, RZ, PT ;  /* 0x000000ff0800720c */ /* 0x000fe20003fa6270 */
[----:B------:R-:W-:-:S04]  /*4fd0*/  IMAD.HI.U32 R7, R2, R11, RZ ;  /* 0x0000000b02077227 */ /* 0x000fc800078e00ff */
[----:B------:R-:W-:-:S04]  /*4fe0*/  IMAD.HI.U32 R3, R2, R181, RZ ;  /* 0x000000b502037227 */ /* 0x000fc800078e00ff */
[----:B------:R-:W-:Y:S02]  /*4ff0*/  IMAD.MOV R4, RZ, RZ, -R4 ;  /* 0x000000ffff047224 */ /* 0x000fe400078e0a04 */
[----:B------:R-:W-:Y:S02]  /*5000*/  IMAD.MOV R7, RZ, RZ, -R7 ;  /* 0x000000ffff077224 */ /* 0x000fe400078e0a07 */
[----:B------:R-:W-:Y:S02]  /*5010*/  IMAD.MOV R3, RZ, RZ, -R3 ;  /* 0x000000ffff037224 */ /* 0x000fe400078e0a03 */
[----:B------:R-:W-:Y:S01]  /*5020*/  @!P1 IMAD.IADD R174, R174, 0x1, -R42 ;  /* 0x00000001aeae9824 */ /* 0x000fe200078e0a2a */
[----:B------:R-:W-:Y:S01]  /*5030*/  ISETP.GE.AND P1, PT, R14, RZ, PT ;  /* 0x000000ff0e00720c */ /* 0x000fe20003f26270 */
[C---:B------:R-:W-:Y:S02]  /*5040*/  IMAD R182, R42.reuse, R4, R9 ;  /* 0x000000042ab67224 */ /* 0x040fe400078e0209 */
[----:B------:R-:W-:-:S02]  /*5050*/  IMAD R184, R42, R7, R11 ;  /* 0x000000072ab87224 */ /* 0x000fc400078e020b */
[----:B------:R-:W-:Y:S02]  /*5060*/  IMAD R181, R42, R3, R181 ;  /* 0x000000032ab57224 */ /* 0x000fe400078e02b5 */
[----:B------:R-:W-:Y:S02]  /*5070*/  VIADD R4, R0, 0x9a ;  /* 0x0000009a00047836 */ /* 0x000fe40000000000 */
[----:B------:R-:W-:Y:S01]  /*5080*/  @!P0 IMAD.MOV R174, RZ, RZ, -R174 ;  /* 0x000000ffffae8224 */ /* 0x000fe200078e0aae */
[C---:B------:R-:W-:Y:S01]  /*5090*/  ISETP.GT.U32.AND P0, PT, R42.reuse, R182, PT ;  /* 0x000000b62a00720c */ /* 0x040fe20003f04070 */
[----:B------:R-:W-:Y:S01]  /*50a0*/  @!P6 IMAD.IADD R177, R177, 0x1, -R42 ;  /* 0x00000001b1b1e824 */ /* 0x000fe200078e0a2a */
[C---:B------:R-:W-:Y:S01]  /*50b0*/  ISETP.GT.U32.AND P6, PT, R42.reuse, R184, PT ;  /* 0x000000b82a00720c */ /* 0x040fe20003fc4070 */
[----:B------:R-:W-:Y:S01]  /*50c0*/  @!P3 IMAD.MOV R170, RZ, RZ, -R170 ;  /* 0x000000ffffaab224 */ /* 0x000fe200078e0aaa */
[----:B------:R-:W-:Y:S01]  /*50d0*/  IABS R7, R4 ;  /* 0x0000000400077213 */ /* 0x000fe20000000000 */
[----:B------:R-:W-:Y:S01]  /*50e0*/  @!P2 IMAD.MOV R172, RZ, RZ, -R172 ;  /* 0x000000ffffaca224 */ /* 0x000fe200078e0aac */
[----:B------:R-:W-:Y:S01]  /*50f0*/  ISETP.GT.U32.AND P3, PT, R42, R179, PT ;  /* 0x000000b32a00720c */ /* 0x000fe20003f64070 */
[----:B------:R-:W-:Y:S01]  /*5100*/  VIADD R8, R0, 0x99 ;  /* 0x0000009900087836 */ /* 0x000fe20000000000 */
[----:B------:R-:W-:Y:S01]  /*5110*/  ISETP.GT.U32.AND P2, PT, R42, R181, PT ;  /* 0x000000b52a00720c */ /* 0x000fe20003f44070 */
[----:B------:R-:W-:-:S03]  /*5120*/  IMAD.HI.U32 R3, R2, R7, RZ ;  /* 0x0000000702037227 */ /* 0x000fc600078e00ff */
[----:B------:R-:W-:Y:S01]  /*5130*/  IABS R9, R8 ;  /* 0x0000000800097213 */ /* 0x000fe20000000000 */
[----:B------:R-:W-:Y:S02]  /*5140*/  IMAD.MOV R186, RZ, RZ, -R3 ;  /* 0x000000ffffba7224 */ /* 0x000fe400078e0a03 */
[--C-:B------:R-:W-:Y:S02]  /*5150*/  @!P0 IMAD.IADD R182, R182, 0x1, -R42.reuse ;  /* 0x00000001b6b68824 */ /* 0x100fe400078e0a2a */
[--C-:B------:R-:W-:Y:S02]  /*5160*/  @!P6 IMAD.IADD R184, R184, 0x1, -R42.reuse ;  /* 0x00000001b8b8e824 */ /* 0x100fe400078e0a2a */
[--C-:B------:R-:W-:Y:S01]  /*5170*/  @!P3 IMAD.IADD R179, R179, 0x1, -R42.reuse ;  /* 0x00000001b3b3b824 */ /* 0x100fe200078e0a2a */
[----:B------:R-:W-:Y:S01]  /*5180*/  ISETP.GT.U32.AND P6, PT, R42, R182, PT ;  /* 0x000000b62a00720c */ /* 0x000fe20003fc4070 */
[----:B------:R-:W-:Y:S01]  /*5190*/  @!P2 IMAD.IADD R181, R181, 0x1, -R42 ;  /* 0x00000001b5b5a824 */ /* 0x000fe200078e0a2a */
[----:B------:R-:W-:Y:S01]  /*51a0*/  ISETP.GE.AND P3, PT, R12, RZ, PT ;  /* 0x000000ff0c00720c */ /* 0x000fe20003f66270 */
[C---:B------:R-:W-:Y:S01]  /*51b0*/  IMAD R186, R42.reuse, R186, R7 ;  /* 0x000000ba2aba7224 */ /* 0x040fe200078e0207 */
[----:B------:R-:W-:Y:S01]  /*51c0*/  ISETP.GE.AND P2, PT, R13, RZ, PT ;  /* 0x000000ff0d00720c */ /* 0x000fe20003f46270 */
[----:B------:R-:W-:Y:S01]  /*51d0*/  @!P1 IMAD.MOV R177, RZ, RZ, -R177 ;  /* 0x000000ffffb19224 */ /* 0x000fe200078e0ab1 */
[----:B------:R-:W-:Y:S01]  /*51e0*/  ISETP.GT.U32.AND P1, PT, R42, R184, PT ;  /* 0x000000b82a00720c */ /* 0x000fe20003f24070 */
[----:B------:R-:W-:Y:S01]  /*51f0*/  IMAD.HI.U32 R3, R2, R9, RZ ;  /* 0x0000000902037227 */ /* 0x000fe200078e00ff */
[----:B------:R-:W-:-:S03]  /*5200*/  ISETP.GT.U32.AND P0, PT, R42, R181, PT ;  /* 0x000000b52a00720c */ /* 0x000fc60003f04070 */
[----:B------:R-:W-:Y:S01]  /*5210*/  @!P5 IMAD.MOV R179, RZ, RZ, -R179 ;  /* 0x000000ffffb3d224 */ /* 0x000fe200078e0ab3 */
[----:B------:R-:W-:Y:S01]  /*5220*/  ISETP.GT.U32.AND P5, PT, R42, R186, PT ;  /* 0x000000ba2a00720c */ /* 0x000fe20003fa4070 */
[----:B------:R-:W-:Y:S01]  /*5230*/  @!P4 IMAD.MOV R175, RZ, RZ, -R175 ;  /* 0x000000ffffafc224 */ /* 0x000fe200078e0aaf */
[----:B------:R-:W-:Y:S01]  /*5240*/  ISETP.GE.AND P4, PT, R10, RZ, PT ;  /* 0x000000ff0a00720c */ /* 0x000fe20003f86270 */
[----:B------:R-:W-:Y:S02]  /*5250*/  IMAD.MOV R3, RZ, RZ, -R3 ;  /* 0x000000ffff037224 */ /* 0x000fe400078e0a03 */
[----:B------:R-:W-:Y:S02]  /*5260*/  VIADD R10, R0, 0x98 ;  /* 0x00000098000a7836 */ /* 0x000fe40000000000 */
[----:B------:R-:W-:Y:S02]  /*5270*/  IMAD R188, R42, R3, R9 ;  /* 0x000000032abc7224 */ /* 0x000fe400078e0209 */
[--C-:B------:R-:W-:Y:S01]  /*5280*/  @!P6 IMAD.IADD R182, R182, 0x1, -R42.reuse ;  /* 0x00000001b6b6e824 */ /* 0x100fe200078e0a2a */
[----:B------:R-:W-:Y:S01]  /*5290*/  IABS R7, R10 ;  /* 0x0000000a00077213 */ /* 0x000fe20000000000 */
[--C-:B------:R-:W-:Y:S01]  /*52a0*/  @!P1 IMAD.IADD R184, R184, 0x1, -R42.reuse ;  /* 0x00000001b8b89824 */ /* 0x100fe200078e0a2a */
[----:B------:R-:W-:Y:S01]  /*52b0*/  ISETP.GT.U32.AND P6, PT, R42, R188, PT ;  /* 0x000000bc2a00720c */ /* 0x000fe20003fc4070 */
[--C-:B------:R-:W-:Y:S01]  /*52c0*/  @!P0 IMAD.IADD R181, R181, 0x1, -R42.reuse ;  /* 0x00000001b5b58824 */ /* 0x100fe200078e0a2a */
[----:B------:R-:W-:Y:S01]  /*52d0*/  ISETP.GE.AND P1, PT, R8, RZ, PT ;  /* 0x000000ff0800720c */ /* 0x000fe20003f26270 */
[----:B------:R-:W-:Y:S01]  /*52e0*/  VIADD R8, R0, 0x96 ;  /* 0x0000009600087836 */ /* 0x000fe20000000000 */
[----:B------:R-:W-:Y:S01]  /*52f0*/  ISETP.GE.AND P0, PT, R4, RZ, PT ;  /* 0x000000ff0400720c */ /* 0x000fe20003f06270 */
[----:B------:R-:W-:Y:S01]  /*5300*/  @!P5 IMAD.IADD R186, R186, 0x1, -R42 ;  /* 0x00000001babad824 */ /* 0x000fe200078e0a2a */
[----:B------:R-:W-:Y:S01]  /*5310*/  ISETP.GE.AND P5, PT, R10, RZ, PT ;  /* 0x000000ff0a00720c */ /* 0x000fe20003fa6270 */
[----:B------:R-:W-:Y:S01]  /*5320*/  IMAD.HI.U32 R3, R2, R7, RZ ;  /* 0x0000000702037227 */ /* 0x000fe200078e00ff */
[----:B------:R-:W-:-:S03]  /*5330*/  IABS R11, R8 ;  /* 0x00000008000b7213 */ /* 0x000fc60000000000 */
[----:B------:R-:W-:Y:S01]  /*5340*/  @!P4 IMAD.MOV R181, RZ, RZ, -R181 ;  /* 0x000000ffffb5c224 */ /* 0x000fe200078e0ab5 */
[----:B------:R-:W-:Y:S01]  /*5350*/  ISETP.GT.U32.AND P4, PT, R42, R186, PT ;  /* 0x000000ba2a00720c */ /* 0x000fe20003f84070 */
[----:B------:R-:W-:Y:S02]  /*5360*/  IMAD.MOV R3, RZ, RZ, -R3 ;  /* 0x000000ffff037224 */ /* 0x000fe400078e0a03 */
[----:B------:R-:W-:Y:S02]  /*5370*/  @!P6 IMAD.IADD R188, R188, 0x1, -R42 ;  /* 0x00000001bcbce824 */ /* 0x000fe400078e0a2a */
[----:B------:R-:W-:Y:S02]  /*5380*/  IMAD R190, R42, R3, R7 ;  /* 0x000000032abe7224 */ /* 0x000fe400078e0207 */
[----:B------:R-:W-:Y:S01]  /*5390*/  IMAD.HI.U32 R3, R2, R11, RZ ;  /* 0x0000000b02037227 */ /* 0x000fe200078e00ff */
[----:B------:R-:W-:-:S03]  /*53a0*/  ISETP.GT.U32.AND P6, PT, R42, R188, PT ;  /* 0x000000bc2a00720c */ /* 0x000fc60003fc4070 */
[----:B------:R-:W-:Y:S02]  /*53b0*/  VIADD R12, R0, 0x97 ;  /* 0x00000097000c7836 */ /* 0x000fe40000000000 */
[----:B------:R-:W-:Y:S02]  /*53c0*/  IMAD.MOV R3, RZ, RZ, -R3 ;  /* 0x000000ffff037224 */ /* 0x000fe400078e0a03 */
[----:B------:R-:W-:Y:S01]  /*53d0*/  @!P4 IMAD.IADD R186, R186, 0x1, -R42 ;  /* 0x00000001babac824 */ /* 0x000fe200078e0a2a */
[----:B------:R-:W-:Y:S01]  /*53e0*/  IABS R9, R12 ;  /* 0x0000000c00097213 */ /* 0x000fe20000000000 */
[----:B------:R-:W-:Y:S02]  /*53f0*/  IMAD R194, R42, R3, R11 ;  /* 0x000000032ac27224 */ /* 0x000fe400078e020b */
[----:B------:R-:W-:Y:S02]  /*5400*/  @!P0 IMAD.MOV R186, RZ, RZ, -R186 ;  /* 0x000000ffffba8224 */ /* 0x000fe400078e0aba */
[----:B------:R-:W-:Y:S01]  /*5410*/  IMAD.HI.U32 R4, R2, R9, RZ ;  /* 0x0000000902047227 */ /* 0x000fe200078e00ff */
[----:B------:R-:W-:-:S03]  /*5420*/  ISETP.GT.U32.AND P0, PT, R42, R194, PT ;  /* 0x000000c22a00720c */ /* 0x000fc60003f04070 */
[----:B------:R-:W-:Y:S02]  /*5430*/  IMAD.MOV R4, RZ, RZ, -R4 ;  /* 0x000000ffff047224 */ /* 0x000fe400078e0a04 */
[----:B------:R-:W-:Y:S01]  /*5440*/  @!P6 IMAD.IADD R188, R188, 0x1, -R42 ;  /* 0x00000001bcbce824 */ /* 0x000fe200078e0a2a */
[----:B------:R-:W-:Y:S01]  /*5450*/  ISETP.GE.AND P6, PT, R8, RZ, PT ;  /* 0x000000ff0800720c */ /* 0x000fe20003fc6270 */
[C---:B------:R-:W-:Y:S02]  /*5460*/  IMAD R192, R42.reuse, R4, R9 ;  /* 0x000000042ac07224 */ /* 0x040fe400078e0209 */
[----:B------:R-:W-:Y:S01]  /*5470*/  @!P3 IMAD.MOV R182, RZ, RZ, -R182 ;  /* 0x000000ffffb6b224 */ /* 0x000fe200078e0ab6 */
[----:B------:R-:W-:Y:S01]  /*5480*/  ISETP.GT.U32.AND P3, PT, R42, R190, PT ;  /* 0x000000be2a00720c */ /* 0x000fe20003f64070 */
[----:B------:R-:W-:Y:S01]  /*5490*/  VIADD R8, R0, 0x94 ;  /* 0x0000009400087836 */ /* 0x000fe20000000000 */
[----:B------:R-:W-:Y:S01]  /*54a0*/  ISETP.GT.U32.AND P4, PT, R42, R192, PT ;  /* 0x000000c02a00720c */ /* 0x000fe20003f84070 */
[----:B------:R-:W-:-:S02]  /*54b0*/  VIADD R4, R0, 0x95 ;  /* 0x0000009500047836 */ /* 0x000fc40000000000 */
[----:B------:R-:W-:Y:S01]  /*54c0*/  @!P0 IMAD.IADD R194, R194, 0x1, -R42 ;  /* 0x00000001c2c28824 */ /* 0x000fe200078e0a2a */
[----:B------:R-:W-:Y:S01]  /*54d0*/  IABS R197, R8 ;  /* 0x0000000800c57213 */ /* 0x000fe20000000000 */
[----:B------:R-:W-:Y:S01]  /*54e0*/  @!P1 IMAD.MOV R188, RZ, RZ, -R188 ;  /* 0x000000ffffbc9224 */ /* 0x000fe200078e0abc */
[----:B------:R-:W-:Y:S01]  /*54f0*/  IABS R9, R4 ;  /* 0x0000000400097213 */ /* 0x000fe20000000000 */
[----:B------:R-:W-:Y:S01]  /*5500*/  VIADD R10, R0, 0x93 ;  /* 0x00000093000a7836 */ /* 0x000fe20000000000 */
[----:B------:R-:W-:Y:S01]  /*5510*/  ISETP.GE.AND P1, PT, R4, RZ, PT ;  /* 0x000000ff0400720c */ /* 0x000fe20003f26270 */
[----:B------:R-:W-:Y:S01]  /*5520*/  IMAD.HI.U32 R4, R2, R197, RZ ;  /* 0x000000c502047227 */ /* 0x000fe200078e00ff */
[----:B------:R-:W-:Y:S02]  /*5530*/  ISETP.GT.U32.AND P0, PT, R42, R194, PT ;  /* 0x000000c22a00720c */ /* 0x000fe40003f04070 */
[----:B------:R-:W-:Y:S01]  /*5540*/  IABS R199, R10 ;  /* 0x0000000a00c77213 */ /* 0x000fe20000000000 */
[----:B------:R-:W-:-:S02]  /*5550*/  @!P3 IMAD.IADD R190, R190, 0x1, -R42 ;  /* 0x00000001bebeb824 */ /* 0x000fc400078e0a2a */
[----:B------:R-:W-:Y:S02]  /*5560*/  IMAD.MOV R4, RZ, RZ, -R4 ;  /* 0x000000ffff047224 */ /* 0x000fe400078e0a04 */
[----:B------:R-:W-:Y:S01]  /*5570*/  @!P4 IMAD.IADD R192, R192, 0x1, -R42 ;  /* 0x00000001c0c0c824 */ /* 0x000fe200078e0a2a */
[C---:B------:R-:W-:Y:S01]  /*5580*/  ISETP.GT.U32.AND P3, PT, R42.reuse, R190, PT ;  /* 0x000000be2a00720c */ /* 0x040fe20003f64070 */
[----:B------:R-:W-:Y:S02]  /*5590*/  IMAD R197, R42, R4, R197 ;  /* 0x000000042ac57224 */ /* 0x000fe400078e02c5 */
[----:B------:R-:W-:Y:S01]  /*55a0*/  IMAD.HI.U32 R3, R2, R9, RZ ;  /* 0x0000000902037227 */ /* 0x000fe200078e00ff */
[----:B------:R-:W-:-:S03]  /*55b0*/  ISETP.GT.U32.AND P4, PT, R42, R192, PT ;  /* 0x000000c02a00720c */ /* 0x000fc60003f84070 */
[----:B------:R-:W-:Y:S01]  /*55c0*/  @!P0 IMAD.IADD R194, R194, 0x1, -R42 ;  /* 0x00000001c2c28824 */ /* 0x000fe200078e0a2a */
[----:B------:R-:W-:Y:S01]  /*55d0*/  ISETP.GT.U32.AND P0, PT, R42, R197, PT ;  /* 0x000000c52a00720c */ /* 0x000fe20003f04070 */
[----:B------:R-:W-:Y:S01]  /*55e0*/  @!P2 IMAD.MOV R184, RZ, RZ, -R184 ;  /* 0x000000ffffb8a224 */ /* 0x000fe200078e0ab8 */
[----:B------:R-:W-:Y:S01]  /*55f0*/  ISETP.GE.AND P2, PT, R12, RZ, PT ;  /* 0x000000ff0c00720c */ /* 0x000fe20003f46270 */
[----:B------:R-:W-:Y:S02]  /*5600*/  IMAD.MOV R3, RZ, RZ, -R3 ;  /* 0x000000ffff037224 */ /* 0x000fe400078e0a03 */
[----:B------:R-:W-:-:S04]  /*5610*/  IMAD.HI.U32 R7, R2, R199, RZ ;  /* 0x000000c702077227 */ /* 0x000fc800078e00ff */
[----:B------:R-:W-:Y:S02]  /*5620*/  IMAD R196, R42, R3, R9 ;  /* 0x000000032ac47224 */ /* 0x000fe400078e0209 */
[--C-:B------:R-:W-:Y:S01]  /*5630*/  @!P3 IMAD.IADD R190, R190, 0x1, -R42.reuse ;  /* 0x00000001bebeb824 */ /* 0x100fe200078e0a2a */
[----:B------:R-:W-:Y:S01]  /*5640*/  ISETP.GE.AND P3, PT, R8, RZ, PT ;  /* 0x000000ff0800720c */ /* 0x000fe20003f66270 */
[----:B------:R-:W-:Y:S02]  /*5650*/  VIADD R3, R0, 0x92 ;  /* 0x0000009200037836 */ /* 0x000fe40000000000 */
[----:B------:R-:W-:Y:S02]  /*5660*/  IMAD.MOV R7, RZ, RZ, -R7 ;  /* 0x000000ffff077224 */ /* 0x000fe400078e0a07 */
[----:B------:R-:W-:Y:S01]  /*5670*/  @!P4 IMAD.IADD R192, R192, 0x1, -R42 ;  /* 0x00000001c0c0c824 */ /* 0x000fe200078e0a2a */
[----:B------:R-:W-:Y:S01]  /*5680*/  IABS R201, R3 ;  /* 0x0000000300c97213 */ /* 0x000fe20000000000 */
[----:B------:R-:W-:Y:S01]  /*5690*/  VIADD R9, R0, 0x91 ;  /* 0x0000009100097836 */ /* 0x000fe20000000000 */
[----:B------:R-:W-:Y:S01]  /*56a0*/  ISETP.GE.AND P4, PT, R10, RZ, PT ;  /* 0x000000ff0a00720c */ /* 0x000fe20003f86270 */
[----:B------:R-:W-:Y:S01]  /*56b0*/  @!P5 IMAD.MOV R190, RZ, RZ, -R190 ;  /* 0x000000ffffbed224 */ /* 0x000fe200078e0abe */
[C---:B------:R-:W-:Y:S01]  /*56c0*/  ISETP.GT.U32.AND P5, PT, R42.reuse, R196, PT ;  /* 0x000000c42a00720c */ /* 0x040fe20003fa4070 */
[----:B------:R-:W-:Y:S01]  /*56d0*/  @!P0 IMAD.IADD R197, R197, 0x1, -R42 ;  /* 0x00000001c5c58824 */ /* 0x000fe200078e0a2a */
[----:B------:R-:W-:Y:S01]  /*56e0*/  IABS R203, R9 ;  /* 0x0000000900cb7213 */ /* 0x000fe20000000000 */
[----:B------:R-:W-:-:S02]  /*56f0*/  IMAD R199, R42, R7, R199 ;  /* 0x000000072ac77224 */ /* 0x000fc400078e02c7 */
[----:B------:R-:W-:Y:S01]  /*5700*/  @!P2 IMAD.MOV R192, RZ, RZ, -R192 ;  /* 0x000000ffffc0a224 */ /* 0x000fe200078e0ac0 */
[----:B------:R-:W-:Y:S01]  /*5710*/  ISETP.GE.AND P2, PT, R3, RZ, PT ;  /* 0x000000ff0300720c */ /* 0x000fe20003f46270 */
[----:B------:R-:W-:Y:S01]  /*5720*/  IMAD.HI.U32 R3, R2, R201, RZ ;  /* 0x000000c902037227 */ /* 0x000fe200078e00ff */
[----:B------:R-:W-:-:S03]  /*5730*/  ISETP.GT.U32.AND P0, PT, R42, R197, PT ;  /* 0x000000c52a00720c */ /* 0x000fc60003f04070 */
[----:B------:R-:W-:Y:S01]  /*5740*/  @!P6 IMAD.MOV R194, RZ, RZ, -R194 ;  /* 0x000000ffffc2e224 */ /* 0x000fe200078e0ac2 */
[----:B------:R-:W-:Y:S01]  /*5750*/  ISETP.GT.U32.AND P6, PT, R42, R199, PT ;  /* 0x000000c72a00720c */ /* 0x000fe20003fc4070 */
[----:B------:R-:W-:Y:S02]  /*5760*/  VIADD R12, R0, 0x8f ;  /* 0x0000008f000c7836 */ /* 0x000fe40000000000 */
[----:B------:R-:W-:-:S03]  /*5770*/  IMAD.HI.U32 R4, R2, R203, RZ ;  /* 0x000000cb02047227 */ /* 0x000fc600078e00ff */
[----:B------:R-:W-:Y:S01]  /*5780*/  IABS R207, R12 ;  /* 0x0000000c00cf7213 */ /* 0x000fe20000000000 */
[----:B------:R-:W-:Y:S02]  /*5790*/  IMAD.MOV R3, RZ, RZ, -R3 ;  /* 0x000000ffff037224 */ /* 0x000fe400078e0a03 */
[----:B------:R-:W-:Y:S02]  /*57a0*/  @!P5 IMAD.IADD R196, R196, 0x1, -R42 ;  /* 0x00000001c4c4d824 */ /* 0x000fe400078e0a2a */
[----:B------:R-:W-:Y:S02]  /*57b0*/  IMAD.MOV R4, RZ, RZ, -R4 ;  /* 0x000000ffff047224 */ /* 0x000fe400078e0a04 */
[C---:B------:R-:W-:Y:S01]  /*57c0*/  IMAD R201, R42.reuse, R3, R201 ;  /* 0x000000032ac97224 */ /* 0x040fe200078e02c9 */
[C---:B------:R-:W-:Y:S01]  /*57d0*/  ISETP.GT.U32.AND P5, PT, R42.reuse, R196, PT ;  /* 0x000000c42a00720c */ /* 0x040fe20003fa4070 */
[C---:B------:R-:W-:Y:S02]  /*57e0*/  IMAD R203, R42.reuse, R4, R203 ;  /* 0x000000042acb7224 */ /* 0x040fe400078e02cb */
[----:B------:R-:W-:Y:S01]  /*57f0*/  @!P0 IMAD.IADD R197, R197, 0x1, -R42 ;  /* 0x00000001c5c58824 */ /* 0x000fe200078e0a2a */
[----:B------:R-:W-:Y:S01]  /*5800*/  ISETP.GT.U32.AND P0, PT, R42, R201, PT ;  /* 0x000000c92a00720c */ /* 0x000fe20003f04070 */
[----:B------:R-:W-:-:S04]  /*5810*/  IMAD.HI.U32 R8, R2, R207, RZ ;  /* 0x000000cf02087227 */ /* 0x000fc800078e00ff */
[----:B------:R-:W-:Y:S01]  /*5820*/  @!P6 IMAD.IADD R199, R199, 0x1, -R42 ;  /* 0x00000001c7c7e824 */ /* 0x000fe200078e0a2a */
[----:B------:R-:W-:Y:S01]  /*5830*/  ISETP.GT.U32.AND P6, PT, R42, R203, PT ;  /* 0x000000cb2a00720c */ /* 0x000fe20003fc4070 */
[----:B------:R-:W-:Y:S02]  /*5840*/  IMAD.MOV R8, RZ, RZ, -R8 ;  /* 0x000000ffff087224 */ /* 0x000fe400078e0a08 */
[----:B------:R-:W-:Y:S02]  /*5850*/  VIADD R10, R0, 0x90 ;  /* 0x00000090000a7836 */ /* 0x000fe40000000000 */
[----:B------:R-:W-:Y:S02]  /*5860*/  IMAD R207, R42, R8, R207 ;  /* 0x000000082acf7224 */ /* 0x000fe400078e02cf */
[----:B------:R-:W-:Y:S01]  /*5870*/  VIADD R8, R0, 0x8e ;  /* 0x0000008e00087836 */ /* 0x000fe20000000000 */
[----:B------:R-:W-:Y:S01]  /*5880*/  IABS R205, R10 ;  /* 0x0000000a00cd7213 */ /* 0x000fe20000000000 */
[--C-:B------:R-:W-:Y:S01]  /*5890*/  @!P5 IMAD.IADD R196, R196, 0x1, -R42.reuse ;  /* 0x00000001c4c4d824 */ /* 0x100fe200078e0a2a */
[----:B------:R-:W-:Y:S01]  /*58a0*/  ISETP.GE.AND P5, PT, R9, RZ, PT ;  /* 0x000000ff0900720c */ /* 0x000fe20003fa6270 */
[----:B------:R-:W-:Y:S01]  /*58b0*/  VIADD R13, R0, 0x8d ;  /* 0x0000008d000d7836 */ /* 0x000fe20000000000 */
[----:B------:R-:W-:Y:S01]  /*58c0*/  IABS R209, R8 ;  /* 0x0000000800d17213 */ /* 0x000fe20000000000 */
[----:B------:R-:W-:Y:S01]  /*58d0*/  @!P0 IMAD.IADD R201, R201, 0x1, -R42 ;  /* 0x00000001c9c98824 */ /* 0x000fe200078e0a2a */
[----:B------:R-:W-:Y:S01]  /*58e0*/  ISETP.GT.U32.AND P0, PT, R42, R199, PT ;  /* 0x000000c72a00720c */ /* 0x000fe20003f04070 */
[----:B------:R-:W-:Y:S01]  /*58f0*/  IMAD.HI.U32 R7, R2, R205, RZ ;  /* 0x000000cd02077227 */ /* 0x000fe200078e00ff */
[----:B------:R-:W-:-:S03]  /*5900*/  IABS R211, R13 ;  /* 0x0000000d00d37213 */ /* 0x000fc60000000000 */
[----:B------:R-:W-:Y:S02]  /*5910*/  @!P6 IMAD.IADD R203, R203, 0x1, -R42 ;  /* 0x00000001cbcbe824 */ /* 0x000fe400078e0a2a */
[----:B------:R-:W-:Y:S01]  /*5920*/  @!P1 IMAD.MOV R196, RZ, RZ, -R196 ;  /* 0x000000ffffc49224 */ /* 0x000fe200078e0ac4 */
[C---:B------:R-:W-:Y:S01]  /*5930*/  ISETP.GT.U32.AND P1, PT, R42.reuse, R201, PT ;  /* 0x000000c92a00720c */ /* 0x040fe20003f24070 */
[----:B------:R-:W-:Y:S01]  /*5940*/  IMAD.MOV R7, RZ, RZ, -R7 ;  /* 0x000000ffff077224 */ /* 0x000fe200078e0a07 */
[----:B------:R-:W-:Y:S01]  /*5950*/  ISETP.GT.U32.AND P6, PT, R42, R203, PT ;  /* 0x000000cb2a00720c */ /* 0x000fe20003fc4070 */
[----:B------:R-:W-:-:S04]  /*5960*/  IMAD.HI.U32 R3, R2, R209, RZ ;  /* 0x000000d102037227 */ /* 0x000fc800078e00ff */
[----:B------:R-:W-:Y:S02]  /*5970*/  IMAD R205, R42, R7, R205 ;  /* 0x000000072acd7224 */ /* 0x000fe400078e02cd */
[----:B------:R-:W-:-:S04]  /*5980*/  IMAD.HI.U32 R4, R2, R211, RZ ;  /* 0x000000d302047227 */ /* 0x000fc800078e00ff */
[----:B------:R-:W-:Y:S02]  /*5990*/  IMAD.MOV R3, RZ, RZ, -R3 ;  /* 0x000000ffff037224 */ /* 0x000fe400078e0a03 */
[----:B------:R-:W-:Y:S02]  /*59a0*/  IMAD.MOV R7, RZ, RZ, -R4 ;  /* 0x000000ffff077224 */ /* 0x000fe400078e0a04 */
[----:B------:R-:W-:Y:S01]  /*59b0*/  @!P3 IMAD.MOV R197, RZ, RZ, -R197 ;  /* 0x000000ffffc5b224 */ /* 0x000fe200078e0ac5 */
[C---:B------:R-:W-:Y:S01]  /*59c0*/  ISETP.GT.U32.AND P3, PT, R42.reuse, R205, PT ;  /* 0x000000cd2a00720c */ /* 0x040fe20003f64070 */
[----:B------:R-:W-:Y:S01]  /*59d0*/  @!P0 IMAD.IADD R199, R199, 0x1, -R42 ;  /* 0x00000001c7c78824 */ /* 0x000fe200078e0a2a */
[C---:B------:R-:W-:Y:S01]  /*59e0*/  ISETP.GT.U32.AND P0, PT, R42.reuse, R207, PT ;  /* 0x000000cf2a00720c */ /* 0x040fe20003f04070 */
[C---:B------:R-:W-:Y:S02]  /*59f0*/  IMAD R209, R42.reuse, R3, R209 ;  /* 0x000000032ad17224 */ /* 0x040fe400078e02d1 */
[----:B------:R-:W-:-:S02]  /*5a00*/  IMAD R211, R42, R7, R211 ;  /* 0x000000072ad37224 */ /* 0x000fc400078e02d3 */
[--C-:B------:R-:W-:Y:S01]  /*5a10*/  @!P1 IMAD.IADD R201, R201, 0x1, -R42.reuse ;  /* 0x00000001c9c99824 */ /* 0x100fe200078e0a2a */
[C---:B------:R-:W-:Y:S01]  /*5a20*/  ISETP.GT.U32.AND P1, PT, R42.reuse, R209, PT ;  /* 0x000000d12a00720c */ /* 0x040fe20003f24070 */
[--C-:B------:R-:W-:Y:S01]  /*5a30*/  @!P6 IMAD.IADD R203, R203, 0x1, -R42.reuse ;  /* 0x00000001cbcbe824 */ /* 0x100fe200078e0a2a */
[----:B------:R-:W-:Y:S01]  /*5a40*/  ISETP.GT.U32.AND P6, PT, R42, R211, PT ;  /* 0x000000d32a00720c */ /* 0x000fe20003fc4070 */
[C---:B------:R-:W-:Y:S02]  /*5a50*/  VIADD R15, R0.reuse, 0x8b ;  /* 0x0000008b000f7836 */ /* 0x040fe40000000000 */
[----:B------:R-:W-:Y:S02]  /*5a60*/  VIADD R14, R0, 0x8c ;  /* 0x0000008c000e7836 */ /* 0x000fe40000000000 */
[--C-:B------:R-:W-:Y:S01]  /*5a70*/  @!P3 IMAD.IADD R205, R205, 0x1, -R42.reuse ;  /* 0x00000001cdcdb824 */ /* 0x100fe200078e0a2a */
[----:B------:R-:W-:Y:S01]  /*5a80*/  IABS R11, R15 ;  /* 0x0000000f000b7213 */ /* 0x000fe20000000000 */
[--C-:B------:R-:W-:Y:S01]  /*5a90*/  @!P0 IMAD.IADD R207, R207, 0x1, -R42.reuse ;  /* 0x00000001cfcf8824 */ /* 0x100fe200078e0a2a */
[----:B------:R-:W-:Y:S01]  /*5aa0*/  IABS R9, R14 ;  /* 0x0000000e00097213 */ /* 0x000fe20000000000 */
[----:B------:R-:W-:Y:S01]  /*5ab0*/  @!P4 IMAD.MOV R199, RZ, RZ, -R199 ;  /* 0x000000ffffc7c224 */ /* 0x000fe200078e0ac7 */
[----:B------:R-:W-:Y:S01]  /*5ac0*/  ISETP.GE.AND P3, PT, R10, RZ, PT ;  /* 0x000000ff0a00720c */ /* 0x000fe20003f66270 */
[----:B------:R-:W-:Y:S01]  /*5ad0*/  @!P1 IMAD.IADD R209, R209, 0x1, -R42 ;  /* 0x00000001d1d19824 */ /* 0x000fe200078e0a2a */
[----:B------:R-:W-:Y:S01]  /*5ae0*/  ISETP.GT.U32.AND P1, PT, R42, R205, PT ;  /* 0x000000cd2a00720c */ /* 0x000fe20003f24070 */
[----:B------:R-:W-:Y:S01]  /*5af0*/  IMAD.HI.U32 R4, R2, R11, RZ ;  /* 0x0000000b02047227 */ /* 0x000fe200078e00ff */
[----:B------:R-:W-:-:S02]  /*5b00*/  ISETP.GT.U32.AND P4, PT, R42, R207, PT ;  /* 0x000000cf2a00720c */ /* 0x000fc40003f84070 */
[----:B------:R-:W-:Y:S01]  /*5b10*/  ISETP.GE.AND P0, PT, R12, RZ, PT ;  /* 0x000000ff0c00720c */ /* 0x000fe20003f06270 */
[----:B------:R-:W-:Y:S01]  /*5b20*/  @!P6 IMAD.IADD R211, R211, 0x1, -R42 ;  /* 0x00000001d3d3e824 */ /* 0x000fe200078e0a2a */
[----:B------:R-:W-:Y:S01]  /*5b30*/  ISETP.GT.U32.AND P6, PT, R42, R209, PT ;  /* 0x000000d12a00720c */ /* 0x000fe20003fc4070 */
[----:B------:R-:W-:Y:S02]  /*5b40*/  IMAD.MOV R4, RZ, RZ, -R4 ;  /* 0x000000ffff047224 */ /* 0x000fe400078e0a04 */
[----:B------:R-:W-:-:S04]  /*5b50*/  IMAD.HI.U32 R3, R2, R9, RZ ;  /* 0x0000000902037227 */ /* 0x000fc800078e00ff */
[----:B------:R-:W-:Y:S02]  /*5b60*/  VIADD R10, R0, 0x8a ;  /* 0x0000008a000a7836 */ /* 0x000fe40000000000 */
[----:B------:R-:W-:Y:S02]  /*5b70*/  IMAD R214, R42, R4, R11 ;  /* 0x000000042ad67224 */ /* 0x000fe400078e020b */
[----:B------:R-:W-:Y:S01]  /*5b80*/  IMAD.MOV R3, RZ, RZ, -R3 ;  /* 0x000000ffff037224 */ /* 0x000fe200078e0a03 */
[----:B------:R-:W-:Y:S01]  /*5b90*/  IABS R7, R10 ;  /* 0x0000000a00077213 */ /* 0x000fe20000000000 */
[----:B------:R-:W-:Y:S02]  /*5ba0*/  VIADD R11, R0, 0x89 ;  /* 0x00000089000b7836 */ /* 0x000fe40000000000 */
[C---:B------:R-:W-:Y:S02]  /*5bb0*/  IMAD R212, R42.reuse, R3, R9 ;  /* 0x000000032ad47224 */ /* 0x040fe400078e0209 */
[----:B------:R-:W-:Y:S01]  /*5bc0*/  @!P2 IMAD.MOV R201, RZ, RZ, -R201 ;  /* 0x000000ffffc9a224 */ /* 0x000fe200078e0ac9 */
[----:B------:R-:W-:Y:S01]  /*5bd0*/  ISETP.GT.U32.AND P2, PT, R42, R211, PT ;  /* 0x000000d32a00720c */ /* 0x000fe20003f44070 */
[--C-:B------:R-:W-:Y:S01]  /*5be0*/  @!P1 IMAD.IADD R205, R205, 0x1, -R42.reuse ;  /* 0x00000001cdcd9824 */ /* 0x100fe200078e0a2a */
[----:B------:R-:W-:Y:S01]  /*5bf0*/  IABS R9, R11 ;  /* 0x0000000b00097213 */ /* 0x000fe20000000000 */
[----:B------:R-:W-:Y:S01]  /*5c00*/  @!P4 IMAD.IADD R207, R207, 0x1, -R42 ;  /* 0x00000001cfcfc824 */ /* 0x000fe200078e0a2a */
[----:B------:R-:W-:Y:S01]  /*5c10*/  ISETP.GE.AND P1, PT, R8, RZ, PT ;  /* 0x000000ff0800720c */ /* 0x000fe20003f26270 */
[----:B------:R-:W-:Y:S01]  /*5c20*/  IMAD.HI.U32 R3, R2, R7, RZ ;  /* 0x0000000702037227 */ /* 0x000fe200078e00ff */
[----:B------:R-:W-:-:S03]  /*5c30*/  ISETP.GT.U32.AND P4, PT, R42, R214, PT ;  /* 0x000000d62a00720c */ /* 0x000fc60003f84070 */
[----:B------:R-:W-:Y:S01]  /*5c40*/  @!P6 IMAD.IADD R209, R209, 0x1, -R42 ;  /* 0x00000001d1d1e824 */ /* 0x000fe200078e0a2a */
[----:B------:R-:W-:Y:S01]  /*5c50*/  ISETP.GE.AND P6, PT, R13, RZ, PT ;  /* 0x000000ff0d00720c */ /* 0x000fe20003fc6270 */
[----:B------:R-:W-:-:S04]  /*5c60*/  IMAD.HI.U32 R4, R2, R9, RZ ;  /* 0x0000000902047227 */ /* 0x000fc800078e00ff */
[----:B------:R-:W-:Y:S02]  /*5c70*/  IMAD.MOV R3, RZ, RZ, -R3 ;  /* 0x000000ffff037224 */ /* 0x000fe400078e0a03 */
[----:B------:R-:W-:Y:S01]  /*5c80*/  @!P5 IMAD.MOV R203, RZ, RZ, -R203 ;  /* 0x000000ffffcbd224 */ /* 0x000fe200078e0acb */
[C---:B------:R-:W-:Y:S01]  /*5c90*/  ISETP.GT.U32.AND P5, PT, R42.reuse, R212, PT ;  /* 0x000000d42a00720c */ /* 0x040fe20003fa4070 */
[----:B------:R-:W-:Y:S02]  /*5ca0*/  IMAD.MOV R4, RZ, RZ, -R4 ;  /* 0x000000ffff047224 */ /* 0x000fe400078e0a04 */
[----:B------:R-:W-:Y:S02]  /*5cb0*/  IMAD R216, R42, R3, R7 ;  /* 0x000000032ad87224 */ /* 0x000fe400078e0207 */
[--C-:B------:R-:W-:Y:S01]  /*5cc0*/  @!P2 IMAD.IADD R211, R211, 0x1, -R42.reuse ;  /* 0x00000001d3d3a824 */ /* 0x100fe200078e0a2a */
[----:B------:R-:W-:Y:S01]  /*5cd0*/  ISETP.GE.AND P2, PT, R14, RZ, PT ;  /* 0x000000ff0e00720c */ /* 0x000fe20003f46270 */
[----:B------:R-:W-:Y:S01]  /*5ce0*/  @!P4 IMAD.IADD R214, R214, 0x1, -R42 ;  /* 0x00000001d6d6c824 */ /* 0x000fe200078e0a2a */
[----:B------:R-:W-:Y:S01]  /*5cf0*/  ISETP.GE.AND P4, PT, R10, RZ, PT ;  /* 0x000000ff0a00720c */ /* 0x000fe20003f86270 */
[----:B------:R-:W-:-:S02]  /*5d00*/  IMAD R218, R42, R4, R9 ;  /* 0x000000042ada7224 */ /* 0x000fc400078e0209 */
[----:B------:R-:W-:Y:S01]  /*5d10*/  @!P1 IMAD.MOV R209, RZ, RZ, -R209 ;  /* 0x000000ffffd19224 */ /* 0x000fe200078e0ad1 */
[C---:B------:R-:W-:Y:S01]  /*5d20*/  ISETP.GT.U32.AND P1, PT, R42.reuse, R216, PT ;  /* 0x000000d82a00720c */ /* 0x040fe20003f24070 */
[----:B------:R-:W-:Y:S01]  /*5d30*/  @!P0 IMAD.MOV R207, RZ, RZ, -R207 ;  /* 0x000000ffffcf8224 */ /* 0x000fe200078e0acf */
[C---:B------:R-:W-:Y:S01]  /*5d40*/  ISETP.GT.U32.AND P0, PT, R42.reuse, R214, PT ;  /* 0x000000d62a00720c */ /* 0x040fe20003f04070 */
[----:B------:R-:W-:Y:S01]  /*5d50*/  @!P6 IMAD.MOV R211, RZ, RZ, -R211 ;  /* 0x000000ffffd3e224 */ /* 0x000fe200078e0ad3 */
[----:B------:R-:W-:Y:S01]  /*5d60*/  ISETP.GT.U32.AND P6, PT, R42, R218, PT ;  /* 0x000000da2a00720c */ /* 0x000fe20003fc4070 */
[--C-:B------:R-:W-:Y:S01]  /*5d70*/  @!P5 IMAD.IADD R212, R212, 0x1, -R42.reuse ;  /* 0x00000001d4d4d824 */ /* 0x100fe200078e0a2a */
[----:B------:R-:W-:Y:S01]  /*5d80*/  ISETP.GE.AND P5, PT, R15, RZ, PT ;  /* 0x000000ff0f00720c */ /* 0x000fe20003fa6270 */
[----:B------:R-:W-:Y:S02]  /*5d90*/  VIADD R3, R0, 0x88 ;  /* 0x0000008800037836 */ /* 0x000fe40000000000 */
[----:B------:R-:W-:Y:S01]  /*5da0*/  @!P3 IMAD.MOV R205, RZ, RZ, -R205 ;  /* 0x000000ffffcdb224 */ /* 0x000fe200078e0acd */
[----:B------:R-:W-:Y:S01]  /*5db0*/  ISETP.GT.U32.AND P3, PT, R42, R212, PT ;  /* 0x000000d42a00720c */ /* 0x000fe20003f64070 */
[----:B------:R-:W-:Y:S01]  /*5dc0*/  VIADD R4, R0, 0x87 ;  /* 0x0000008700047836 */ /* 0x000fe20000000000 */
[----:B------:R-:W-:Y:S01]  /*5dd0*/  IABS R219, R3 ;  /* 0x0000000300db7213 */ /* 0x000fe20000000000 */
[----:B------:R-:W-:-:S02]  /*5de0*/  @!P1 IMAD.IADD R216, R216, 0x1, -R42 ;  /* 0x00000001d8d89824 */ /* 0x000fc400078e0a2a */
[--C-:B------:R-:W-:Y:S01]  /*5df0*/  @!P0 IMAD.IADD R214, R214, 0x1, -R42.reuse ;  /* 0x00000001d6d68824 */ /* 0x100fe200078e0a2a */
[----:B------:R-:W-:Y:S01]  /*5e00*/  ISETP.GE.AND P0, PT, R3, RZ, PT ;  /* 0x000000ff0300720c */ /* 0x000fe20003f06270 */
[--C-:B------:R-:W-:Y:S01]  /*5e10*/  @!P6 IMAD.IADD R218, R218, 0x1, -R42.reuse ;  /* 0x00000001dadae824 */ /* 0x100fe200078e0a2a */
[----:B------:R-:W-:Y:S01]  /*5e20*/  ISETP.GT.U32.AND P6, PT, R42, R216, PT ;  /* 0x000000d82a00720c */ /* 0x000fe20003fc4070 */
[----:B------:R-:W-:Y:S01]  /*5e30*/  IMAD.HI.U32 R3, R2, R219, RZ ;  /* 0x000000db02037227 */ /* 0x000fe200078e00ff */
[----:B------:R-:W-:Y:S02]  /*5e40*/  IABS R221, R4 ;  /* 0x0000000400dd7213 */ /* 0x000fe40000000000 */
[----:B------:R-:W-:Y:S01]  /*5e50*/  ISETP.GE.AND P1, PT, R4, RZ, PT ;  /* 0x000000ff0400720c */ /* 0x000fe20003f26270 */
[----:B------:R-:W-:Y:S02]  /*5e60*/  IMAD.MOV R3, RZ, RZ, -R3 ;  /* 0x000000ffff037224 */ /* 0x000fe400078e0a03 */
[----:B------:R-:W-:Y:S01]  /*5e70*/  @!P3 IMAD.IADD R212, R212, 0x1, -R42 ;  /* 0x00000001d4d4b824 */ /* 0x000fe200078e0a2a */
[----:B------:R-:W-:Y:S01]  /*5e80*/  ISETP.GE.AND P3, PT, R11, RZ, PT ;  /* 0x000000ff0b00720c */ /* 0x000fe20003f66270 */
[----:B------:R-:W-:-:S02]  /*5e90*/  IMAD R219, R42, R3, R219 ;  /* 0x000000032adb7224 */ /* 0x000fc400078e02db */
[----:B------:R-:W-:-:S04]  /*5ea0*/  IMAD.HI.U32 R4, R2, R221, RZ ;  /* 0x000000dd02047227 */ /* 0x000fc800078e00ff */
[----:B------:R-:W-:Y:S01]  /*5eb0*/  @!P2 IMAD.MOV R212, RZ, RZ, -R212 ;  /* 0x000000ffffd4a224 */ /* 0x000fe200078e0ad4 */
[----:B------:R-:W-:Y:S01]  /*5ec0*/  ISETP.GT.U32.AND P2, PT, R42, R218, PT ;  /* 0x000000da2a00720c */ /* 0x000fe20003f44070 */
[----:B------:R-:W-:Y:S01]  /*5ed0*/  @!P6 IMAD.IADD R216, R216, 0x1, -R42 ;  /* 0x00000001d8d8e824 */ /* 0x000fe200078e0a2a */
[----:B------:R-:W-:Y:S01]  /*5ee0*/  ISETP.GT.U32.AND P6, PT, R42, R219, PT ;  /* 0x000000db2a00720c */ /* 0x000fe20003fc4070 */
[----:B------:R-:W-:Y:S02]  /*5ef0*/  IMAD.MOV R4, RZ, RZ, -R4 ;  /* 0x000000ffff047224 */ /* 0x000fe400078e0a04 */
[----:B------:R-:W-:Y:S02]  /*5f00*/  VIADD R7, R0, 0x86 ;  /* 0x0000008600077836 */ /* 0x000fe40000000000 */
[----:B------:R-:W-:Y:S02]  /*5f10*/  IMAD R221, R42, R4, R221 ;  /* 0x000000042add7224 */ /* 0x000fe400078e02dd */
[----:B------:R-:W-:Y:S01]  /*5f20*/  VIADD R3, R0, 0x85 ;  /* 0x0000008500037836 */ /* 0x000fe20000000000 */
[----:B------:R-:W-:Y:S01]  /*5f30*/  IABS R223, R7 ;  /* 0x0000000700df7213 */ /* 0x000fe20000000000 */
[----:B------:R-:W-:Y:S01]  /*5f40*/  @!P4 IMAD.MOV R216, RZ, RZ, -R216 ;  /* 0x000000ffffd8c224 */ /* 0x000fe200078e0ad8 */
[----:B------:R-:W-:Y:S01]  /*5f50*/  ISETP.GT.U32.AND P4, PT, R42, R221, PT ;  /* 0x000000dd2a00720c */ /* 0x000fe20003f84070 */
[--C-:B------:R-:W-:Y:S01]  /*5f60*/  @!P2 IMAD.IADD R218, R218, 0x1, -R42.reuse ;  /* 0x00000001dadaa824 */ /* 0x100fe200078e0a2a */
[----:B------:R-:W-:Y:S01]  /*5f70*/  ISETP.GE.AND P2, PT, R3, RZ, PT ;  /* 0x000000ff0300720c */ /* 0x000fe20003f46270 */
[----:B------:R-:W-:Y:S01]  /*5f80*/  @!P6 IMAD.IADD R219, R219, 0x1, -R42 ;  /* 0x00000001dbdbe824 */ /* 0x000fe200078e0a2a */
[----:B------:R-:W-:Y:S01]  /*5f90*/  IABS R225, R3 ;  /* 0x0000000300e17213 */ /* 0x000fe20000000000 */
[----:B------:R-:W-:-:S02]  /*5fa0*/  VIADD R4, R0, 0x84 ;  /* 0x0000008400047836 */ /* 0x000fc40000000000 */
[----:B------:R-:W-:Y:S01]  /*5fb0*/  IMAD.HI.U32 R3, R2, R223, RZ ;  /* 0x000000df02037227 */ /* 0x000fe200078e00ff */
[----:B------:R-:W-:-:S03]  /*5fc0*/  ISETP.GT.U32.AND P6, PT, R42, R219, PT ;  /* 0x000000db2a00720c */ /* 0x000fc60003fc4070 */
[----:B------:R-:W-:Y:S01]  /*5fd0*/  @!P5 IMAD.MOV R214, RZ, RZ, -R214 ;  /* 0x000000ffffd6d224 */ /* 0x000fe200078e0ad6 */
[----:B------:R-:W-:Y:S01]  /*5fe0*/  ISETP.GE.AND P5, PT, R7, RZ, PT ;  /* 0x000000ff0700720c */ /* 0x000fe20003fa6270 */
[----:B------:R-:W-:Y:S01]  /*5ff0*/  @!P3 IMAD.MOV R218, RZ, RZ, -R218 ;  /* 0x000000ffffdab224 */ /* 0x000fe200078e0ada */
[----:B------:R-:W-:Y:S01]  /*6000*/  ISETP.GE.AND P3, PT, R4, RZ, PT ;  /* 0x000000ff0400720c */ /* 0x000fe20003f66270 */
[----:B------:R-:W-:Y:S01]  /*6010*/  IMAD.MOV R7, RZ, RZ, -R3 ;  /* 0x000000ffff077224 */ /* 0x000fe200078e0a03 */
[----:B------:R-:W-:Y:S01]  /*6020*/  IABS R4, R4 ;  /* 0x0000000400047213 */ /* 0x000fe20000000000 */
[----:B------:R-:W-:-:S04]  /*6030*/  IMAD.HI.U32 R3, R2, R225, RZ ;  /* 0x000000e102037227 */ /* 0x000fc800078e00ff */
[----:B------:R-:W-:Y:S02]  /*6040*/  VIADD R8, R0, 0x83 ;  /* 0x0000008300087836 */ /* 0x000fe40000000000 */
[----:B------:R-:W-:Y:S02]  /*6050*/  @!P4 IMAD.IADD R221, R221, 0x1, -R42 ;  /* 0x00000001ddddc824 */ /* 0x000fe400078e0a2a */
[C---:B------:R-:W-:Y:S01]  /*6060*/  IMAD R223, R42.reuse, R7, R223 ;  /* 0x000000072adf7224 */ /* 0x040fe200078e02df */
[----:B------:R-:W-:Y:S01]  /*6070*/  IABS R9, R8 ;  /* 0x0000000800097213 */ /* 0x000fe20000000000 */
[----:B------:R-:W-:Y:S01]  /*6080*/  IMAD.MOV R3, RZ, RZ, -R3 ;  /* 0x000000ffff037224 */ /* 0x000fe200078e0a03 */
[C---:B------:R-:W-:Y:S01]  /*6090*/  ISETP.GT.U32.AND P4, PT, R42.reuse, R221, PT ;  /* 0x000000dd2a00720c */ /* 0x040fe20003f84070 */
[----:B------:R-:W-:Y:S02]  /*60a0*/  IMAD.MOV.U32 R7, RZ, RZ, R4 ;  /* 0x000000ffff077224 */ /* 0x000fe400078e0004 */
[----:B------:R-:W-:-:S02]  /*60b0*/  IMAD R225, R42, R3, R225 ;  /* 0x000000032ae17224 */ /* 0x000fc400078e02e1 */
[----:B------:R-:W-:-:S04]  /*60c0*/  IMAD.HI.U32 R3, R2, R7, RZ ;  /* 0x0000000702037227 */ /* 0x000fc800078e00ff */
[----:B------:R-:W-:Y:S01]  /*60d0*/  @!P6 IMAD.IADD R219, R219, 0x1, -R42 ;  /* 0x00000001dbdbe824 */ /* 0x000fe200078e0a2a */
[----:B------:R-:W-:Y:S01]  /*60e0*/  ISETP.GT.U32.AND P6, PT, R42, R223, PT ;  /* 0x000000df2a00720c */ /* 0x000fe20003fc4070 */
[----:B------:R-:W-:-:S04]  /*60f0*/  IMAD.HI.U32 R4, R2, R9, RZ ;  /* 0x0000000902047227 */ /* 0x000fc800078e00ff */
[----:B------:R-:W-:Y:S02]  /*6100*/  IMAD.MOV R3, RZ, RZ, -R3 ;  /* 0x000000ffff037224 */ /* 0x000fe400078e0a03 */
[----:B------:R-:W-:Y:S02]  /*6110*/  IMAD.MOV R4, RZ, RZ, -R4 ;  /* 0x000000ffff047224 */ /* 0x000fe400078e0a04 */
[C---:B------:R-:W-:Y:S02]  /*6120*/  IMAD R226, R42.reuse, R3, R7 ;  /* 0x000000032ae27224 */ /* 0x040fe400078e0207 */
[C---:B------:R-:W-:Y:S02]  /*6130*/  IMAD R228, R42.reuse, R4, R9 ;  /* 0x000000042ae47224 */ /* 0x040fe400078e0209 */
[----:B------:R-:W-:Y:S01]  /*6140*/  @!P4 IMAD.IADD R221, R221, 0x1, -R42 ;  /* 0x00000001ddddc824 */ /* 0x000fe200078e0a2a */
[----:B------:R-:W-:Y:S01]  /*6150*/  ISETP.GT.U32.AND P4, PT, R42, R226, PT ;  /* 0x000000e22a00720c */ /* 0x000fe20003f84070 */
[----:B------:R-:W-:-:S02]  /*6160*/  VIADD R10, R0, 0x82 ;  /* 0x00000082000a7836 */ /* 0x000fc40000000000 */
[----:B------:R-:W-:Y:S01]  /*6170*/  @!P6 IMAD.IADD R223, R223, 0x1, -R42 ;  /* 0x00000001dfdfe824 */ /* 0x000fe200078e0a2a */
[----:B------:R-:W-:Y:S01]  /*6180*/  ISETP.GT.U32.AND P6, PT, R42, R228, PT ;  /* 0x000000e42a00720c */ /* 0x000fe20003fc4070 */
[----:B------:R-:W-:Y:S01]  /*6190*/  VIADD R9, R0, 0x81 ;  /* 0x0000008100097836 */ /* 0x000fe20000000000 */
[----:B------:R-:W-:Y:S01]  /*61a0*/  IABS R11, R10 ;  /* 0x0000000a000b7213 */ /* 0x000fe20000000000 */
[----:B------:R-:W-:Y:S01]  /*61b0*/  @!P0 IMAD.MOV R219, RZ, RZ, -R219 ;  /* 0x000000ffffdb8224 */ /* 0x000fe200078e0adb */
[----:B------:R-:W-:Y:S01]  /*61c0*/  ISETP.GT.U32.AND P0, PT, R42, R225, PT ;  /* 0x000000e12a00720c */ /* 0x000fe20003f04070 */
[----:B------:R-:W-:Y:S01]  /*61d0*/  VIADD R12, R0, 0x80 ;  /* 0x00000080000c7836 */ /* 0x000fe20000000000 */
[----:B------:R-:W-:Y:S01]  /*61e0*/  IABS R7, R9 ;  /* 0x0000000900077213 */ /* 0x000fe20000000000 */
[----:B------:R-:W-:-:S03]  /*61f0*/  IMAD.HI.U32 R3, R2, R11, RZ ;  /* 0x0000000b02037227 */ /* 0x000fc600078e00ff */
[----:B------:R-:W-:Y:S01]  /*6200*/  IABS R233, R12 ;  /* 0x0000000c00e97213 */ /* 0x000fe20000000000 */
[--C-:B------:R-:W-:Y:S02]  /*6210*/  @!P4 IMAD.IADD R226, R226, 0x1, -R42.reuse ;  /* 0x00000001e2e2c824 */ /* 0x100fe400078e0a2a */
[----:B------:R-:W-:Y:S02]  /*6220*/  IMAD.MOV R3, RZ, RZ, -R3 ;  /* 0x000000ffff037224 */ /* 0x000fe400078e0a03 */
[----:B------:R-:W-:Y:S01]  /*6230*/  @!P6 IMAD.IADD R228, R228, 0x1, -R42 ;  /* 0x00000001e4e4e824 */ /* 0x000fe200078e0a2a */
[C---:B------:R-:W-:Y:S01]  /*6240*/  ISETP.GT.U32.AND P6, PT, R42.reuse, R226, PT ;  /* 0x000000e22a00720c */ /* 0x040fe20003fc4070 */
[----:B------:R-:W-:Y:S02]  /*6250*/  IMAD R230, R42, R3, R11 ;  /* 0x000000032ae67224 */ /* 0x000fe400078e020b */
[----:B------:R-:W-:-:S04]  /*6260*/  IMAD.HI.U32 R3, R2, R7, RZ ;  /* 0x0000000702037227 */ /* 0x000fc800078e00ff */
[----:B------:R-:W-:Y:S02]  /*6270*/  IMAD.MOV R3, RZ, RZ, -R3 ;  /* 0x000000ffff037224 */ /* 0x000fe400078e0a03 */
[--C-:B------:R-:W-:Y:S01]  /*6280*/  @!P0 IMAD.IADD R225, R225, 0x1, -R42.reuse ;  /* 0x00000001e1e18824 */ /* 0x100fe200078e0a2a */
[C---:B------:R-:W-:Y:S01]  /*6290*/  ISETP.GT.U32.AND P0, PT, R42.reuse, R223, PT ;  /* 0x000000df2a00720c */ /* 0x040fe20003f04070 */
[----:B------:R-:W-:Y:S02]  /*62a0*/  IMAD R232, R42, R3, R7 ;  /* 0x000000032ae87224 */ /* 0x000fe400078e0207 */
[----:B------:R-:W-:Y:S01]  /*62b0*/  @!P6 IMAD.IADD R226, R226, 0x1, -R42 ;  /* 0x00000001e2e2e824 */ /* 0x000fe200078e0a2a */
[----:B------:R-:W-:Y:S01]  /*62c0*/  ISETP.GT.U32.AND P4, PT, R42, R225, PT ;  /* 0x000000e12a00720c */ /* 0x000fe20003f84070 */
[----:B------:R-:W-:Y:S01]  /*62d0*/  VIADD R7, R0, 0x7e ;  /* 0x0000007e00077836 */ /* 0x000fe20000000000 */
[----:B------:R-:W-:Y:S01]  /*62e0*/  ISETP.GT.U32.AND P6, PT, R42, R232, PT ;  /* 0x000000e82a00720c */ /* 0x000fe20003fc4070 */
[----:B------:R-:W-:-:S03]  /*62f0*/  IMAD.HI.U32 R3, R2, R233, RZ ;  /* 0x000000e902037227 */ /* 0x000fc600078e00ff */
[----:B------:R-:W-:Y:S01]  /*6300*/  IABS R237, R7 ;  /* 0x0000000700ed7213 */ /* 0x000fe20000000000 */
[----:B------:R-:W-:Y:S02]  /*6310*/  IMAD.MOV R3, RZ, RZ, -R3 ;  /* 0x000000ffff037224 */ /* 0x000fe400078e0a03 */
[----:B------:R-:W-:Y:S02]  /*6320*/  VIADD R11, R0, 0x7f ;  /* 0x0000007f000b7836 */ /* 0x000fe40000000000 */
[----:B------:R-:W-:Y:S02]  /*6330*/  IMAD R233, R42, R3, R233 ;  /* 0x000000032ae97224 */ /* 0x000fe400078e02e9 */
[----:B------:R-:W-:Y:S01]  /*6340*/  IMAD.HI.U32 R3, R2, R237, RZ ;  /* 0x000000ed02037227 */ /* 0x000fe200078e00ff */
[----:B------:R-:W-:-:S03]  /*6350*/  IABS R235, R11 ;  /* 0x0000000b00eb7213 */ /* 0x000fc60000000000 */
[--C-:B------:R-:W-:Y:S02]  /*6360*/  @!P6 IMAD.IADD R232, R232, 0x1, -R42.reuse ;  /* 0x00000001e8e8e824 */ /* 0x100fe400078e0a2a */
[----:B------:R-:W-:Y:S01]  /*6370*/  @!P1 IMAD.MOV R221, RZ, RZ, -R221 ;  /* 0x000000ffffdd9224 */ /* 0x000fe200078e0add */
[C---:B------:R-:W-:Y:S01]  /*6380*/  ISETP.GT.U32.AND P1, PT, R42.reuse, R228, PT ;  /* 0x000000e42a00720c */ /* 0x040fe20003f24070 */
[--C-:B------:R-:W-:Y:S01]  /*6390*/  @!P0 IMAD.IADD R223, R223, 0x1, -R42.reuse ;  /* 0x00000001dfdf8824 */ /* 0x100fe200078e0a2a */
[C---:B------:R-:W-:Y:S01]  /*63a0*/  ISETP.GT.U32.AND P6, PT, R42.reuse, R232, PT ;  /* 0x000000e82a00720c */ /* 0x040fe20003fc4070 */
[----:B------:R-:W-:Y:S01]  /*63b0*/  IMAD.MOV R3, RZ, RZ, -R3 ;  /* 0x000000ffff037224 */ /* 0x000fe200078e0a03 */
[----:B------:R-:W-:Y:S01]  /*63c0*/  ISETP.GT.U32.AND P0, PT, R42, R230, PT ;  /* 0x000000e62a00720c */ /* 0x000fe20003f04070 */
[----:B------:R-:W-:Y:S01]  /*63d0*/  @!P4 IMAD.IADD R225, R225, 0x1, -R42 ;  /* 0x00000001e1e1c824 */ /* 0x000fe200078e0a2a */
[----:B------:R-:W-:Y:S01]  /*63e0*/  ISETP.GE.AND P4, PT, R8, RZ, PT ;  /* 0x000000ff0800720c */ /* 0x000fe20003f86270 */
[----:B------:R-:W-:-:S04]  /*63f0*/  IMAD.HI.U32 R4, R2, R235, RZ ;  /* 0x000000eb02047227 */ /* 0x000fc800078e00ff */
[C---:B------:R-:W-:Y:S02]  /*6400*/  IMAD R237, R42.reuse, R3, R237 ;  /* 0x000000032aed7224 */ /* 0x040fe400078e02ed */
[----:B------:R-:W-:Y:S01]  /*6410*/  @!P2 IMAD.MOV R225, RZ, RZ, -R225 ;  /* 0x000000ffffe1a224 */ /* 0x000fe200078e0ae1 */
[----:B------:R-:W-:Y:S01]  /*6420*/  ISETP.GT.U32.AND P2, PT, R42, R233, PT ;  /* 0x000000e92a00720c */ /* 0x000fe20003f44070 */
[----:B------:R-:W-:Y:S02]  /*6430*/  IMAD.MOV R4, RZ, RZ, -R4 ;  /* 0x000000ffff047224 */ /* 0x000fe400078e0a04 */
[--C-:B------:R-:W-:Y:S01]  /*6440*/  @!P6 IMAD.IADD R232, R232, 0x1, -R42.reuse ;  /* 0x00000001e8e8e824 */ /* 0x100fe200078e0a2a */
[----:B------:R-:W-:Y:S01]  /*6450*/  ISETP.GT.U32.AND P6, PT, R42, R237, PT ;  /* 0x000000ed2a00720c */ /* 0x000fe20003fc4070 */
[--C-:B------:R-:W-:Y:S01]  /*6460*/  @!P1 IMAD.IADD R228, R228, 0x1, -R42.reuse ;  /* 0x00000001e4e49824 */ /* 0x100fe200078e0a2a */
[----:B------:R-:W-:Y:S01]  /*6470*/  ISETP.GE.AND P1, PT, R10, RZ, PT ;  /* 0x000000ff0a00720c */ /* 0x000fe20003f26270 */
[----:B------:R-:W-:Y:S01]  /*6480*/  @!P0 IMAD.IADD R230, R230, 0x1, -R42 ;  /* 0x00000001e6e68824 */ /* 0x000fe200078e0a2a */
[----:B------:R-:W-:Y:S01]  /*6490*/  ISETP.GE.AND P0, PT, R9, RZ, PT ;  /* 0x000000ff0900720c */ /* 0x000fe20003f06270 */
[----:B------:R-:W-:-:S02]  /*64a0*/  IMAD R235, R42, R4, R235 ;  /* 0x000000042aeb7224 */ /* 0x000fc400078e02eb */
[----:B------:R-:W-:Y:S02]  /*64b0*/  VIADD R8, R0, 0x7d ;  /* 0x0000007d00087836 */ /* 0x000fe40000000000 */
[----:B------:R-:W-:Y:S01]  /*64c0*/  @!P5 IMAD.MOV R223, RZ, RZ, -R223 ;  /* 0x000000ffffdfd224 */ /* 0x000fe200078e0adf */
[C---:B------:R-:W-:Y:S01]  /*64d0*/  ISETP.GT.U32.AND P5, PT, R42.reuse, R230, PT ;  /* 0x000000e62a00720c */ /* 0x040fe20003fa4070 */
[----:B------:R-:W-:Y:S01]  /*64e0*/  @!P4 IMAD.MOV R228, RZ, RZ, -R228 ;  /* 0x000000ffffe4c224 */ /* 0x000fe200078e0ae4 */
[----:B------:R-:W-:Y:S01]  /*64f0*/  ISETP.GT.U32.AND P4, PT, R42, R235, PT ;  /* 0x000000eb2a00720c */ /* 0x000fe20003f84070 */
[----:B------:R-:W-:Y:S01]  /*6500*/  VIADD R10, R0, 0x7c ;  /* 0x0000007c000a7836 */ /* 0x000fe20000000000 */
[----:B------:R-:W-:Y:S01]  /*6510*/  IABS R239, R8 ;  /* 0x0000000800ef7213 */ /* 0x000fe20000000000 */
[--C-:B------:R-:W-:Y:S01]  /*6520*/  @!P2 IMAD.IADD R233, R233, 0x1, -R42.reuse ;  /* 0x00000001e9e9a824 */ /* 0x100fe200078e0a2a */
[----:B------:R-:W-:Y:S01]  /*6530*/  ISETP.GE.AND P2, PT, R7, RZ, PT ;  /* 0x000000ff0700720c */ /* 0x000fe20003f46270 */
[----:B------:R-:W-:Y:S01]  /*6540*/  @!P6 IMAD.IADD R237, R237, 0x1, -R42 ;  /* 0x00000001edede824 */ /* 0x000fe200078e0a2a */
[----:B------:R-:W-:Y:S01]  /*6550*/  IABS R7, R10 ;  /* 0x0000000a00077213 */ /* 0x000fe20000000000 */
[----:B------:R-:W-:-:S03]  /*6560*/  IMAD.HI.U32 R3, R2, R239, RZ ;  /* 0x000000ef02037227 */ /* 0x000fc600078e00ff */
[----:B------:R-:W-:Y:S01]  /*6570*/  ISETP.GT.U32.AND P6, PT, R42, R237, PT ;  /* 0x000000ed2a00720c */ /* 0x000fe20003fc4070 */
[----:B------:R-:W-:Y:S02]  /*6580*/  IMAD.MOV R4, RZ, RZ, -R3 ;  /* 0x000000ffff047224 */ /* 0x000fe400078e0a03 */
[----:B------:R-:W-:-:S04]  /*6590*/  IMAD.HI.U32 R3, R2, R7, RZ ;  /* 0x0000000702037227 */ /* 0x000fc800078e00ff */
[--C-:B------:R-:W-:Y:S01]  /*65a0*/  @!P5 IMAD.IADD R230, R230, 0x1, -R42.reuse ;  /* 0x00000001e6e6d824 */ /* 0x100fe200078e0a2a */
[----:B------:R-:W-:Y:S01]  /*65b0*/  ISETP.GE.AND P5, PT, R11, RZ, PT ;  /* 0x000000ff0b00720c */ /* 0x000fe20003fa6270 */
[----:B------:R-:W-:Y:S01]  /*65c0*/  @!P4 IMAD.IADD R235, R235, 0x1, -R42 ;  /* 0x00000001ebebc824 */ /* 0x000fe200078e0a2a */
[C---:B------:R-:W-:Y:S01]  /*65d0*/  ISETP.GT.U32.AND P4, PT, R42.reuse, R233, PT ;  /* 0x000000e92a00720c */ /* 0x040fe20003f84070 */
[----:B------:R-:W-:Y:S02]  /*65e0*/  IMAD.MOV R3, RZ, RZ, -R3 ;  /* 0x000000ffff037224 */ /* 0x000fe400078e0a03 */
[----:B------:R-:W-:Y:S01]  /*65f0*/  @!P1 IMAD.MOV R230, RZ, RZ, -R230 ;  /* 0x000000ffffe69224 */ /* 0x000fe200078e0ae6 */
[C---:B------:R-:W-:Y:S01]  /*6600*/  ISETP.GT.U32.AND P1, PT, R42.reuse, R235, PT ;  /* 0x000000eb2a00720c */ /* 0x040fe20003f24070 */
[----:B------:R-:W-:Y:S02]  /*6610*/  IMAD R240, R42, R3, R7 ;  /* 0x000000032af07224 */ /* 0x000fe400078e0207 */
[----:B------:R-:W-:Y:S01]  /*6620*/  @!P3 IMAD.MOV R226, RZ, RZ, -R226 ;  /* 0x000000ffffe2b224 */ /* 0x000fe200078e0ae2 */
[----:B------:R-:W-:Y:S01]  /*6630*/  ISETP.GE.AND P3, PT, R12, RZ, PT ;  /* 0x000000ff0c00720c */ /* 0x000fe20003f66270 */
[----:B------:R-:W-:Y:S01]  /*6640*/  @!P6 IMAD.IADD R237, R237, 0x1, -R42 ;  /* 0x00000001edede824 */ /* 0x000fe200078e0a2a */
[----:B------:R-:W-:Y:S01]  /*6650*/  ISETP.GT.U32.AND P6, PT, R42, R240, PT ;  /* 0x000000f02a00720c */ /* 0x000fe20003fc4070 */
[----:B------:R-:W-:-:S02]  /*6660*/  VIADD R12, R0, 0x7b ;  /* 0x0000007b000c7836 */ /* 0x000fc40000000000 */
[----:B------:R-:W-:Y:S02]  /*6670*/  IMAD R239, R42, R4, R239 ;  /* 0x000000042aef7224 */ /* 0x000fe400078e02ef */
[--C-:B------:R-:W-:Y:S01]  /*6680*/  @!P4 IMAD.IADD R233, R233, 0x1, -R42.reuse ;  /* 0x00000001e9e9c824 */ /* 0x100fe200078e0a2a */
[----:B------:R-:W-:Y:S01]  /*6690*/  IABS R9, R12 ;  /* 0x0000000c00097213 */ /* 0x000fe20000000000 */
[----:B------:R-:W-:Y:S01]  /*66a0*/  @!P1 IMAD.IADD R235, R235, 0x1, -R42 ;  /* 0x00000001ebeb9824 */ /* 0x000fe200078e0a2a */
[----:B------:R-:W-:Y:S01]  /*66b0*/  ISETP.GE.AND P1, PT, R8, RZ, PT ;  /* 0x000000ff0800720c */ /* 0x000fe20003f26270 */
[----:B------:R-:W-:Y:S01]  /*66c0*/  VIADD R8, R0, 0x79 ;  /* 0x0000007900087836 */ /* 0x000fe20000000000 */
[----:B------:R-:W-:Y:S01]  /*66d0*/  ISETP.GT.U32.AND P4, PT, R42, R239, PT ;  /* 0x000000ef2a00720c */ /* 0x000fe20003f84070 */
[----:B------:R-:W-:-:S03]  /*66e0*/  IMAD.HI.U32 R3, R2, R9, RZ ;  /* 0x0000000902037227 */ /* 0x000fc600078e00ff */
[----:B------:R-:W-:Y:S01]  /*66f0*/  IABS R7, R8 ;  /* 0x0000000800077213 */ /* 0x000fe20000000000 */
[----:B------:R-:W-:Y:S02]  /*6700*/  @!P6 IMAD.IADD R240, R240, 0x1, -R42 ;  /* 0x00000001f0f0e824 */ /* 0x000fe400078e0a2a */
[----:B------:R-:W-:Y:S02]  /*6710*/  VIADD R13, R0, 0x7a ;  /* 0x0000007a000d7836 */ /* 0x000fe40000000000 */
[----:B------:R-:W-:Y:S02]  /*6720*/  IMAD.MOV R3, RZ, RZ, -R3 ;  /* 0x000000ffff037224 */ /* 0x000fe400078e0a03 */
[----:B------:R-:W-:Y:S01]  /*6730*/  @!P3 IMAD.MOV R233, RZ, RZ, -R233 ;  /* 0x000000ffffe9b224 */ /* 0x000fe200078e0ae9 */
[C---:B------:R-:W-:Y:S01]  /*6740*/  ISETP.GT.U32.AND P3, PT, R42.reuse, R240, PT ;  /* 0x000000f02a00720c */ /* 0x040fe20003f64070 */
[----:B------:R-:W-:Y:S01]  /*6750*/  IMAD R242, R42, R3, R9 ;  /* 0x000000032af27224 */ /* 0x000fe200078e0209 */
[----:B------:R-:W-:Y:S01]  /*6760*/  IABS R11, R13 ;  /* 0x0000000d000b7213 */ /* 0x000fe20000000000 */
[----:B------:R-:W-:-:S03]  /*6770*/  IMAD.HI.U32 R3, R2, R7, RZ ;  /* 0x0000000702037227 */ /* 0x000fc600078e00ff */
[----:B------:R-:W-:Y:S01]  /*6780*/  ISETP.GT.U32.AND P6, PT, R42, R242, PT ;  /* 0x000000f22a00720c */ /* 0x000fe20003fc4070 */
[----:B------:R-:W-:Y:S02]  /*6790*/  IMAD.MOV R3, RZ, RZ, -R3 ;  /* 0x000000ffff037224 */ /* 0x000fe400078e0a03 */
[----:B------:R-:W-:-:S04]  /*67a0*/  IMAD.HI.U32 R4, R2, R11, RZ ;  /* 0x0000000b02047227 */ /* 0x000fc800078e00ff */
[----:B------:R-:W-:Y:S01]  /*67b0*/  @!P4 IMAD.IADD R239, R239, 0x1, -R42 ;  /* 0x00000001efefc824 */ /* 0x000fe200078e0a2a */
[----:B------:R-:W-:Y:S01]  /*67c0*/  ISETP.GE.AND P4, PT, R10, RZ, PT ;  /* 0x000000ff0a00720c */ /* 0x000fe20003f86270 */
[----:B------:R-:W-:Y:S02]  /*67d0*/  IMAD R246, R42, R3, R7 ;  /* 0x000000032af67224 */ /* 0x000fe400078e0207 */
[----:B------:R-:W-:Y:S02]  /*67e0*/  IMAD.MOV R4, RZ, RZ, -R4 ;  /* 0x000000ffff047224 */ /* 0x000fe400078e0a04 */
[----:B------:R-:W-:Y:S02]  /*67f0*/  VIADD R10, R0, 0x78 ;  /* 0x00000078000a7836 */ /* 0x000fe40000000000 */
[----:B------:R-:W-:Y:S01]  /*6800*/  @!P3 IMAD.IADD R240, R240, 0x1, -R42 ;  /* 0x00000001f0f0b824 */ /* 0x000fe200078e0a2a */
[C---:B------:R-:W-:Y:S01]  /*6810*/  ISETP.GT.U32.AND P3, PT, R42.reuse, R246, PT ;  /* 0x000000f62a00720c */ /* 0x040fe20003f64070 */
[----:B------:R-:W-:Y:S01]  /*6820*/  IMAD R244, R42, R4, R11 ;  /* 0x000000042af47224 */ /* 0x000fe200078e020b */
[----:B------:R-:W-:Y:S01]  /*6830*/  IABS R4, R10 ;  /* 0x0000000a00047213 */ /* 0x000fe20000000000 */
[----:B------:R-:W-:-:S02]  /*6840*/  @!P2 IMAD.MOV R237, RZ, RZ, -R237 ;  /* 0x000000ffffeda224 */ /* 0x000fc400078e0aed */
[----:B------:R-:W-:Y:S01]  /*6850*/  @!P0 IMAD.MOV R232, RZ, RZ, -R232 ;  /* 0x000000ffffe88224 */ /* 0x000fe200078e0ae8 */
[C---:B------:R-:W-:Y:S01]  /*6860*/  ISETP.GT.U32.AND P2, PT, R42.reuse, R244, PT ;  /* 0x000000f42a00720c */ /* 0x040fe20003f44070 */
[----:B------:R-:W-:Y:S01]  /*6870*/  IMAD.MOV.U32 R7, RZ, RZ, R4 ;  /* 0x000000ffff077224 */ /* 0x000fe200078e0004 */
[----:B------:R-:W-:Y:S01]  /*6880*/  ISETP.GT.U32.AND P0, PT, R42, R239, PT ;  /* 0x000000ef2a00720c */ /* 0x000fe20003f04070 */
[----:B------:R-:W-:Y:S02]  /*6890*/  VIADD R4, R0, 0x77 ;  /* 0x0000007700047836 */ /* 0x000fe40000000000 */
[----:B------:R-:W-:-:S03]  /*68a0*/  IMAD.HI.U32 R3, R2, R7, RZ ;  /* 0x0000000702037227 */ /* 0x000fc600078e00ff */
[----:B------:R-:W-:Y:S01]  /*68b0*/  IABS R9, R4 ;  /* 0x0000000400097213 */ /* 0x000fe20000000000 */
[--C-:B------:R-:W-:Y:S02]  /*68c0*/  @!P3 IMAD.IADD R246, R246, 0x1, -R42.reuse ;  /* 0x00000001f6f6b824 */ /* 0x100fe400078e0a2a */
[----:B------:R-:W-:Y:S02]  /*68d0*/  IMAD.MOV R3, RZ, RZ, -R3 ;  /* 0x000000ffff037224 */ /* 0x000fe400078e0a03 */
[--C-:B------:R-:W-:Y:S01]  /*68e0*/  @!P6 IMAD.IADD R242, R242, 0x1, -R42.reuse ;  /* 0x00000001f2f2e824 */ /* 0x100fe200078e0a2a */
[C---:B------:R-:W-:Y:S01]  /*68f0*/  ISETP.GT.U32.AND P3, PT, R42.reuse, R246, PT ;  /* 0x000000f62a00720c */ /* 0x040fe20003f64070 */
[----:B------:R-:W-:Y:S01]  /*6900*/  IMAD R248, R42, R3, R7 ;  /* 0x000000032af87224 */ /* 0x000fe200078e0207 */
[----:B------:R-:W-:Y:S01]  /*6910*/  ISETP.GE.AND P6, PT, R8, RZ, PT ;  /* 0x000000ff0800720c */ /* 0x000fe20003fc6270 */
[----:B------:R-:W-:Y:S01]  /*6920*/  @!P2 IMAD.IADD R244, R244, 0x1, -R42 ;  /* 0x00000001f4f4a824 */ /* 0x000fe200078e0a2a */
[----:B------:R-:W-:Y:S01]  /*6930*/  ISETP.GT.U32.AND P2, PT, R42, R242, PT ;  /* 0x000000f22a00720c */ /* 0x000fe20003f44070 */
[----:B------:R-:W-:-:S04]  /*6940*/  IMAD.HI.U32 R3, R2, R9, RZ ;  /* 0x0000000902037227 */ /* 0x000fc800078e00ff */
[----:B------:R-:W-:Y:S02]  /*6950*/  IMAD.MOV R3, RZ, RZ, -R3 ;  /* 0x000000ffff037224 */ /* 0x000fe400078e0a03 */
[--C-:B------:R-:W-:Y:S01]  /*6960*/  @!P0 IMAD.IADD R239, R239, 0x1, -R42.reuse ;  /* 0x00000001efef8824 */ /* 0x100fe200078e0a2a */
[----:B------:R-:W-:Y:S01]  /*6970*/  ISETP.GE.AND P0, PT, R13, RZ, PT ;  /* 0x000000ff0d00720c */ /* 0x000fe20003f06270 */
[----:B------:R-:W-:Y:S02]  /*6980*/  IMAD R250, R42, R3, R9 ;  /* 0x000000032afa7224 */ /* 0x000fe400078e0209 */
[--C-:B------:R-:W-:Y:S02]  /*6990*/  @!P3 IMAD.IADD R246, R246, 0x1, -R42.reuse ;  /* 0x00000001f6f6b824 */ /* 0x100fe400078e0a2a */
[----:B------:R-:W-:Y:S01]  /*69a0*/  VIADD R8, R0, 0x76 ;  /* 0x0000007600087836 */ /* 0x000fe20000000000 */
[C---:B------:R-:W-:Y:S01]  /*69b0*/  ISETP.GT.U32.AND P3, PT, R42.reuse, R250, PT ;  /* 0x000000fa2a00720c */ /* 0x040fe20003f64070 */
[----:B------:R-:W-:Y:S01]  /*69c0*/  @!P1 IMAD.MOV R239, RZ, RZ, -R239 ;  /* 0x000000ffffef9224 */ /* 0x000fe200078e0aef */
[----:B------:R-:W-:Y:S01]  /*69d0*/  ISETP.GT.U32.AND P1, PT, R42, R244, PT ;  /* 0x000000f42a00720c */ /* 0x000fe20003f24070 */
[----:B------:R-:W-:Y:S01]  /*69e0*/  @!P2 IMAD.IADD R242, R242, 0x1, -R42 ;  /* 0x00000001f2f2a824 */ /* 0x000fe200078e0a2a */
[----:B------:R-:W-:Y:S01]  /*69f0*/  ISETP.GT.U32.AND P2, PT, R42, R248, PT ;  /* 0x000000f82a00720c */ /* 0x000fe20003f44070 */
[----:B------:R-:W-:Y:S01]  /*6a00*/  @!P5 IMAD.MOV R235, RZ, RZ, -R235 ;  /* 0x000000ffffebd224 */ /* 0x000fe200078e0aeb */
[----:B------:R-:W-:Y:S01]  /*6a10*/  IABS R7, R8 ;  /* 0x0000000800077213 */ /* 0x000fe20000000000 */
[----:B------:R-:W-:Y:S01]  /*6a20*/  @!P4 IMAD.MOV R240, RZ, RZ, -R240 ;  /* 0x000000fffff0c224 */ /* 0x000fe200078e0af0 */
[----:B------:R-:W-:Y:S01]  /*6a30*/  ISETP.GE.AND P5, PT, R12, RZ, PT ;  /* 0x000000ff0c00720c */ /* 0x000fe20003fa6270 */
[----:B------:R-:W-:Y:S01]  /*6a40*/  VIADD R11, R0, 0x74 ;  /* 0x00000074000b7836 */ /* 0x000fe20000000000 */
[----:B------:R-:W-:Y:S01]  /*6a50*/  ISETP.GE.AND P4, PT, R10, RZ, PT ;  /* 0x000000ff0a00720c */ /* 0x000fe20003f86270 */
[----:B------:R-:W-:-:S02]  /*6a60*/  VIADD R10, R0, 0x75 ;  /* 0x00000075000a7836 */ /* 0x000fc40000000000 */
[----:B------:R-:W-:-:S03]  /*6a70*/  IMAD.HI.U32 R3, R2, R7, RZ ;  /* 0x0000000702037227 */ /* 0x000fc600078e00ff */
[----:B------:R-:W-:Y:S01]  /*6a80*/  IABS R9, R10 ;  /* 0x0000000a00097213 */ /* 0x000fe20000000000 */
[--C-:B------:R-:W-:Y:S02]  /*6a90*/  @!P3 IMAD.IADD R250, R250, 0x1, -R42.reuse ;  /* 0x00000001fafab824 */ /* 0x100fe400078e0a2a */
[--C-:B------:R-:W-:Y:S01]  /*6aa0*/  @!P1 IMAD.IADD R244, R244, 0x1, -R42.reuse ;  /* 0x00000001f4f49824 */ /* 0x100fe200078e0a2a */
[----:B------:R-:W-:Y:S01]  /*6ab0*/  ISETP.GE.AND P1, PT, R4, RZ, PT ;  /* 0x000000ff0400720c */ /* 0x000fe20003f26270 */
[----:B------:R-:W-:Y:S01]  /*6ac0*/  IMAD.MOV R3, RZ, RZ, -R3 ;  /* 0x000000ffff037224 */ /* 0x000fe200078e0a03 */
[----:B------:R-:W-:Y:S01]  /*6ad0*/  IABS R4, R11 ;  /* 0x0000000b00047213 */ /* 0x000fe20000000000 */
[----:B------:R-:W-:Y:S01]  /*6ae0*/  @!P2 IMAD.IADD R248, R248, 0x1, -R42 ;  /* 0x00000001f8f8a824 */ /* 0x000fe200078e0a2a */
[C---:B------:R-:W-:Y:S01]  /*6af0*/  ISETP.GT.U32.AND P3, PT, R42.reuse, R250, PT ;  /* 0x000000fa2a00720c */ /* 0x040fe20003f64070 */
[----:B------:R-:W-:Y:S01]  /*6b00*/  IMAD R50, R42, R3, R7 ;  /* 0x000000032a327224 */ /* 0x000fe200078e0207 */
[----:B------:R-:W-:Y:S01]  /*6b10*/  ISETP.GE.AND P2, PT, R8, RZ, PT ;  /* 0x000000ff0800720c */ /* 0x000fe20003f46270 */
[----:B------:R-:W-:Y:S01]  /*6b20*/  @!P5 IMAD.MOV R242, RZ, RZ, -R242 ;  /* 0x000000fffff2d224 */ /* 0x000fe200078e0af2 */
[----:B------:R-:W-:Y:S01]  /*6b30*/  ISETP.GT.U32.AND P5, PT, R42, R248, PT ;  /* 0x000000f82a00720c */ /* 0x000fe20003fa4070 */
[----:B------:R-:W-:-:S04]  /*6b40*/  IMAD.HI.U32 R3, R2, R9, RZ ;  /* 0x0000000902037227 */ /* 0x000fc800078e00ff */
[----:B------:R-:W-:Y:S02]  /*6b50*/  IMAD.MOV.U32 R7, RZ, RZ, R4 ;  /* 0x000000ffff077224 */ /* 0x000fe400078e0004 */
[----:B------:R-:W-:Y:S02]  /*6b60*/  IMAD.MOV R3, RZ, RZ, -R3 ;  /* 0x000000ffff037224 */ /* 0x000fe400078e0a03 */
[----:B------:R-:W-:-:S04]  /*6b70*/  IMAD.HI.U32 R4, R2, R7, RZ ;  /* 0x0000000702047227 */ /* 0x000fc800078e00ff */
[----:B------:R-:W-:Y:S01]  /*6b80*/  @!P0 IMAD.MOV R244, RZ, RZ, -R244 ;  /* 0x000000fffff48224 */ /* 0x000fe200078e0af4 */
[C---:B------:R-:W-:Y:S01]  /*6b90*/  ISETP.GT.U32.AND P0, PT, R42.reuse, R50, PT ;  /* 0x000000322a00720c */ /* 0x040fe20003f04070 */
[----:B------:R-:W-:Y:S02]  /*6ba0*/  IMAD R124, R42, R3, R9 ;  /* 0x000000032a7c7224 */ /* 0x000fe400078e0209 */
[----:B------:R-:W-:Y:S02]  /*6bb0*/  IMAD.MOV R4, RZ, RZ, -R4 ;  /* 0x000000ffff047224 */ /* 0x000fe400078e0a04 */
[--C-:B------:R-:W-:Y:S01]  /*6bc0*/  @!P3 IMAD.IADD R250, R250, 0x1, -R42.reuse ;  /* 0x00000001fafab824 */ /* 0x100fe200078e0a2a */
[----:B------:R-:W-:Y:S01]  /*6bd0*/  ISETP.GT.U32.AND P3, PT, R42, R124, PT ;  /* 0x0000007c2a00720c */ /* 0x000fe20003f64070 */
[----:B------:R-:W-:Y:S01]  /*6be0*/  @!P5 IMAD.IADD R248, R248, 0x1, -R42 ;  /* 0x00000001f8f8d824 */ /* 0x000fe200078e0a2a */
[----:B------:R-:W-:Y:S01]  /*6bf0*/  ISETP.GE.AND P5, PT, R11, RZ, PT ;  /* 0x000000ff0b00720c */ /* 0x000fe20003fa6270 */
[----:B------:R-:W-:-:S02]  /*6c00*/  IMAD R204, R42, R4, R7 ;  /* 0x000000042acc7224 */ /* 0x000fc400078e0207 */
[----:B------:R-:W-:Y:S02]  /*6c10*/  @!P4 IMAD.MOV R248, RZ, RZ, -R248 ;  /* 0x000000fffff8c224 */ /* 0x000fe400078e0af8 */
[----:B------:R-:W-:Y:S01]  /*6c20*/  VIADD R8, R0, 0x73 ;  /* 0x0000007300087836 */ /* 0x000fe20000000000 */
[----:B------:R-:W-:Y:S01]  /*6c30*/  ISETP.GT.U32.AND P4, PT, R42, R204, PT ;  /* 0x000000cc2a00720c */ /* 0x000fe20003f84070 */
[----:B------:R-:W-:Y:S02]  /*6c40*/  @!P0 IMAD.IADD R50, R50, 0x1, -R42 ;  /* 0x0000000132328824 */ /* 0x000fe400078e0a2a */
[----:B------:R-:W-:Y:S01]  /*6c50*/  @!P6 IMAD.MOV R246, RZ, RZ, -R246 ;  /* 0x000000fffff6e224 */ /* 0x000fe200078e0af6 */
[----:B------:R-:W-:Y:S01]  /*6c60*/  IABS R7, R8 ;  /* 0x0000000800077213 */ /* 0x000fe20000000000 */
[----:B------:R-:W-:Y:S01]  /*6c70*/  @!P3 IMAD.IADD R124, R124, 0x1, -R42 ;  /* 0x000000017c7cb824 */ /* 0x000fe200078e0a2a */
[----:B------:R-:W-:Y:S01]  /*6c80*/  ISETP.GT.U32.AND P0, PT, R42, R50, PT ;  /* 0x000000322a00720c */ /* 0x000fe20003f04070 */
[----:B------:R-:W-:Y:S01]  /*6c90*/  @!P1 IMAD.MOV R250, RZ, RZ, -R250 ;  /* 0x000000fffffa9224 */ /* 0x000fe200078e0afa */
[----:B------:R-:W-:Y:S01]  /*6ca0*/  ISETP.GE.AND P6, PT, R10, RZ, PT ;  /* 0x000000ff0a00720c */ /* 0x000fe20003fc6270 */
[----:B------:R-:W-:Y:S01]  /*6cb0*/  VIADD R10, R0, 0x71 ;  /* 0x00000071000a7836 */ /* 0x000fe20000000000 */
[----:B------:R-:W-:Y:S01]  /*6cc0*/  ISETP.GT.U32.AND P3, PT, R42, R124, PT ;  /* 0x0000007c2a00720c */ /* 0x000fe20003f64070 */
[----:B------:R-:W-:Y:S01]  /*6cd0*/  IMAD.HI.U32 R3, R2, R7, RZ ;  /* 0x0000000702037227 */ /* 0x000fe200078e00ff */
[----:B------:R-:W-:-:S02]  /*6ce0*/  ISETP.GE.AND P1, PT, R8, RZ, PT ;  /* 0x000000ff0800720c */ /* 0x000fc40003f26270 */
[----:B------:R-:W-:Y:S01]  /*6cf0*/  IABS R11, R10 ;  /* 0x0000000a000b7213 */ /* 0x000fe20000000000 */
[--C-:B------:R-:W-:Y:S02]  /*6d00*/  @!P4 IMAD.IADD R204, R204, 0x1, -R42.reuse ;  /* 0x00000001ccccc824 */ /* 0x100fe400078e0a2a */
[----:B------:R-:W-:Y:S02]  /*6d10*/  VIADD R4, R0, 0x72 ;  /* 0x0000007200047836 */ /* 0x000fe40000000000 */
[----:B------:R-:W-:Y:S01]  /*6d20*/  IMAD.MOV R8, RZ, RZ, -R3 ;  /* 0x000000ffff087224 */ /* 0x000fe200078e0a03 */
[----:B------:R-:W-:Y:S01]  /*6d30*/  ISETP.GT.U32.AND P4, PT, R42, R204, PT ;  /* 0x000000cc2a00720c */ /* 0x000fe20003f84070 */
[----:B------:R-:W-:Y:S01]  /*6d40*/  @!P0 IMAD.IADD R50, R50, 0x1, -R42 ;  /* 0x0000000132328824 */ /* 0x000fe200078e0a2a */
[----:B------:R-:W-:Y:S01]  /*6d50*/  IABS R9, R4 ;  /* 0x0000000400097213 */ /* 0x000fe20000000000 */
[----:B------:R-:W-:Y:S01]  /*6d60*/  IMAD R7, R42, R8, R7 ;  /* 0x000000082a077224 */ /* 0x000fe200078e0207 */
[----:B------:R-:W-:Y:S01]  /*6d70*/  ISETP.GE.AND P0, PT, R4, RZ, PT ;  /* 0x000000ff0400720c */ /* 0x000fe20003f06270 */
[----:B------:R-:W-:-:S04]  /*6d80*/  IMAD.HI.U32 R4, R2, R11, RZ ;  /* 0x0000000b02047227 */ /* 0x000fc800078e00ff */
[----:B------:R-:W-:Y:S01]  /*6d90*/  @!P3 IMAD.IADD R124, R124, 0x1, -R42 ;  /* 0x000000017c7cb824 */ /* 0x000fe200078e0a2a */
[----:B------:R-:W-:Y:S01]  /*6da0*/  ISETP.GT.U32.AND P3, PT, R42, R7, PT ;  /* 0x000000072a00720c */ /* 0x000fe20003f64070 */
[----:B------:R-:W-:Y:S02]  /*6db0*/  IMAD.MOV R4, RZ, RZ, -R4 ;  /* 0x000000ffff047224 */ /* 0x000fe400078e0a04 */
[----:B------:R-:W-:-:S04]  /*6dc0*/  IMAD.HI.U32 R3, R2, R9, RZ ;  /* 0x0000000902037227 */ /* 0x000fc800078e00ff */
[----:B------:R-:W-:Y:S02]  /*6dd0*/  IMAD R11, R42, R4, R11 ;  /* 0x000000042a0b7224 */ /* 0x000fe400078e020b */
[----:B------:R-:W-:Y:S02]  /*6de0*/  @!P4 IMAD.IADD R204, R204, 0x1, -R42 ;  /* 0x00000001ccccc824 */ /* 0x000fe400078e0a2a */
[----:B------:R-:W-:Y:S02]  /*6df0*/  IMAD.MOV R3, RZ, RZ, -R3 ;  /* 0x000000ffff037224 */ /* 0x000fe400078e0a03 */
[----:B------:R-:W-:Y:S01]  /*6e00*/  @!P5 IMAD.MOV R204, RZ, RZ, -R204 ;  /* 0x000000ffffccd224 */ /* 0x000fe200078e0acc */
[C---:B------:R-:W-:Y:S01]  /*6e10*/  ISETP.GT.U32.AND P5, PT, R42.reuse, R11, PT ;  /* 0x0000000b2a00720c */ /* 0x040fe20003fa4070 */
[----:B------:R-:W-:Y:S02]  /*6e20*/  IMAD R9, R42, R3, R9 ;  /* 0x000000032a097224 */ /* 0x000fe400078e0209 */
[----:B------:R-:W-:-:S02]  /*6e30*/  VIADD R8, R0, 0x6f ;  /* 0x0000006f00087836 */ /* 0x000fc40000000000 */
[----:B------:R-:W-:Y:S02]  /*6e40*/  @!P3 IMAD.IADD R7, R7, 0x1, -R42 ;  /* 0x000000010707b824 */ /* 0x000fe400078e0a2a */
[----:B------:R-:W-:Y:S01]  /*6e50*/  @!P6 IMAD.MOV R124, RZ, RZ, -R124 ;  /* 0x000000ffff7ce224 */ /* 0x000fe200078e0a7c */
[----:B------:R-:W-:Y:S01]  /*6e60*/  ISETP.GT.U32.AND P6, PT, R42, R9, PT ;  /* 0x000000092a00720c */ /* 0x000fe20003fc4070 */
[----:B------:R-:W-:Y:S01]  /*6e70*/  @!P2 IMAD.MOV R50, RZ, RZ, -R50 ;  /* 0x000000ffff32a224 */ /* 0x000fe200078e0a32 */
[----:B------:R-:W-:Y:S01]  /*6e80*/  IABS R15, R8 ;  /* 0x00000008000f7213 */ /* 0x000fe20000000000 */
[----:B------:R-:W-:Y:S01]  /*6e90*/  VIADD R3, R0, 0x70 ;  /* 0x0000007000037836 */ /* 0x000fe20000000000 */
[----:B------:R-:W-:Y:S01]  /*6ea0*/  ISETP.GT.U32.AND P3, PT, R42, R7, PT ;  /* 0x000000072a00720c */ /* 0x000fe20003f64070 */
[----:B------:R-:W-:Y:S01]  /*6eb0*/  @!P5 IMAD.IADD R11, R11, 0x1, -R42 ;  /* 0x000000010b0bd824 */ /* 0x000fe200078e0a2a */
[----:B------:R-:W-:Y:S01]  /*6ec0*/  ISETP.GE.AND P2, PT, R10, RZ, PT ;  /* 0x000000ff0a00720c */ /* 0x000fe20003f46270 */
[----:B------:R-:W-:Y:S01]  /*6ed0*/  IMAD.HI.U32 R4, R2, R15, RZ ;  /* 0x0000000f02047227 */ /* 0x000fe200078e00ff */
[----:B------:R-:W-:-:S02]  /*6ee0*/  IABS R13, R3 ;  /* 0x00000003000d7213 */ /* 0x000fc40000000000 */
[C---:B------:R-:W-:Y:S01]  /*6ef0*/  ISETP.GT.U32.AND P5, PT, R42.reuse, R11, PT ;  /* 0x0000000b2a00720c */ /* 0x040fe20003fa4070 */
[----:B------:R-:W-:Y:S01]  /*6f00*/  IMAD.MOV R4, RZ, RZ, -R4 ;  /* 0x000000ffff047224 */ /* 0x000fe200078e0a04 */
[----:B------:R-:W-:Y:S01]  /*6f10*/  ISETP.GE.AND P4, PT, R3, RZ, PT ;  /* 0x000000ff0300720c */ /* 0x000fe20003f86270 */
[--C-:B------:R-:W-:Y:S02]  /*6f20*/  @!P6 IMAD.IADD R9, R9, 0x1, -R42.reuse ;  /* 0x000000010909e824 */ /* 0x100fe400078e0a2a */
[C---:B------:R-:W-:Y:S02]  /*6f30*/  IMAD R14, R42.reuse, R4, R15 ;  /* 0x000000042a0e7224 */ /* 0x040fe400078e020f */
[----:B------:R-:W-:Y:S01]  /*6f40*/  @!P3 IMAD.IADD R7, R7, 0x1, -R42 ;  /* 0x000000010707b824 */ /* 0x000fe200078e0a2a */
[----:B------:R-:W-:Y:S01]  /*6f50*/  ISETP.GT.U32.AND P6, PT, R42, R9, PT ;  /* 0x000000092a00720c */ /* 0x000fe20003fc4070 */
[----:B------:R-:W-:Y:S01]  /*6f60*/  IMAD.HI.U32 R4, R2, R21, RZ ;  /* 0x0000001502047227 */ /* 0x000fe200078e00ff */
[----:B------:R-:W-:-:S03]  /*6f70*/  ISETP.GE.AND P3, PT, R8, RZ, PT ;  /* 0x000000ff0800720c */ /* 0x000fc60003f66270 */
[----:B------:R-:W-:Y:S01]  /*6f80*/  @!P1 IMAD.MOV R7, RZ, RZ, -R7 ;  /* 0x000000ffff079224 */ /* 0x000fe200078e0a07 */
[----:B------:R-:W-:Y:S01]  /*6f90*/  ISETP.GT.U32.AND P1, PT, R42, R14, PT ;  /* 0x0000000e2a00720c */ /* 0x000fe20003f24070 */
[----:B------:R-:W-:Y:S02]  /*6fa0*/  VIADD R10, R0, 0x6e ;  /* 0x0000006e000a7836 */ /* 0x000fe40000000000 */
[----:B------:R-:W-:Y:S02]  /*6fb0*/  IMAD.MOV R4, RZ, RZ, -R4 ;  /* 0x000000ffff047224 */ /* 0x000fe400078e0a04 */
[----:B------:R-:W-:Y:S01]  /*6fc0*/  IMAD.HI.U32 R3, R2, R13, RZ ;  /* 0x0000000d02037227 */ /* 0x000fe200078e00ff */
[----:B------:R-:W-:-:S03]  /*6fd0*/  IABS R17, R10 ;  /* 0x0000000a00117213 */ /* 0x000fc60000000000 */
[----:B------:R-:W-:Y:S02]  /*6fe0*/  IMAD R18, R42, R4, R21 ;  /* 0x000000042a127224 */ /* 0x000fe400078e0215 */
[----:B------:R-:W-:Y:S02]  /*6ff0*/  @!P5 IMAD.IADD R11, R11, 0x1, -R42 ;  /* 0x000000010b0bd824 */ /* 0x000fe400078e0a2a */
[----:B------:R-:W-:Y:S02]  /*7000*/  IMAD.MOV R12, RZ, RZ, -R3 ;  /* 0x000000ffff0c7224 */ /* 0x000fe400078e0a03 */
[----:B------:R-:W-:Y:S02]  /*7010*/  VIADD R8, R0, 0x6c ;  /* 0x0000006c00087836 */ /* 0x000fe40000000000 */
[----:B------:R-:W-:Y:S01]  /*7020*/  @!P2 IMAD.MOV R11, RZ, RZ, -R11 ;  /* 0x000000ffff0ba224 */ /* 0x000fe200078e0a0b */
[----:B------:R-:W-:Y:S01]  /*7030*/  ISETP.GT.U32.AND P2, PT, R42, R18, PT ;  /* 0x000000122a00720c */ /* 0x000fe20003f44070 */
[----:B------:R-:W-:Y:S01]  /*7040*/  IMAD.HI.U32 R3, R2, R17, RZ ;  /* 0x0000001102037227 */ /* 0x000fe200078e00ff */
[----:B------:R-:W-:-:S03]  /*7050*/  IABS R21, R8 ;  /* 0x0000000800157213 */ /* 0x000fc60000000000 */
[--C-:B------:R-:W-:Y:S02]  /*7060*/  @!P6 IMAD.IADD R9, R9, 0x1, -R42.reuse ;  /* 0x000000010909e824 */ /* 0x100fe400078e0a2a */
[----:B------:R-:W-:Y:S02]  /*7070*/  @!P1 IMAD.IADD R14, R14, 0x1, -R42 ;  /* 0x000000010e0e9824 */ /* 0x000fe400078e0a2a */
[----:B------:R-:W-:Y:S02]  /*7080*/  IMAD.MOV R3, RZ, RZ, -R3 ;  /* 0x000000ffff037224 */ /* 0x000fe400078e0a03 */
[----:B------:R-:W-:Y:S01]  /*7090*/  @!P0 IMAD.MOV R9, RZ, RZ, -R9 ;  /* 0x000000ffff098224 */ /* 0x000fe200078e0a09 */
[----:B------:R-:W-:Y:S01]  /*70a0*/  ISETP.GE.AND P0, PT, R10, RZ, PT ;  /* 0x000000ff0a00720c */ /* 0x000fe20003f06270 */
[C---:B------:R-:W-:Y:S01]  /*70b0*/  IMAD R16, R42.reuse, R3, R17 ;  /* 0x000000032a107224 */ /* 0x040fe200078e0211 */
[----:B------:R-:W-:Y:S01]  /*70c0*/  ISETP.GT.U32.AND P1, PT, R42, R14, PT ;  /* 0x0000000e2a00720c */ /* 0x000fe20003f24070 */
[----:B------:R-:W-:-:S02]  /*70d0*/  VIADD R10, R0, 0x6b ;  /* 0x0000006b000a7836 */ /* 0x000fc40000000000 */
[----:B------:R-:W-:Y:S01]  /*70e0*/  IMAD.HI.U32 R3, R2, R21, RZ ;  /* 0x0000001502037227 */ /* 0x000fe200078e00ff */
[C---:B------:R-:W-:Y:S02]  /*70f0*/  ISETP.GT.U32.AND P5, PT, R42.reuse, R16, PT ;  /* 0x000000102a00720c */ /* 0x040fe40003fa4070 */
[----:B------:R-:W-:Y:S01]  /*7100*/  IABS R25, R10 ;  /* 0x0000000a00197213 */ /* 0x000fe20000000000 */
[----:B------:R-:W-:Y:S02]  /*7110*/  IMAD R12, R42, R12, R13 ;  /* 0x0000000c2a0c7224 */ /* 0x000fe400078e020d */
[----:B------:R-:W-:Y:S02]  /*7120*/  IMAD.MOV R3, RZ, RZ, -R3 ;  /* 0x000000ffff037224 */ /* 0x000fe400078e0a03 */
[----:B------:R-:W-:Y:S01]  /*7130*/  @!P2 IMAD.IADD R18, R18, 0x1, -R42 ;  /* 0x000000011212a824 */ /* 0x000fe200078e0a2a */
[C---:B------:R-:W-:Y:S01]  /*7140*/  ISETP.GT.U32.AND P6, PT, R42.reuse, R12, PT ;  /* 0x0000000c2a00720c */ /* 0x040fe20003fc4070 */
[----:B------:R-:W-:-:S02]  /*7150*/  IMAD R21, R42, R3, R21 ;  /* 0x000000032a157224 */ /* 0x000fc400078e0215 */
[----:B------:R-:W-:Y:S01]  /*7160*/  IMAD.HI.U32 R3, R2, R25, RZ ;  /* 0x0000001902037227 */ /* 0x000fe200078e00ff */
[----:B------:R-:W-:-:S03]  /*7170*/  ISETP.GT.U32.AND P2, PT, R42, R18, PT ;  /* 0x000000122a00720c */ /* 0x000fc60003f44070 */
[--C-:B------:R-:W-:Y:S01]  /*7180*/  @!P1 IMAD.IADD R14, R14, 0x1, -R42.reuse ;  /* 0x000000010e0e9824 */ /* 0x100fe200078e0a2a */
[----:B------:R-:W-:Y:S01]  /*7190*/  ISETP.GT.U32.AND P1, PT, R42, R21, PT ;  /* 0x000000152a00720c */ /* 0x000fe20003f24070 */
[----:B------:R-:W-:Y:S02]  /*71a0*/  IMAD.MOV R3, RZ, RZ, -R3 ;  /* 0x000000ffff037224 */ /* 0x000fe400078e0a03 */
[--C-:B------:R-:W-:Y:S02]  /*71b0*/  @!P5 IMAD.IADD R16, R16, 0x1, -R42.reuse ;  /* 0x000000011010d824 */ /* 0x100fe400078e0a2a */
[----:B------:R-:W-:Y:S02]  /*71c0*/  IMAD R25, R42, R3, R25 ;  /* 0x000000032a197224 */ /* 0x000fe400078e0219 */
[----:B------:R-:W-:Y:S01]  /*71d0*/  @!P6 IMAD.IADD R12, R12, 0x1, -R42 ;  /* 0x000000010c0ce824 */ /* 0x000fe200078e0a2a */
[----:B------:R-:W-:Y:S01]  /*71e0*/  ISETP.GT.U32.AND P5, PT, R42, R16, PT ;  /* 0x000000102a00720c */ /* 0x000fe20003fa4070 */
[----:B------:R-:W-:-:S02]  /*71f0*/  VIADD R13, R0, 0x6a ;  /* 0x0000006a000d7836 */ /* 0x000fc40000000000 */
[--C-:B------:R-:W-:Y:S01]  /*7200*/  @!P2 IMAD.IADD R18, R18, 0x1, -R42.reuse ;  /* 0x000000011212a824 */ /* 0x100fe200078e0a2a */
[C---:B------:R-:W-:Y:S01]  /*7210*/  ISETP.GT.U32.AND P2, PT, R42.reuse, R25, PT ;  /* 0x000000192a00720c */ /* 0x040fe20003f44070 */
[----:B------:R-:W-:Y:S01]  /*7220*/  @!P1 IMAD.IADD R21, R21, 0x1, -R42 ;  /* 0x0000000115159824 */ /* 0x000fe200078e0a2a */
[----:B------:R-:W-:Y:S01]  /*7230*/  ISETP.GT.U32.AND P6, PT, R42, R12, PT ;  /* 0x0000000c2a00720c */ /* 0x000fe20003fc4070 */
[----:B------:R-:W-:Y:S01]  /*7240*/  VIADD R3, R0, 0x69 ;  /* 0x0000006900037836 */ /* 0x000fe20000000000 */
[----:B------:R-:W-:Y:S01]  /*7250*/  IABS R29, R13 ;  /* 0x0000000d001d7213 */ /* 0x000fe20000000000 */
[----:B------:R-:W-:Y:S01]  /*7260*/  @!P3 IMAD.MOV R14, RZ, RZ, -R14 ;  /* 0x000000ffff0eb224 */ /* 0x000fe200078e0a0e */
[----:B------:R-:W-:Y:S01]  /*7270*/  ISETP.GT.U32.AND P1, PT, R42, R21, PT ;  /* 0x000000152a00720c */ /* 0x000fe20003f24070 */
[----:B0-----:R-:W-:Y:S01]  /*7280*/  VIADD R156, R0, 0x6 ;  /* 0x00000006009c7836 */ /* 0x001fe20000000000 */
[----:B------:R-:W-:Y:S01]  /*7290*/  IABS R33, R3 ;  /* 0x0000000300217213 */ /* 0x000fe20000000000 */
[----:B------:R-:W-:Y:S01]  /*72a0*/  IMAD.HI.U32 R4, R2, R29, RZ ;  /* 0x0000001d02047227 */ /* 0x000fe200078e00ff */
[----:B------:R-:W-:-:S02]  /*72b0*/  ISETP.GE.AND P3, PT, R10, RZ, PT ;  /* 0x000000ff0a00720c */ /* 0x000fc40003f66270 */
[----:B------:R-:W-:Y:S01]  /*72c0*/  IABS R252, R156 ;  /* 0x0000009c00fc7213 */ /* 0x000fe20000000000 */
[----:B------:R-:W-:Y:S02]  /*72d0*/  IMAD.MOV R4, RZ, RZ, -R4 ;  /* 0x000000ffff047224 */ /* 0x000fe400078e0a04 */
[--C-:B------:R-:W-:Y:S01]  /*72e0*/  @!P5 IMAD.IADD R16, R16, 0x1, -R42.reuse ;  /* 0x000000011010d824 */ /* 0x100fe200078e0a2a */
[----:B------:R-:W-:Y:S01]  /*72f0*/  ISETP.GE.AND P5, PT, R13, RZ, PT ;  /* 0x000000ff0d00720c */ /* 0x000fe20003fa6270 */
[--C-:B------:R-:W-:Y:S02]  /*7300*/  @!P2 IMAD.IADD R25, R25, 0x1, -R42.reuse ;  /* 0x000000011919a824 */ /* 0x100fe400078e0a2a */
[----:B------:R-:W-:Y:S01]  /*7310*/  @!P6 IMAD.IADD R12, R12, 0x1, -R42 ;  /* 0x000000010c0ce824 */ /* 0x000fe200078e0a2a */
[----:B------:R-:W-:Y:S01]  /*7320*/  ISETP.GE.AND P6, PT, R23, RZ, PT ;  /* 0x000000ff1700720c */ /* 0x000fe20003fc6270 */
[C---:B------:R-:W-:Y:S01]  /*7330*/  IMAD R29, R42.reuse, R4, R29 ;  /* 0x000000042a1d7224 */ /* 0x040fe200078e021d */
[----:B------:R-:W-:Y:S01]  /*7340*/  ISETP.GT.U32.AND P2, PT, R42, R25, PT ;  /* 0x000000192a00720c */ /* 0x000fe20003f44070 */
[----:B------:R-:W-:Y:S01]  /*7350*/  @!P0 IMAD.MOV R16, RZ, RZ, -R16 ;  /* 0x000000ffff108224 */ /* 0x000fe200078e0a10 */
[----:B------:R-:W-:Y:S01]  /*7360*/  ISETP.GE.AND P0, PT, R3, RZ, PT ;  /* 0x000000ff0300720c */ /* 0x000fe20003f06270 */
[----:B------:R-:W-:Y:S01]  /*7370*/  IMAD.HI.U32 R3, R2, R33, RZ ;  /* 0x0000002102037227 */ /* 0x000fe200078e00ff */
[----:B------:R-:W-:-:S03]  /*7380*/  IABS R23, R46 ;  /* 0x0000002e00177213 */ /* 0x000fc60000000000 */
[----:B------:R-:W-:Y:S01]  /*7390*/  @!P1 IMAD.IADD R21, R21, 0x1, -R42 ;  /* 0x0000000115159824 */ /* 0x000fe200078e0a2a */
[----:B------:R-:W-:Y:S01]  /*73a0*/  ISETP.GT.U32.AND P1, PT, R42, R29, PT ;  /* 0x0000001d2a00720c */ /* 0x000fe20003f24070 */
[----:B------:R-:W-:Y:S02]  /*73b0*/  VIADD R4, R0, 0x68 ;  /* 0x0000006800047836 */ /* 0x000fe40000000000 */
[----:B------:R-:W-:Y:S02]  /*73c0*/  IMAD.MOV R3, RZ, RZ, -R3 ;  /* 0x000000ffff037224 */ /* 0x000fe400078e0a03 */
[----:B------:R-:W-:Y:S01]  /*73d0*/  @!P4 IMAD.MOV R12, RZ, RZ, -R12 ;  /* 0x000000ffff0cc224 */ /* 0x000fe200078e0a0c */
[----:B------:R-:W-:Y:S01]  /*73e0*/  IABS R13, R4 ;  /* 0x00000004000d7213 */ /* 0x000fe20000000000 */
[----:B------:R-:W-:Y:S01]  /*73f0*/  IMAD R33, R42, R3, R33 ;  /* 0x000000032a217224 */ /* 0x000fe200078e0221 */
[----:B------:R-:W-:Y:S01]  /*7400*/  ISETP.GE.AND P4, PT, R8, RZ, PT ;  /* 0x000000ff0800720c */ /* 0x000fe20003f86270 */
[----:B------:R-:W-:Y:S01]  /*7410*/  @!P6 IMAD.MOV R18, RZ, RZ, -R18 ;  /* 0x000000ffff12e224 */ /* 0x000fe200078e0a12 */
[----:B------:R-:W-:Y:S01]  /*7420*/  ISETP.GE.AND P6, PT, R4, RZ, PT ;  /* 0x000000ff0400720c */ /* 0x000fe20003fc6270 */
[----:B------:R-:W-:Y:S01]  /*7430*/  @!P2 IMAD.IADD R25, R25, 0x1, -R42 ;  /* 0x000000011919a824 */ /* 0x000fe200078e0a2a */
[----:B------:R-:W-:Y:S01]  /*7440*/  ISETP.GT.U32.AND P2, PT, R42, R33, PT ;  /* 0x000000212a00720c */ /* 0x000fe20003f44070 */
[----:B------:R-:W-:-:S04]  /*7450*/  IMAD.HI.U32 R4, R2, R13, RZ ;  /* 0x0000000d02047227 */ /* 0x000fc800078e00ff */
[----:B------:R-:W-:Y:S02]  /*7460*/  @!P1 IMAD.IADD R29, R29, 0x1, -R42 ;  /* 0x000000011d1d9824 */ /* 0x000fe400078e0a2a */
[----:B------:R-:W-:Y:S02]  /*7470*/  IMAD.MOV R4, RZ, RZ, -R4 ;  /* 0x000000ffff047224 */ /* 0x000fe400078e0a04 */
[----:B------:R-:W-:Y:S01]  /*7480*/  VIADD R8, R0, 0x67 ;  /* 0x0000006700087836 */ /* 0x000fe20000000000 */
[C---:B------:R-:W-:Y:S01]  /*7490*/  ISETP.GT.U32.AND P1, PT, R42.reuse, R29, PT ;  /* 0x0000001d2a00720c */ /* 0x040fe20003f24070 */
[C---:B------:R-:W-:Y:S02]  /*74a0*/  IMAD R36, R42.reuse, R4, R13 ;  /* 0x000000042a247224 */ /* 0x040fe400078e020d */
[----:B------:R-:W-:Y:S01]  /*74b0*/  @!P4 IMAD.MOV R21, RZ, RZ, -R21 ;  /* 0x000000ffff15c224 */ /* 0x000fe200078e0a15 */
[----:B------:R-:W-:Y:S01]  /*74c0*/  IABS R15, R8 ;  /* 0x00000008000f7213 */ /* 0x000fe20000000000 */
[----:B------:R-:W-:Y:S01]  /*74d0*/  @!P2 IMAD.IADD R33, R33, 0x1, -R42 ;  /* 0x000000012121a824 */ /* 0x000fe200078e0a2a */
[----:B------:R-:W-:Y:S01]  /*74e0*/  ISETP.GT.U32.AND P4, PT, R42, R36, PT ;  /* 0x000000242a00720c */ /* 0x000fe20003f84070 */
[----:B------:R-:W-:-:S02]  /*74f0*/  VIADD R10, R0, 0x66 ;  /* 0x00000066000a7836 */ /* 0x000fc40000000000 */
[----:B------:R-:W-:Y:S01]  /*7500*/  IMAD.HI.U32 R3, R2, R15, RZ ;  /* 0x0000000f02037227 */ /* 0x000fe200078e00ff */
[----:B------:R-:W-:Y:S02]  /*7510*/  ISETP.GT.U32.AND P2, PT, R42, R33, PT ;  /* 0x000000212a00720c */ /* 0x000fe40003f44070 */
[----:B------:R-:W-:Y:S01]  /*7520*/  IABS R17, R10 ;  /* 0x0000000a00117213 */ /* 0x000fe20000000000 */
[--C-:B------:R-:W-:Y:S01]  /*7530*/  @!P1 IMAD.IADD R29, R29, 0x1, -R42.reuse ;  /* 0x000000011d1d9824 */ /* 0x100fe200078e0a2a */
[----:B------:R-:W-:Y:S01]  /*7540*/  ISETP.GE.AND P1, PT, R10, RZ, PT ;  /* 0x000000ff0a00720c */ /* 0x000fe20003f26270 */
[----:B------:R-:W-:Y:S02]  /*7550*/  IMAD.MOV R3, RZ, RZ, -R3 ;  /* 0x000000ffff037224 */ /* 0x000fe400078e0a03 */
[----:B------:R-:W-:Y:S02]  /*7560*/  VIADD R10, R0, 0x65 ;  /* 0x00000065000a7836 */ /* 0x000fe40000000000 */
[----:B------:R-:W-:Y:S01]  /*7570*/  IMAD R40, R42, R3, R15 ;  /* 0x000000032a287224 */ /* 0x000fe200078e020f */
[----:B------:R-:W-:Y:S01]  /*7580*/  IABS R15, R31 ;  /* 0x0000001f000f7213 */ /* 0x000fe20000000000 */
[--C-:B------:R-:W-:Y:S01]  /*7590*/  @!P4 IMAD.IADD R36, R36, 0x1, -R42.reuse ;  /* 0x000000012424c824 */ /* 0x100fe200078e0a2a */
[----:B------:R-:W-:Y:S01]  /*75a0*/  IABS R13, R10 ;  /* 0x0000000a000d7213 */ /* 0x000fe20000000000 */
[----:B------:R-:W-:Y:S01]  /*75b0*/  @!P2 IMAD.IADD R33, R33, 0x1, -R42 ;  /* 0x000000012121a824 */ /* 0x000fe200078e0a2a */
[----:B------:R-:W-:Y:S01]  /*75c0*/  ISETP.GT.U32.AND P2, PT, R42, R40, PT ;  /* 0x000000282a00720c */ /* 0x000fe20003f44070 */
[----:B------:R-:W-:Y:S01]  /*75d0*/  IMAD.HI.U32 R4, R2, R17, RZ ;  /* 0x0000001102047227 */ /* 0x000fe200078e00ff */
[----:B------:R-:W-:-:S03]  /*75e0*/  ISETP.GT.U32.AND P4, PT, R42, R36, PT ;  /* 0x000000242a00720c */ /* 0x000fc60003f84070 */
[----:B------:R-:W-:-:S04]  /*75f0*/  IMAD.HI.U32 R3, R2, R13, RZ ;  /* 0x0000000d02037227 */ /* 0x000fc800078e00ff */
[----:B------:R-:W-:Y:S02]  /*7600*/  IMAD.MOV R4, RZ, RZ, -R4 ;  /* 0x000000ffff047224 */ /* 0x000fe400078e0a04 */
[----:B------:R-:W-:Y:S02]  /*7610*/  IMAD.MOV R48, RZ, RZ, -R3 ;  /* 0x000000ffff307224 */ /* 0x000fe400078e0a03 */
[C---:B------:R-:W-:Y:S01]  /*7620*/  IMAD R44, R42.reuse, R4, R17 ;  /* 0x000000042a2c7224 */ /* 0x040fe200078e0211 */
[----:B------:R-:W-:Y:S01]  /*7630*/  IABS R17, R38 ;  /* 0x0000002600117213 */ /* 0x000fe20000000000 */
[----:B------:R-:W-:Y:S02]  /*7640*/  IMAD R48, R42, R48, R13 ;  /* 0x000000302a307224 */ /* 0x000fe400078e020d */
[--C-:B------:R-:W-:Y:S01]  /*7650*/  @!P4 IMAD.IADD R36, R36, 0x1, -R42.reuse ;  /* 0x000000012424c824 */ /* 0x100fe200078e0a2a */
[----:B------:R-:W-:Y:S01]  /*7660*/  ISETP.GT.U32.AND P4, PT, R42, R44, PT ;  /* 0x0000002c2a00720c */ /* 0x000fe20003f84070 */
[----:B------:R-:W-:Y:S01]  /*7670*/  @!P2 IMAD.IADD R40, R40, 0x1, -R42 ;  /* 0x000000012828a824 */ /* 0x000fe200078e0a2a */
[----:B------:R-:W-:Y:S01]  /*7680*/  ISETP.GT.U32.AND P2, PT, R42, R48, PT ;  /* 0x000000302a00720c */ /* 0x000fe20003f44070 */
[----:B------:R-:W-:-:S04]  /*7690*/  IMAD.HI.U32 R3, R2, R15, RZ ;  /* 0x0000000f02037227 */ /* 0x000fc800078e00ff */
[----:B------:R-:W-:Y:S02]  /*76a0*/  IMAD.MOV R52, RZ, RZ, -R3 ;  /* 0x000000ffff347224 */ /* 0x000fe400078e0a03 */
[----:B------:R-:W-:-:S04]  /*76b0*/  IMAD.HI.U32 R4, R2, R17, RZ ;  /* 0x0000001102047227 */ /* 0x000fc800078e00ff */
[----:B------:R-:W-:Y:S02]  /*76c0*/  IMAD R52, R42, R52, R15 ;  /* 0x000000342a347224 */ /* 0x000fe400078e020f */
[--C-:B------:R-:W-:Y:S02]  /*76d0*/  @!P4 IMAD.IADD R44, R44, 0x1, -R42.reuse ;  /* 0x000000012c2cc824 */ /* 0x100fe400078e0a2a */
[----:B------:R-:W-:Y:S01]  /*76e0*/  @!P2 IMAD.IADD R48, R48, 0x1, -R42 ;  /* 0x000000013030a824 */ /* 0x000fe200078e0a2a */
[C---:B------:R-:W-:Y:S01]  /*76f0*/  ISETP.GT.U32.AND P4, PT, R42.reuse, R52, PT ;  /* 0x000000342a00720c */ /* 0x040fe20003f84070 */
[----:B------:R-:W-:Y:S01]  /*7700*/  @!P0 IMAD.MOV R33, RZ, RZ, -R33 ;  /* 0x000000ffff218224 */ /* 0x000fe200078e0a21 */
[----:B------:R-:W-:Y:S01]  /*7710*/  ISETP.GT.U32.AND P2, PT, R42, R40, PT ;  /* 0x000000282a00720c */ /* 0x000fe20003f44070 */
[----:B------:R-:W-:Y:S01]  /*7720*/  IMAD.HI.U32 R3, R2, R27, RZ ;  /* 0x0000001b02037227 */ /* 0x000fe200078e00ff */
[----:B------:R-:W-:-:S03]  /*7730*/  ISETP.GT.U32.AND P0, PT, R42, R48, PT ;  /* 0x000000302a00720c */ /* 0x000fc60003f04070 */
[----:B------:R-:W-:Y:S02]  /*7740*/  IMAD.MOV R4, RZ, RZ, -R4 ;  /* 0x000000ffff047224 */ /* 0x000fe400078e0a04 */
[----:B------:R-:W-:Y:S01]  /*7750*/  @!P3 IMAD.MOV R25, RZ, RZ, -R25 ;  /* 0x000000ffff19b224 */ /* 0x000fe200078e0a19 */
[----:B------:R-:W-:Y:S01]  /*7760*/  ISETP.GE.AND P3, PT, R8, RZ, PT ;  /* 0x000000ff0800720c */ /* 0x000fe20003f66270 */
[----:B------:R-:W-:Y:S02]  /*7770*/  IMAD R56, R42, R4, R17 ;  /* 0x000000042a387224 */ /* 0x000fe400078e0211 */
[----:B------:R-:W-:Y:S02]  /*7780*/  IMAD.MOV R3, RZ, RZ, -R3 ;  /* 0x000000ffff037224 */ /* 0x000fe400078e0a03 */
[----:B------:R-:W-:-:S04]  /*7790*/  IMAD.HI.U32 R8, R2, R23, RZ ;  /* 0x0000001702087227 */ /* 0x000fc800078e00ff */
[C---:B------:R-:W-:Y:S02]  /*77a0*/  IMAD R64, R42.reuse, R3, R27 ;  /* 0x000000032a407224 */ /* 0x040fe400078e021b */
[----:B------:R-:W-:Y:S01]  /*77b0*/  @!P5 IMAD.MOV R29, RZ, RZ, -R29 ;  /* 0x000000ffff1dd224 */ /* 0x000fe200078e0a1d */
[----:B------:R-:W-:Y:S01]  /*77c0*/  ISETP.GT.U32.AND P5, PT, R42, R44, PT ;  /* 0x0000002c2a00720c */ /* 0x000fe20003fa4070 */
[----:B------:R-:W-:Y:S02]  /*77d0*/  @!P4 IMAD.IADD R52, R52, 0x1, -R42 ;  /* 0x000000013434c824 */ /* 0x000fe400078e0a2a */
[----:B------:R-:W-:Y:S01]  /*77e0*/  @!P6 IMAD.MOV R36, RZ, RZ, -R36 ;  /* 0x000000ffff24e224 */ /* 0x000fe200078e0a24 */
[C---:B------:R-:W-:Y:S01]  /*77f0*/  ISETP.GT.U32.AND P6, PT, R42.reuse, R56, PT ;  /* 0x000000382a00720c */ /* 0x040fe20003fc4070 */
[----:B------:R-:W-:Y:S01]  /*7800*/  IMAD.MOV R8, RZ, RZ, -R8 ;  /* 0x000000ffff087224 */ /* 0x000fe200078e0a08 */
[----:B------:R-:W-:Y:S01]  /*7810*/  ISETP.GT.U32.AND P4, PT, R42, R52, PT ;  /* 0x000000342a00720c */ /* 0x000fe20003f84070 */
[----:B------:R-:W-:Y:S01]  /*7820*/  @!P0 IMAD.IADD R48, R48, 0x1, -R42 ;  /* 0x0000000130308824 */ /* 0x000fe200078e0a2a */
[C---:B------:R-:W-:Y:S01]  /*7830*/  ISETP.GT.U32.AND P0, PT, R42.reuse, R64, PT ;  /* 0x000000402a00720c */ /* 0x040fe20003f04070 */
[----:B------:R-:W-:-:S02]  /*7840*/  IMAD R60, R42, R8, R23 ;  /* 0x000000082a3c7224 */ /* 0x000fc400078e0217 */
[C---:B------:R-:W-:Y:S02]  /*7850*/  VIADD R13, R0.reuse, 0x5f ;  /* 0x0000005f000d7836 */ /* 0x040fe40000000000 */
[----:B------:R-:W-:Y:S02]  /*7860*/  VIADD R8, R0, 0x60 ;  /* 0x0000006000087836 */ /* 0x000fe40000000000 */
[--C-:B------:R-:W-:Y:S01]  /*7870*/  @!P5 IMAD.IADD R44, R44, 0x1, -R42.reuse ;  /* 0x000000012c2cd824 */ /* 0x100fe200078e0a2a */
[----:B------:R-:W-:Y:S01]  /*7880*/  IABS R71, R13 ;  /* 0x0000000d00477213 */ /* 0x000fe20000000000 */
[--C-:B------:R-:W-:Y:S01]  /*7890*/  @!P6 IMAD.IADD R56, R56, 0x1, -R42.reuse ;  /* 0x000000013838e824 */ /* 0x100fe200078e0a2a */
[----:B------:R-:W-:Y:S01]  /*78a0*/  IABS R67, R8 ;  /* 0x0000000800437213 */ /* 0x000fe20000000000 */
[----:B------:R-:W-:Y:S01]  /*78b0*/  @!P2 IMAD.IADD R40, R40, 0x1, -R42 ;  /* 0x000000012828a824 */ /* 0x000fe200078e0a2a */
[----:B------:R-:W-:Y:S01]  /*78c0*/  ISETP.GE.AND P5, PT, R10, RZ, PT ;  /* 0x000000ff0a00720c */ /* 0x000fe20003fa6270 */
[----:B------:R-:W-:Y:S01]  /*78d0*/  IMAD.HI.U32 R4, R2, R71, RZ ;  /* 0x0000004702047227 */ /* 0x000fe200078e00ff */
[----:B------:R-:W-:-:S02]  /*78e0*/  ISETP.GT.U32.AND P2, PT, R42, R60, PT ;  /* 0x0000003c2a00720c */ /* 0x000fc40003f44070 */
[----:B------:R-:W-:Y:S01]  /*78f0*/  ISETP.GE.AND P6, PT, R38, RZ, PT ;  /* 0x000000ff2600720c */ /* 0x000fe20003fc6270 */
[----:B------:R-:W-:-:S04]  /*7900*/  IMAD.HI.U32 R3, R2, R67, RZ ;  /* 0x0000004302037227 */ /* 0x000fc800078e00ff */
[--C-:B------:R-:W-:Y:S01]  /*7910*/  @!P4 IMAD.IADD R52, R52, 0x1, -R42.reuse ;  /* 0x000000013434c824 */ /* 0x100fe200078e0a2a */
[----:B------:R-:W-:Y:S01]  /*7920*/  ISETP.GE.AND P4, PT, R31, RZ, PT ;  /* 0x000000ff1f00720c */ /* 0x000fe20003f86270 */
[----:B------:R-:W-:Y:S01]  /*7930*/  @!P0 IMAD.IADD R64, R64, 0x1, -R42 ;  /* 0x0000000140408824 */ /* 0x000fe200078e0a2a */
[C---:B------:R-:W-:Y:S01]  /*7940*/  ISETP.GT.U32.AND P0, PT, R42.reuse, R56, PT ;  /* 0x000000382a00720c */ /* 0x040fe20003f04070 */
[----:B------:R-:W-:Y:S02]  /*7950*/  IMAD.MOV R4, RZ, RZ, -R4 ;  /* 0x000000ffff047224 */ /* 0x000fe400078e0a04 */
[----:B------:R-:W-:Y:S02]  /*7960*/  IMAD.MOV R3, RZ, RZ, -R3 ;  /* 0x000000ffff037224 */ /* 0x000fe400078e0a03 */
[C---:B------:R-:W-:Y:S02]  /*7970*/  IMAD R71, R42.reuse, R4, R71 ;  /* 0x000000042a477224 */ /* 0x040fe400078e0247 */
[----:B------:R-:W-:-:S02]  /*7980*/  IMAD R67, R42, R3, R67 ;  /* 0x000000032a437224 */ /* 0x000fc400078e0243 */
[----:B------:R-:W-:Y:S02]  /*7990*/  VIADD R4, R0, 0x5e ;  /* 0x0000005e00047836 */ /* 0x000fe40000000000 */
[----:B------:R-:W-:Y:S01]  /*79a0*/  @!P1 IMAD.MOV R44, RZ, RZ, -R44 ;  /* 0x000000ffff2c9224 */ /* 0x000fe200078e0a2c */
[C---:B------:R-:W-:Y:S01]  /*79b0*/  ISETP.GT.U32.AND P1, PT, R42.reuse, R64, PT ;  /* 0x000000402a00720c */ /* 0x040fe20003f24070 */
[----:B------:R-:W-:Y:S01]  /*79c0*/  @!P5 IMAD.MOV R48, RZ, RZ, -R48 ;  /* 0x000000ffff30d224 */ /* 0x000fe200078e0a30 */
[----:B------:R-:W-:Y:S01]  /*79d0*/  ISETP.GT.U32.AND P5, PT, R42, R67, PT ;  /* 0x000000432a00720c */ /* 0x000fe20003fa4070 */
[----:B------:R-:W-:Y:S01]  /*79e0*/  @!P2 IMAD.IADD R60, R60, 0x1, -R42 ;  /* 0x000000013c3ca824 */ /* 0x000fe200078e0a2a */
[----:B------:R-:W-:Y:S01]  /*79f0*/  IABS R75, R4 ;  /* 0x00000004004b7213 */ /* 0x000fe20000000000 */
[----:B------:R-:W-:Y:S01]  /*7a00*/  @!P4 IMAD.MOV R52, RZ, RZ, -R52 ;  /* 0x000000ffff34c224 */ /* 0x000fe200078e0a34 */
[----:B------:R-:W-:Y:S01]  /*7a10*/  ISETP.GE.AND P4, PT, R54, RZ, PT ;  /* 0x000000ff3600720c */ /* 0x000fe20003f86270 */
[----:B------:R-:W-:Y:S01]  /*7a20*/  @!P0 IMAD.IADD R56, R56, 0x1, -R42 ;  /* 0x0000000138388824 */ /* 0x000fe200078e0a2a */
[----:B------:R-:W-:Y:S01]  /*7a30*/  ISETP.GT.U32.AND P0, PT, R42, R71, PT ;  /* 0x000000472a00720c */ /* 0x000fe20003f04070 */
[----:B------:R-:W-:Y:S01]  /*7a40*/  IMAD.HI.U32 R3, R2, R75, RZ ;  /* 0x0000004b02037227 */ /* 0x000fe200078e00ff */
[----:B------:R-:W-:-:S03]  /*7a50*/  ISETP.GE.AND P2, PT, R46, RZ, PT ;  /* 0x000000ff2e00720c */ /* 0x000fc60003f46270 */
[----:B------:R-:W-:Y:S01]  /*7a60*/  @!P3 IMAD.MOV R40, RZ, RZ, -R40 ;  /* 0x000000ffff28b224 */ /* 0x000fe200078e0a28 */
[----:B------:R-:W-:Y:S01]  /*7a70*/  ISETP.GT.U32.AND P3, PT, R42, R60, PT ;  /* 0x0000003c2a00720c */ /* 0x000fe20003f64070 */
[----:B------:R-:W-:Y:S02]  /*7a80*/  IMAD.MOV R3, RZ, RZ, -R3 ;  /* 0x000000ffff037224 */ /* 0x000fe400078e0a03 */
[--C-:B------:R-:W-:Y:S01]  /*7a90*/  @!P1 IMAD.IADD R64, R64, 0x1, -R42.reuse ;  /* 0x0000000140409824 */ /* 0x100fe200078e0a2a */
[----:B------:R-:W-:Y:S01]  /*7aa0*/  ISETP.GE.AND P1, PT, R13, RZ, PT ;  /* 0x000000ff0d00720c */ /* 0x000fe20003f26270 */
[--C-:B------:R-:W-:Y:S01]  /*7ab0*/  @!P5 IMAD.IADD R67, R67, 0x1, -R42.reuse ;  /* 0x000000014343d824 */ /* 0x100fe200078e0a2a */
[----:B------:R-:W-:Y:S01]  /*7ac0*/  ISETP.GE.AND P5, PT, R4, RZ, PT ;  /* 0x000000ff0400720c */ /* 0x000fe20003fa6270 */
[C---:B------:R-:W-:Y:S02]  /*7ad0*/  IMAD R75, R42.reuse, R3, R75 ;  /* 0x000000032a4b7224 */ /* 0x040fe400078e024b */
[----:B------:R-:W-:Y:S01]  /*7ae0*/  @!P0 IMAD.IADD R71, R71, 0x1, -R42 ;  /* 0x0000000147478824 */ /* 0x000fe200078e0a2a */
[C---:B------:R-:W-:Y:S01]  /*7af0*/  ISETP.GT.U32.AND P0, PT, R42.reuse, R67, PT ;  /* 0x000000432a00720c */ /* 0x040fe20003f04070 */
[----:B------:R-:W-:Y:S01]  /*7b00*/  @!P4 IMAD.MOV R64, RZ, RZ, -R64 ;  /* 0x000000ffff40c224 */ /* 0x000fe200078e0a40 */
[----:B------:R-:W-:Y:S01]  /*7b10*/  ISETP.GT.U32.AND P4, PT, R42, R75, PT ;  /* 0x0000004b2a00720c */ /* 0x000fe20003f84070 */
[----:B------:R-:W-:Y:S01]  /*7b20*/  @!P3 IMAD.IADD R60, R60, 0x1, -R42 ;  /* 0x000000013c3cb824 */ /* 0x000fe200078e0a2a */
[----:B------:R-:W-:Y:S01]  /*7b30*/  ISETP.GE.AND P3, PT, R8, RZ, PT ;  /* 0x000000ff0800720c */ /* 0x000fe20003f66270 */
[----:B------:R-:W-:-:S02]  /*7b40*/  VIADD R3, R0, 0x5c ;  /* 0x0000005c00037836 */ /* 0x000fc40000000000 */
[----:B------:R-:W-:Y:S02]  /*7b50*/  VIADD R10, R0, 0x5d ;  /* 0x0000005d000a7836 */ /* 0x000fe40000000000 */
[----:B------:R-:W-:Y:S01]  /*7b60*/  @!P2 IMAD.MOV R60, RZ, RZ, -R60 ;  /* 0x000000ffff3ca224 */ /* 0x000fe200078e0a3c */
[----:B------:R-:W-:Y:S01]  /*7b70*/  IABS R83, R3 ;  /* 0x0000000300537213 */ /* 0x000fe20000000000 */
[----:B------:R-:W-:Y:S01]  /*7b80*/  @!P6 IMAD.MOV R56, RZ, RZ, -R56 ;  /* 0x000000ffff38e224 */ /* 0x000fe200078e0a38 */
[----:B------:R-:W-:Y:S01]  /*7b90*/  ISETP.GT.U32.AND P2, PT, R42, R71, PT ;  /* 0x000000472a00720c */ /* 0x000fe20003f44070 */
[--C-:B------:R-:W-:Y:S01]  /*7ba0*/  @!P0 IMAD.IADD R67, R67, 0x1, -R42.reuse ;  /* 0x0000000143438824 */ /* 0x100fe200078e0a2a */
[----:B------:R-:W-:Y:S01]  /*7bb0*/  ISETP.GE.AND P0, PT, R3, RZ, PT ;  /* 0x000000ff0300720c */ /* 0x000fe20003f06270 */
[----:B------:R-:W-:Y:S01]  /*7bc0*/  @!P4 IMAD.IADD R75, R75, 0x1, -R42 ;  /* 0x000000014b4bc824 */ /* 0x000fe200078e0a2a */
[----:B------:R-:W-:Y:S01]  /*7bd0*/  IABS R79, R10 ;  /* 0x0000000a004f7213 */ /* 0x000fe20000000000 */
[----:B------:R-:W-:Y:S01]  /*7be0*/  @!P3 IMAD.MOV R67, RZ, RZ, -R67 ;  /* 0x000000ffff43b224 */ /* 0x000fe200078e0a43 */
[----:B------:R-:W-:Y:S01]  /*7bf0*/  ISETP.GE.AND P6, PT, R10, RZ, PT ;  /* 0x000000ff0a00720c */ /* 0x000fe20003fc6270 */
[----:B------:R-:W-:Y:S01]  /*7c00*/  IMAD.HI.U32 R3, R2, R83, RZ ;  /* 0x0000005302037227 */ /* 0x000fe200078e00ff */
[----:B------:R-:W-:-:S03]  /*7c10*/  ISETP.GT.U32.AND P3, PT, R42, R75, PT ;  /* 0x0000004b2a00720c */ /* 0x000fc60003f64070 */
[----:B------:R-:W-:Y:S02]  /*7c20*/  IMAD.MOV R3, RZ, RZ, -R3 ;  /* 0x000000ffff037224 */ /* 0x000fe400078e0a03 */
[----:B------:R-:W-:Y:S02]  /*7c30*/  VIADD R10, R0, 0x5a ;  /* 0x0000005a000a7836 */ /* 0x000fe40000000000 */
[----:B------:R-:W-:Y:S02]  /*7c40*/  IMAD R83, R42, R3, R83 ;  /* 0x000000032a537224 */ /* 0x000fe400078e0253 */
[----:B------:R-:W-:Y:S01]  /*7c50*/  IMAD.HI.U32 R4, R2, R79, RZ ;  /* 0x0000004f02047227 */ /* 0x000fe200078e00ff */
[----:B------:R-:W-:-:S03]  /*7c60*/  IABS R13, R10 ;  /* 0x0000000a000d7213 */ /* 0x000fc60000000000 */
[--C-:B------:R-:W-:Y:S01]  /*7c70*/  @!P3 IMAD.IADD R75, R75, 0x1, -R42.reuse ;  /* 0x000000014b4bb824 */ /* 0x100fe200078e0a2a */
[----:B------:R-:W-:Y:S01]  /*7c80*/  ISETP.GT.U32.AND P3, PT, R42, R83, PT ;  /* 0x000000532a00720c */ /* 0x000fe20003f64070 */
[----:B------:R-:W-:Y:S02]  /*7c90*/  @!P2 IMAD.IADD R71, R71, 0x1, -R42 ;  /* 0x000000014747a824 */ /* 0x000fe400078e0a2a */
[----:B------:R-:W-:Y:S02]  /*7ca0*/  IMAD.MOV R4, RZ, RZ, -R4 ;  /* 0x000000ffff047224 */ /* 0x000fe400078e0a04 */
[----:B------:R-:W-:-:S04]  /*7cb0*/  IMAD.HI.U32 R8, R2, R13, RZ ;  /* 0x0000000d02087227 */ /* 0x000fc800078e00ff */
[----:B------:R-:W-:Y:S01]  /*7cc0*/  @!P1 IMAD.MOV R71, RZ, RZ, -R71 ;  /* 0x000000ffff479224 */ /* 0x000fe200078e0a47 */
[----:B------:R-:W-:Y:S01]  /*7cd0*/  ISETP.GE.AND P1, PT, R10, RZ, PT ;  /* 0x000000ff0a00720c */ /* 0x000fe20003f26270 */
[----:B------:R-:W-:Y:S02]  /*7ce0*/  IMAD R79, R42, R4, R79 ;  /* 0x000000042a4f7224 */ /* 0x000fe400078e024f */
[----:B------:R-:W-:Y:S02]  /*7cf0*/  IMAD.MOV R8, RZ, RZ, -R8 ;  /* 0x000000ffff087224 */ /* 0x000fe400078e0a08 */
[----:B------:R-:W-:Y:S01]  /*7d00*/  VIADD R10, R0, 0x59 ;  /* 0x00000059000a7836 */ /* 0x000fe20000000000 */
[----:B------:R-:W-:Y:S01]  /*7d10*/  ISETP.GT.U32.AND P2, PT, R42, R79, PT ;  /* 0x0000004f2a00720c */ /* 0x000fe20003f44070 */
[----:B------:R-:W-:Y:S02]  /*7d20*/  VIADD R4, R0, 0x5b ;  /* 0x0000005b00047836 */ /* 0x000fe40000000000 */
[C---:B------:R-:W-:Y:S01]  /*7d30*/  IMAD R90, R42.reuse, R8, R13 ;  /* 0x000000082a5a7224 */ /* 0x040fe200078e020d */
[----:B------:R-:W-:Y:S01]  /*7d40*/  IABS R13, R10 ;  /* 0x0000000a000d7213 */ /* 0x000fe20000000000 */
[----:B------:R-:W-:Y:S01]  /*7d50*/  @!P3 IMAD.IADD R83, R83, 0x1, -R42 ;  /* 0x000000015353b824 */ /* 0x000fe200078e0a2a */
[----:B------:R-:W-:Y:S01]  /*7d60*/  IABS R87, R4 ;  /* 0x0000000400577213 */ /* 0x000fe20000000000 */
[----:B------:R-:W-:Y:S01]  /*7d70*/  @!P5 IMAD.MOV R75, RZ, RZ, -R75 ;  /* 0x000000ffff4bd224 */ /* 0x000fe200078e0a4b */
[----:B------:R-:W-:Y:S01]  /*7d80*/  ISETP.GT.U32.AND P3, PT, R42, R90, PT ;  /* 0x0000005a2a00720c */ /* 0x000fe20003f64070 */
[----:B------:R-:W-:Y:S01]  /*7d90*/  IMAD.HI.U32 R3, R2, R13, RZ ;  /* 0x0000000d02037227 */ /* 0x000fe200078e00ff */
[----:B------:R-:W-:-:S02]  /*7da0*/  ISETP.GT.U32.AND P5, PT, R42, R83, PT ;  /* 0x000000532a00720c */ /* 0x000fc40003fa4070 */
[----:B------:R-:W-:Y:S01]  /*7db0*/  ISETP.GE.AND P4, PT, R4, RZ, PT ;  /* 0x000000ff0400720c */ /* 0x000fe20003f86270 */
[----:B------:R-:W-:-:S04]  /*7dc0*/  IMAD.HI.U32 R4, R2, R87, RZ ;  /* 0x0000005702047227 */ /* 0x000fc800078e00ff */
[----:B------:R-:W-:Y:S02]  /*7dd0*/  IMAD.MOV R3, RZ, RZ, -R3 ;  /* 0x000000ffff037224 */ /* 0x000fe400078e0a03 */
[----:B------:R-:W-:Y:S02]  /*7de0*/  IMAD.MOV R4, RZ, RZ, -R4 ;  /* 0x000000ffff047224 */ /* 0x000fe400078e0a04 */
[C---:B------:R-:W-:Y:S02]  /*7df0*/  VIADD R23, R0.reuse, 0x56 ;  /* 0x0000005600177836 */ /* 0x040fe40000000000 */
[--C-:B------:R-:W-:Y:S02]  /*7e00*/  @!P2 IMAD.IADD R79, R79, 0x1, -R42.reuse ;  /* 0x000000014f4fa824 */ /* 0x100fe400078e0a2a */
[----:B------:R-:W-:Y:S02]  /*7e10*/  VIADD R17, R0, 0x57 ;  /* 0x0000005700117836 */ /* 0x000fe40000000000 */
[C---:B------:R-:W-:Y:S01]  /*7e20*/  IMAD R94, R42.reuse, R3, R13 ;  /* 0x000000032a5e7224 */ /* 0x040fe200078e020d */
[C---:B------:R-:W-:Y:S01]  /*7e30*/  ISETP.GT.U32.AND P2, PT, R42.reuse, R79, PT ;  /* 0x0000004f2a00720c */ /* 0x040fe20003f44070 */
[----:B------:R-:W-:Y:S01]  /*7e40*/  IMAD R87, R42, R4, R87 ;  /* 0x000000042a577224 */ /* 0x000fe200078e0257 */
[----:B------:R-:W-:Y:S01]  /*7e50*/  IABS R4, R23 ;  /* 0x0000001700047213 */ /* 0x000fe20000000000 */
[--C-:B------:R-:W-:Y:S01]  /*7e60*/  @!P5 IMAD.IADD R83, R83, 0x1, -R42.reuse ;  /* 0x000000015353d824 */ /* 0x100fe200078e0a2a */
[----:B------:R-:W-:Y:S01]  /*7e70*/  IABS R101, R17 ;  /* 0x0000001100657213 */ /* 0x000fe20000000000 */
[----:B------:R-:W-:Y:S01]  /*7e80*/  @!P3 IMAD.IADD R90, R90, 0x1, -R42 ;  /* 0x000000015a5ab824 */ /* 0x000fe200078e0a2a */
[----:B------:R-:W-:Y:S01]  /*7e90*/  ISETP.GT.U32.AND P5, PT, R42, R94, PT ;  /* 0x0000005e2a00720c */ /* 0x000fe20003fa4070 */
[----:B------:R-:W-:-:S02]  /*7ea0*/  VIADD R15, R0, 0x58 ;  /* 0x00000058000f7836 */ /* 0x000fc40000000000 */
[----:B------:R-:W-:Y:S01]  /*7eb0*/  IMAD.MOV.U32 R13, RZ, RZ, R4 ;  /* 0x000000ffff0d7224 */ /* 0x000fe200078e0004 */
[----:B------:R-:W-:Y:S01]  /*7ec0*/  ISETP.GT.U32.AND P3, PT, R42, R90, PT ;  /* 0x0000005a2a00720c */ /* 0x000fe20003f64070 */
[----:B------:R-:W-:Y:S01]  /*7ed0*/  IMAD.HI.U32 R4, R2, R101, RZ ;  /* 0x0000006502047227 */ /* 0x000fe200078e00ff */
[----:B------:R-:W-:-:S03]  /*7ee0*/  IABS R97, R15 ;  /* 0x0000000f00617213 */ /* 0x000fc60000000000 */
[----:B------:R-:W-:Y:S02]  /*7ef0*/  IMAD.MOV R4, RZ, RZ, -R4 ;  /* 0x000000ffff047224 */ /* 0x000fe400078e0a04 */
[----:B------:R-:W-:-:S04]  /*7f00*/  IMAD.HI.U32 R3, R2, R97, RZ ;  /* 0x0000006102037227 */ /* 0x000fc800078e00ff */
[--C-:B------:R-:W-:Y:S01]  /*7f10*/  @!P2 IMAD.IADD R79, R79, 0x1, -R42.reuse ;  /* 0x000000014f4fa824 */ /* 0x100fe200078e0a2a */
[C---:B------:R-:W-:Y:S01]  /*7f20*/  ISETP.GT.U32.AND P2, PT, R42.reuse, R87, PT ;  /* 0x000000572a00720c */ /* 0x040fe20003f44070 */
[----:B------:R-:W-:Y:S02]  /*7f30*/  IMAD R101, R42, R4, R101 ;  /* 0x000000042a657224 */ /* 0x000fe400078e0265 */
[----:B------:R-:W-:Y:S02]  /*7f40*/  @!P5 IMAD.IADD R94, R94, 0x1, -R42 ;  /* 0x000000015e5ed824 */ /* 0x000fe400078e0a2a */
[----:B------:R-:W-:-:S04]  /*7f50*/  IMAD.HI.U32 R8, R2, R13, RZ ;  /* 0x0000000d02087227 */ /* 0x000fc800078e00ff */
[----:B------:R-:W-:Y:S02]  /*7f60*/  IMAD.MOV R3, RZ, RZ, -R3 ;  /* 0x000000ffff037224 */ /* 0x000fe400078e0a03 */
[----:B------:R-:W-:Y:S01]  /*7f70*/  @!P0 IMAD.MOV R83, RZ, RZ, -R83 ;  /* 0x000000ffff538224 */ /* 0x000fe200078e0a53 */
[----:B------:R-:W-:Y:S01]  /*7f80*/  ISETP.GT.U32.AND P0, PT, R42, R94, PT ;  /* 0x0000005e2a00720c */ /* 0x000fe20003f04070 */
[----:B------:R-:W-:Y:S01]  /*7f90*/  @!P3 IMAD.IADD R90, R90, 0x1, -R42 ;  /* 0x000000015a5ab824 */ /* 0x000fe200078e0a2a */
[----:B------:R-:W-:Y:S01]  /*7fa0*/  ISETP.GT.U32.AND P3, PT, R42, R101, PT ;  /* 0x000000652a00720c */ /* 0x000fe20003f64070 */
[----:B------:R-:W-:Y:S02]  /*7fb0*/  IMAD.MOV R8, RZ, RZ, -R8 ;  /* 0x000000ffff087224 */ /* 0x000fe400078e0a08 */
[----:B------:R-:W-:Y:S02]  /*7fc0*/  VIADD R4, R0, 0x55 ;  /* 0x0000005500047836 */ /* 0x000fe40000000000 */
[----:B------:R-:W-:-:S02]  /*7fd0*/  IMAD R97, R42, R3, R97 ;  /* 0x000000032a617224 */ /* 0x000fc400078e0261 */
[----:B------:R-:W-:Y:S01]  /*7fe0*/  @!P6 IMAD.MOV R79, RZ, RZ, -R79 ;  /* 0x000000ffff4fe224 */ /* 0x000fe200078e0a4f */
[----:B------:R-:W-:Y:S01]  /*7ff0*/  ISETP.GE.AND P6, PT, R10, RZ, PT ;  /* 0x000000ff0a00720c */ /* 0x000fe20003fc6270 */
[C---:B------:R-:W-:Y:S01]  /*8000*/  IMAD R104, R42.reuse, R8, R13 ;  /* 0x000000082a687224 */ /* 0x040fe200078e020d */
[----:B------:R-:W-:Y:S01]  /*8010*/  IABS R13, R4 ;  /* 0x00000004000d7213 */ /* 0x000fe20000000000 */
[--C-:B------:R-:W-:Y:S01]  /*8020*/  @!P2 IMAD.IADD R87, R87, 0x1, -R42.reuse ;  /* 0x000000015757a824 */ /* 0x100fe200078e0a2a */
[----:B------:R-:W-:Y:S01]  /*8030*/  ISETP.GT.U32.AND P5, PT, R42, R97, PT ;  /* 0x000000612a00720c */ /* 0x000fe20003fa4070 */
[----:B------:R-:W-:Y:S02]  /*8040*/  VIADD R8, R0, 0x54 ;  /* 0x0000005400087836 */ /* 0x000fe40000000000 */
[----:B------:R-:W-:Y:S01]  /*8050*/  IMAD.HI.U32 R3, R2, R13, RZ ;  /* 0x0000000d02037227 */ /* 0x000fe200078e00ff */
[----:B------:R-:W-:Y:S02]  /*8060*/  ISETP.GT.U32.AND P2, PT, R42, R87, PT ;  /* 0x000000572a00720c */ /* 0x000fe40003f44070 */
[----:B------:R-:W-:Y:S01]  /*8070*/  IABS R111, R8 ;  /* 0x00000008006f7213 */ /* 0x000fe20000000000 */
[--C-:B------:R-:W-:Y:S01]  /*8080*/  @!P0 IMAD.IADD R94, R94, 0x1, -R42.reuse ;  /* 0x000000015e5e8824 */ /* 0x100fe200078e0a2a */
[----:B------:R-:W-:Y:S01]  /*8090*/  ISETP.GE.AND P0, PT, R23, RZ, PT ;  /* 0x000000ff1700720c */ /* 0x000fe20003f06270 */
[----:B------:R-:W-:-:S02]  /*80a0*/  @!P3 IMAD.IADD R101, R101, 0x1, -R42 ;  /* 0x000000016565b824 */ /* 0x000fc400078e0a2a */
[----:B------:R-:W-:Y:S02]  /*80b0*/  IMAD.MOV R3, RZ, RZ, -R3 ;  /* 0x000000ffff037224 */ /* 0x000fe400078e0a03 */
[----:B------:R-:W-:Y:S01]  /*80c0*/  @!P1 IMAD.MOV R90, RZ, RZ, -R90 ;  /* 0x000000ffff5a9224 */ /* 0x000fe200078e0a5a */
[C---:B------:R-:W-:Y:S01]  /*80d0*/  ISETP.GT.U32.AND P1, PT, R42.reuse, R104, PT ;  /* 0x000000682a00720c */ /* 0x040fe20003f24070 */
[----:B------:R-:W-:Y:S01]  /*80e0*/  @!P6 IMAD.MOV R94, RZ, RZ, -R94 ;  /* 0x000000ffff5ee224 */ /* 0x000fe200078e0a5e */
[C---:B------:R-:W-:Y:S01]  /*80f0*/  ISETP.GT.U32.AND P6, PT, R42.reuse, R101, PT ;  /* 0x000000652a00720c */ /* 0x040fe20003fc4070 */
[----:B------:R-:W-:Y:S02]  /*8100*/  IMAD R108, R42, R3, R13 ;  /* 0x000000032a6c7224 */ /* 0x000fe400078e020d */
[----:B------:R-:W-:Y:S01]  /*8110*/  @!P5 IMAD.IADD R97, R97, 0x1, -R42 ;  /* 0x000000016161d824 */ /* 0x000fe200078e0a2a */
[----:B------:R-:W-:Y:S01]  /*8120*/  ISETP.GE.AND P5, PT, R4, RZ, PT ;  /* 0x000000ff0400720c */ /* 0x000fe20003fa6270 */
[----:B------:R-:W-:-:S03]  /*8130*/  IMAD.HI.U32 R3, R2, R111, RZ ;  /* 0x0000006f02037227 */ /* 0x000fc600078e00ff */
[C---:B------:R-:W-:Y:S01]  /*8140*/  ISETP.GT.U32.AND P3, PT, R42.reuse, R97, PT ;  /* 0x000000612a00720c */ /* 0x040fe20003f64070 */
[----:B------:R-:W-:Y:S02]  /*8150*/  IMAD.MOV R3, RZ, RZ, -R3 ;  /* 0x000000ffff037224 */ /* 0x000fe400078e0a03 */
[--C-:B------:R-:W-:Y:S01]  /*8160*/  @!P2 IMAD.IADD R87, R87, 0x1, -R42.reuse ;  /* 0x000000015757a824 */ /* 0x100fe200078e0a2a */
[----:B------:R-:W-:Y:S01]  /*8170*/  ISETP.GE.AND P2, PT, R15, RZ, PT ;  /* 0x000000ff0f00720c */ /* 0x000fe20003f46270 */
[----:B------:R-:W-:Y:S02]  /*8180*/  IMAD R111, R42, R3, R111 ;  /* 0x000000032a6f7224 */ /* 0x000fe400078e026f */
[----:B------:R-:W-:Y:S01]  /*8190*/  @!P4 IMAD.MOV R87, RZ, RZ, -R87 ;  /* 0x000000ffff57c224 */ /* 0x000fe200078e0a57 */
[----:B------:R-:W-:Y:S01]  /*81a0*/  ISETP.GE.AND P4, PT, R17, RZ, PT ;  /* 0x000000ff1100720c */ /* 0x000fe20003f86270 */
[--C-:B------:R-:W-:Y:S02]  /*81b0*/  @!P1 IMAD.IADD R104, R104, 0x1, -R42.reuse ;  /* 0x0000000168689824 */ /* 0x100fe400078e0a2a */
[----:B------:R-:W-:Y:S01]  /*81c0*/  @!P6 IMAD.IADD R101, R101, 0x1, -R42 ;  /* 0x000000016565e824 */ /* 0x000fe200078e0a2a */
[----:B------:R-:W-:Y:S01]  /*81d0*/  ISETP.GT.U32.AND P6, PT, R42, R111, PT ;  /* 0x0000006f2a00720c */ /* 0x000fe20003fc4070 */
[----:B------:R-:W-:Y:S01]  /*81e0*/  VIADD R10, R0, 0x53 ;  /* 0x00000053000a7836 */ /* 0x000fe20000000000 */
[----:B------:R-:W-:Y:S01]  /*81f0*/  ISETP.GT.U32.AND P1, PT, R42, R104, PT ;  /* 0x000000682a00720c */ /* 0x000fe20003f24070 */
[----:B------:R-:W-:-:S02]  /*8200*/  VIADD R17, R0, 0x52 ;  /* 0x0000005200117836 */ /* 0x000fc40000000000 */
[----:B------:R-:W-:Y:S01]  /*8210*/  @!P3 IMAD.IADD R97, R97, 0x1, -R42 ;  /* 0x000000016161b824 */ /* 0x000fe200078e0a2a */
[----:B------:R-:W-:Y:S01]  /*8220*/  IABS R115, R10 ;  /* 0x0000000a00737213 */ /* 0x000fe20000000000 */
[----:B------:R-:W-:Y:S01]  /*8230*/  VIADD R23, R0, 0x51 ;  /* 0x0000005100177836 */ /* 0x000fe20000000000 */
[----:B------:R-:W-:Y:S01]  /*8240*/  ISETP.GT.U32.AND P3, PT, R42, R108, PT ;  /* 0x0000006c2a00720c */ /* 0x000fe20003f64070 */
[----:B------:R-:W-:Y:S01]  /*8250*/  @!P2 IMAD.MOV R97, RZ, RZ, -R97 ;  /* 0x000000ffff61a224 */ /* 0x000fe200078e0a61 */
[----:B------:R-:W-:Y:S01]  /*8260*/  IABS R13, R17 ;  /* 0x00000011000d7213 */ /* 0x000fe20000000000 */
[----:B------:R-:W-:Y:S01]  /*8270*/  IMAD.HI.U32 R3, R2, R115, RZ ;  /* 0x0000007302037227 */ /* 0x000fe200078e00ff */
[----:B------:R-:W-:-:S03]  /*8280*/  IABS R15, R23 ;  /* 0x00000017000f7213 */ /* 0x000fc60000000000 */
[----:B------:R-:W-:-:S04]  /*8290*/  IMAD.HI.U32 R4, R2, R13, RZ ;  /* 0x0000000d02047227 */ /* 0x000fc800078e00ff */
[----:B------:R-:W-:Y:S02]  /*82a0*/  @!P6 IMAD.IADD R111, R111, 0x1, -R42 ;  /* 0x000000016f6fe824 */ /* 0x000fe400078e0a2a */
[----:B------:R-:W-:Y:S02]  /*82b0*/  IMAD.MOV R3, RZ, RZ, -R3 ;  /* 0x000000ffff037224 */ /* 0x000fe400078e0a03 */
[----:B------:R-:W-:Y:S01]  /*82c0*/  IMAD.MOV R4, RZ, RZ, -R4 ;  /* 0x000000ffff047224 */ /* 0x000fe200078e0a04 */
[----:B------:R-:W-:Y:S01]  /*82d0*/  ISETP.GT.U32.AND P2, PT, R42, R111, PT ;  /* 0x0000006f2a00720c */ /* 0x000fe20003f44070 */
[--C-:B------:R-:W-:Y:S01]  /*82e0*/  @!P1 IMAD.IADD R104, R104, 0x1, -R42.reuse ;  /* 0x0000000168689824 */ /* 0x100fe200078e0a2a */
[----:B------:R-:W-:Y:S01]  /*82f0*/  ISETP.GE.AND P1, PT, R8, RZ, PT ;  /* 0x000000ff0800720c */ /* 0x000fe20003f26270 */
[----:B------:R-:W-:Y:S01]  /*8300*/  @!P3 IMAD.IADD R108, R108, 0x1, -R42 ;  /* 0x000000016c6cb824 */ /* 0x000fe200078e0a2a */
[----:B------:R-:W-:Y:S01]  /*8310*/  ISETP.GE.AND P3, PT, R10, RZ, PT ;  /* 0x000000ff0a00720c */ /* 0x000fe20003f66270 */
[----:B------:R-:W-:-:S03]  /*8320*/  IMAD.HI.U32 R8, R2, R15, RZ ;  /* 0x0000000f02087227 */ /* 0x000fc600078e00ff */
[C---:B------:R-:W-:Y:S01]  /*8330*/  ISETP.GT.U32.AND P6, PT, R42.reuse, R108, PT ;  /* 0x0000006c2a00720c */ /* 0x040fe20003fc4070 */
[C---:B------:R-:W-:Y:S02]  /*8340*/  IMAD R115, R42.reuse, R3, R115 ;  /* 0x000000032a737224 */ /* 0x040fe400078e0273 */
[C---:B------:R-:W-:Y:S02]  /*8350*/  IMAD R118, R42.reuse, R4, R13 ;  /* 0x000000042a767224 */ /* 0x040fe400078e020d */
[----:B------:R-:W-:Y:S02]  /*8360*/  IMAD.MOV R8, RZ, RZ, -R8 ;  /* 0x000000ffff087224 */ /* 0x000fe400078e0a08 */
[----:B------:R-:W-:Y:S01]  /*8370*/  @!P4 IMAD.MOV R101, RZ, RZ, -R101 ;  /* 0x000000ffff65c224 */ /* 0x000fe200078e0a65 */
[C---:B------:R-:W-:Y:S01]  /*8380*/  ISETP.GT.U32.AND P4, PT, R42.reuse, R115, PT ;  /* 0x000000732a00720c */ /* 0x040fe20003f84070 */
[----:B------:R-:W-:Y:S01]  /*8390*/  @!P0 IMAD.MOV R104, RZ, RZ, -R104 ;  /* 0x000000ffff688224 */ /* 0x000fe200078e0a68 */
[C---:B------:R-:W-:Y:S01]  /*83a0*/  ISETP.GT.U32.AND P0, PT, R42.reuse, R118, PT ;  /* 0x000000762a00720c */ /* 0x040fe20003f04070 */
[----:B------:R-:W-:-:S02]  /*83b0*/  IMAD R122, R42, R8, R15 ;  /* 0x000000082a7a7224 */ /* 0x000fc400078e020f */
[----:B------:R-:W-:Y:S02]  /*83c0*/  VIADD R4, R0, 0x50 ;  /* 0x0000005000047836 */ /* 0x000fe40000000000 */
[--C-:B------:R-:W-:Y:S01]  /*83d0*/  @!P2 IMAD.IADD R111, R111, 0x1, -R42.reuse ;  /* 0x000000016f6fa824 */ /* 0x100fe200078e0a2a */
[----:B------:R-:W-:Y:S01]  /*83e0*/  ISETP.GT.U32.AND P2, PT, R42, R122, PT ;  /* 0x0000007a2a00720c */ /* 0x000fe20003f44070 */
[----:B------:R-:W-:Y:S01]  /*83f0*/  VIADD R8, R0, 0x4f ;  /* 0x0000004f00087836 */ /* 0x000fe20000000000 */
[----:B------:R-:W-:Y:S01]  /*8400*/  IABS R13, R4 ;  /* 0x00000004000d7213 */ /* 0x000fe20000000000 */
[--C-:B------:R-:W-:Y:S01]  /*8410*/  @!P6 IMAD.IADD R108, R108, 0x1, -R42.reuse ;  /* 0x000000016c6ce824 */ /* 0x100fe200078e0a2a */
[----:B------:R-:W-:Y:S01]  /*8420*/  ISETP.GE.AND P6, PT, R17, RZ, PT ;  /* 0x000000ff1100720c */ /* 0x000fe20003fc6270 */
[--C-:B------:R-:W-:Y:S01]  /*8430*/  @!P4 IMAD.IADD R115, R115, 0x1, -R42.reuse ;  /* 0x000000017373c824 */ /* 0x100fe200078e0a2a */
[----:B------:R-:W-:Y:S01]  /*8440*/  IABS R15, R8 ;  /* 0x00000008000f7213 */ /* 0x000fe20000000000 */
[----:B------:R-:W-:Y:S01]  /*8450*/  @!P0 IMAD.IADD R118, R118, 0x1, -R42 ;  /* 0x0000000176768824 */ /* 0x000fe200078e0a2a */
[----:B------:R-:W-:Y:S01]  /*8460*/  ISETP.GE.AND P4, PT, R23, RZ, PT ;  /* 0x000000ff1700720c */ /* 0x000fe20003f86270 */
[----:B------:R-:W-:Y:S01]  /*8470*/  IMAD.HI.U32 R3, R2, R13, RZ ;  /* 0x0000000d02037227 */ /* 0x000fe200078e00ff */
[----:B------:R-:W-:-:S03]  /*8480*/  ISETP.GT.U32.AND P0, PT, R42, R115, PT ;  /* 0x000000732a00720c */ /* 0x000fc60003f04070 */
[----:B------:R-:W-:Y:S01]  /*8490*/  @!P5 IMAD.MOV R108, RZ, RZ, -R108 ;  /* 0x000000ffff6cd224 */ /* 0x000fe200078e0a6c */
[----:B------:R-:W-:Y:S01]  /*84a0*/  ISETP.GT.U32.AND P5, PT, R42, R118, PT ;  /* 0x000000762a00720c */ /* 0x000fe20003fa4070 */
[----:B------:R-:W-:Y:S02]  /*84b0*/  IMAD.MOV R126, RZ, RZ, -R3 ;  /* 0x000000ffff7e7224 */ /* 0x000fe400078e0a03 */
[----:B------:R-:W-:-:S04]  /*84c0*/  IMAD.HI.U32 R3, R2, R15, RZ ;  /* 0x0000000f02037227 */ /* 0x000fc800078e00ff */
[--C-:B------:R-:W-:Y:S02]  /*84d0*/  @!P2 IMAD.IADD R122, R122, 0x1, -R42.reuse ;  /* 0x000000017a7aa824 */ /* 0x100fe400078e0a2a */
[----:B------:R-:W-:Y:S02]  /*84e0*/  IMAD.MOV R3, RZ, RZ, -R3 ;  /* 0x000000ffff037224 */ /* 0x000fe400078e0a03 */
[----:B------:R-:W-:Y:S01]  /*84f0*/  VIADD R10, R0, 0x4e ;  /* 0x0000004e000a7836 */ /* 0x000fe20000000000 */
[C---:B------:R-:W-:Y:S01]  /*8500*/  ISETP.GT.U32.AND P2, PT, R42.reuse, R122, PT ;  /* 0x0000007a2a00720c */ /* 0x040fe20003f44070 */
[C---:B------:R-:W-:Y:S02]  /*8510*/  IMAD R126, R42.reuse, R126, R13 ;  /* 0x0000007e2a7e7224 */ /* 0x040fe400078e020d */
[C---:B------:R-:W-:Y:S01]  /*8520*/  IMAD R130, R42.reuse, R3, R15 ;  /* 0x000000032a827224 */ /* 0x040fe200078e020f */
[----:B------:R-:W-:Y:S01]  /*8530*/  IABS R133, R10 ;  /* 0x0000000a00857213 */ /* 0x000fe20000000000 */
[--C-:B------:R-:W-:Y:S01]  /*8540*/  @!P0 IMAD.IADD R115, R115, 0x1, -R42.reuse ;  /* 0x0000000173738824 */ /* 0x100fe200078e0a2a */
[----:B------:R-:W-:Y:S01]  /*8550*/  ISETP.GT.U32.AND P0, PT, R42, R126, PT ;  /* 0x0000007e2a00720c */ /* 0x000fe20003f04070 */
[----:B------:R-:W-:Y:S01]  /*8560*/  @!P5 IMAD.IADD R118, R118, 0x1, -R42 ;  /* 0x000000017676d824 */ /* 0x000fe200078e0a2a */
[----:B------:R-:W-:Y:S01]  /*8570*/  ISETP.GT.U32.AND P5, PT, R42, R130, PT ;  /* 0x000000822a00720c */ /* 0x000fe20003fa4070 */
[----:B------:R-:W-:-:S04]  /*8580*/  IMAD.HI.U32 R3, R2, R133, RZ ;  /* 0x0000008502037227 */ /* 0x000fc800078e00ff */
[--C-:B------:R-:W-:Y:S01]  /*8590*/  @!P2 IMAD.IADD R122, R122, 0x1, -R42.reuse ;  /* 0x000000017a7aa824 */ /* 0x100fe200078e0a2a */
[----:B------:R-:W-:Y:S01]  /*85a0*/  ISETP.GE.AND P2, PT, R4, RZ, PT ;  /* 0x000000ff0400720c */ /* 0x000fe20003f46270 */
[C---:B------:R-:W-:Y:S02]  /*85b0*/  VIADD R13, R0.reuse, 0x4d ;  /* 0x0000004d000d7836 */ /* 0x040fe40000000000 */
[----:B------:R-:W-:Y:S02]  /*85c0*/  IMAD.MOV R4, RZ, RZ, -R3 ;  /* 0x000000ffff047224 */ /* 0x000fe400078e0a03 */
[----:B------:R-:W-:Y:S01]  /*85d0*/  VIADD R15, R0, 0x4c ;  /* 0x0000004c000f7836 */ /* 0x000fe20000000000 */
[----:B------:R-:W-:Y:S01]  /*85e0*/  IABS R137, R13 ;  /* 0x0000000d00897213 */ /* 0x000fe20000000000 */
[--C-:B------:R-:W-:Y:S01]  /*85f0*/  @!P0 IMAD.IADD R126, R126, 0x1, -R42.reuse ;  /* 0x000000017e7e8824 */ /* 0x100fe200078e0a2a */
[----:B------:R-:W-:Y:S01]  /*8600*/  ISETP.GE.AND P0, PT, R8, RZ, PT ;  /* 0x000000ff0800720c */ /* 0x000fe20003f06270 */
[----:B------:R-:W-:Y:S01]  /*8610*/  IMAD R133, R42, R4, R133 ;  /* 0x000000042a857224 */ /* 0x000fe200078e0285 */
[----:B------:R-:W-:Y:S01]  /*8620*/  IABS R141, R15 ;  /* 0x0000000f008d7213 */ /* 0x000fe20000000000 */
[----:B------:R-:W-:-:S02]  /*8630*/  @!P5 IMAD.IADD R130, R130, 0x1, -R42 ;  /* 0x000000018282d824 */ /* 0x000fc400078e0a2a */
[----:B------:R-:W-:Y:S01]  /*8640*/  @!P1 IMAD.MOV R111, RZ, RZ, -R111 ;  /* 0x000000ffff6f9224 */ /* 0x000fe200078e0a6f */
[C---:B------:R-:W-:Y:S01]  /*8650*/  ISETP.GT.U32.AND P1, PT, R42.reuse, R126, PT ;  /* 0x0000007e2a00720c */ /* 0x040fe20003f24070 */
[----:B------:R-:W-:Y:S01]  /*8660*/  @!P3 IMAD.MOV R115, RZ, RZ, -R115 ;  /* 0x000000ffff73b224 */ /* 0x000fe200078e0a73 */
[----:B------:R-:W-:Y:S01]  /*8670*/  ISETP.GT.U32.AND P3, PT, R42, R130, PT ;  /* 0x000000822a00720c */ /* 0x000fe20003f64070 */
[----:B------:R-:W-:Y:S01]  /*8680*/  IMAD.HI.U32 R3, R2, R137, RZ ;  /* 0x0000008902037227 */ /* 0x000fe200078e00ff */
[----:B------:R-:W-:-:S03]  /*8690*/  ISETP.GT.U32.AND P5, PT, R42, R133, PT ;  /* 0x000000852a00720c */ /* 0x000fc60003fa4070 */
[----:B------:R-:W-:Y:S02]  /*86a0*/  IMAD.MOV R4, RZ, RZ, -R3 ;  /* 0x000000ffff047224 */ /* 0x000fe400078e0a03 */
[----:B------:R-:W-:-:S04]  /*86b0*/  IMAD.HI.U32 R3, R2, R141, RZ ;  /* 0x0000008d02037227 */ /* 0x000fc800078e00ff */
[----:B------:R-:W-:Y:S02]  /*86c0*/  IMAD.MOV R3, RZ, RZ, -R3 ;  /* 0x000000ffff037224 */ /* 0x000fe400078e0a03 */
[--C-:B------:R-:W-:Y:S02]  /*86d0*/  @!P1 IMAD.IADD R126, R126, 0x1, -R42.reuse ;  /* 0x000000017e7e9824 */ /* 0x100fe400078e0a2a */
[--C-:B------:R-:W-:Y:S01]  /*86e0*/  @!P3 IMAD.IADD R130, R130, 0x1, -R42.reuse ;  /* 0x000000018282b824 */ /* 0x100fe200078e0a2a */
[----:B------:R-:W-:Y:S01]  /*86f0*/  ISETP.GE.AND P3, PT, R15, RZ, PT ;  /* 0x000000ff0f00720c */ /* 0x000fe20003f66270 */
[----:B------:R-:W-:Y:S02]  /*8700*/  @!P5 IMAD.IADD R133, R133, 0x1, -R42 ;  /* 0x000000018585d824 */ /* 0x000fe400078e0a2a */
[C---:B------:R-:W-:Y:S02]  /*8710*/  IMAD R141, R42.reuse, R3, R141 ;  /* 0x000000032a8d7224 */ /* 0x040fe400078e028d */
[----:B------:R-:W-:-:S02]  /*8720*/  IMAD R137, R42, R4, R137 ;  /* 0x000000042a897224 */ /* 0x000fc400078e0289 */
[----:B------:R-:W-:Y:S01]  /*8730*/  @!P2 IMAD.MOV R126, RZ, RZ, -R126 ;  /* 0x000000ffff7ea224 */ /* 0x000fe200078e0a7e */
[C---:B------:R-:W-:Y:S01]  /*8740*/  ISETP.GT.U32.AND P2, PT, R42.reuse, R133, PT ;  /* 0x000000852a00720c */ /* 0x040fe20003f44070 */
[----:B------:R-:W-:Y:S01]  /*8750*/  @!P0 IMAD.MOV R130, RZ, RZ, -R130 ;  /* 0x000000ffff828224 */ /* 0x000fe200078e0a82 */
[C---:B------:R-:W-:Y:S01]  /*8760*/  ISETP.GT.U32.AND P0, PT, R42.reuse, R141, PT ;  /* 0x0000008d2a00720c */ /* 0x040fe20003f04070 */
[----:B------:R-:W-:Y:S01]  /*8770*/  @!P6 IMAD.MOV R118, RZ, RZ, -R118 ;  /* 0x000000ffff76e224 */ /* 0x000fe200078e0a76 */
[----:B------:R-:W-:Y:S01]  /*8780*/  ISETP.GT.U32.AND P1, PT, R42, R137, PT ;  /* 0x000000892a00720c */ /* 0x000fe20003f24070 */
[----:B------:R-:W-:Y:S01]  /*8790*/  VIADD R4, R0, 0x4b ;  /* 0x0000004b00047836 */ /* 0x000fe20000000000 */
[----:B------:R-:W-:Y:S01]  /*87a0*/  ISETP.GE.AND P6, PT, R10, RZ, PT ;  /* 0x000000ff0a00720c */ /* 0x000fe20003fc6270 */
[C---:B------:R-:W-:Y:S02]  /*87b0*/  VIADD R10, R0.reuse, 0x49 ;  /* 0x00000049000a7836 */ /* 0x040fe40000000000 */
[----:B------:R-:W-:Y:S01]  /*87c0*/  VIADD R8, R0, 0x4a ;  /* 0x0000004a00087836 */ /* 0x000fe20000000000 */
[----:B------:R-:W-:Y:S01]  /*87d0*/  IABS R145, R4 ;  /* 0x0000000400917213 */ /* 0x000fe20000000000 */
[----:B------:R-:W-:Y:S01]  /*87e0*/  @!P4 IMAD.MOV R122, RZ, RZ, -R122 ;  /* 0x000000ffff7ac224 */ /* 0x000fe200078e0a7a */
[----:B------:R-:W-:Y:S01]  /*87f0*/  IABS R15, R10 ;  /* 0x0000000a000f7213 */ /* 0x000fe20000000000 */
[--C-:B------:R-:W-:Y:S01]  /*8800*/  @!P2 IMAD.IADD R133, R133, 0x1, -R42.reuse ;  /* 0x000000018585a824 */ /* 0x100fe200078e0a2a */
[----:B------:R-:W-:Y:S01]  /*8810*/  ISETP.GE.AND P5, PT, R4, RZ, PT ;  /* 0x000000ff0400720c */ /* 0x000fe20003fa6270 */
[--C-:B------:R-:W-:Y:S01]  /*8820*/  @!P0 IMAD.IADD R141, R141, 0x1, -R42.reuse ;  /* 0x000000018d8d8824 */ /* 0x100fe200078e0a2a */
[----:B------:R-:W-:Y:S01]  /*8830*/  ISETP.GE.AND P4, PT, R13, RZ, PT ;  /* 0x000000ff0d00720c */ /* 0x000fe20003f86270 */
[----:B------:R-:W-:Y:S01]  /*8840*/  @!P1 IMAD.IADD R137, R137, 0x1, -R42 ;  /* 0x0000000189899824 */ /* 0x000fe200078e0a2a */
[----:B------:R-:W-:Y:S01]  /*8850*/  IABS R13, R8 ;  /* 0x00000008000d7213 */ /* 0x000fe20000000000 */
[----:B------:R-:W-:Y:S01]  /*8860*/  IMAD.HI.U32 R3, R2, R145, RZ ;  /* 0x0000009102037227 */ /* 0x000fe200078e00ff */
[----:B------:R-:W-:-:S02]  /*8870*/  ISETP.GE.AND P0, PT, R10, RZ, PT ;  /* 0x000000ff0a00720c */ /* 0x000fc40003f06270 */
[C---:B------:R-:W-:Y:S01]  /*8880*/  ISETP.GT.U32.AND P1, PT, R42.reuse, R137, PT ;  /* 0x000000892a00720c */ /* 0x040fe20003f24070 */
[----:B------:R-:W-:Y:S01]  /*8890*/  @!P6 IMAD.MOV R133, RZ, RZ, -R133 ;  /* 0x000000ffff85e224 */ /* 0x000fe200078e0a85 */
[----:B------:R-:W-:Y:S01]  /*88a0*/  ISETP.GT.U32.AND P6, PT, R42, R141, PT ;  /* 0x0000008d2a00720c */ /* 0x000fe20003fc4070 */
[----:B------:R-:W-:-:S04]  /*88b0*/  IMAD.HI.U32 R4, R2, R15, RZ ;  /* 0x0000000f02047227 */ /* 0x000fc800078e00ff */
[----:B------:R-:W-:Y:S02]  /*88c0*/  IMAD.MOV R3, RZ, RZ, -R3 ;  /* 0x000000ffff037224 */ /* 0x000fe400078e0a03 */
[----:B------:R-:W-:Y:S02]  /*88d0*/  IMAD.MOV R4, RZ, RZ, -R4 ;  /* 0x000000ffff047224 */ /* 0x000fe400078e0a04 */
[----:B------:R-:W-:Y:S02]  /*88e0*/  IMAD R145, R42, R3, R145 ;  /* 0x000000032a917224 */ /* 0x000fe400078e0291 */
[----:B------:R-:W-:-:S03]  /*88f0*/  IMAD.HI.U32 R3, R2, R13, RZ ;  /* 0x0000000d02037227 */ /* 0x000fc600078e00ff */
[C---:B------:R-:W-:Y:S01]  /*8900*/  ISETP.GT.U32.AND P2, PT, R42.reuse, R145, PT ;  /* 0x000000912a00720c */ /* 0x040fe20003f44070 */
[C---:B------:R-:W-:Y:S02]  /*8910*/  IMAD R152, R42.reuse, R4, R15 ;  /* 0x000000042a987224 */ /* 0x040fe400078e020f */
[----:B------:R-:W-:Y:S02]  /*8920*/  IMAD.MOV R148, RZ, RZ, -R3 ;  /* 0x000000ffff947224 */ /* 0x000fe400078e0a03 */
[--C-:B------:R-:W-:Y:S01]  /*8930*/  @!P6 IMAD.IADD R141, R141, 0x1, -R42.reuse ;  /* 0x000000018d8de824 */ /* 0x100fe200078e0a2a */
[----:B------:R-:W-:Y:S01]  /*8940*/  ISETP.GT.U32.AND P6, PT, R42, R152, PT ;  /* 0x000000982a00720c */ /* 0x000fe20003fc4070 */
[----:B------:R-:W-:Y:S01]  /*8950*/  @!P1 IMAD.IADD R137, R137, 0x1, -R42 ;  /* 0x0000000189899824 */ /* 0x000fe200078e0a2a */
[----:B------:R-:W-:Y:S01]  /*8960*/  ISETP.GE.AND P1, PT, R8, RZ, PT ;  /* 0x000000ff0800720c */ /* 0x000fe20003f26270 */
[----:B------:R-:W-:Y:S02]  /*8970*/  IMAD R148, R42, R148, R13 ;  /* 0x000000942a947224 */ /* 0x000fe400078e020d */
[----:B------:R-:W-:-:S02]  /*8980*/  VIADD R10, R0, 0x46 ;  /* 0x00000046000a7836 */ /* 0x000fc40000000000 */
[----:B------:R-:W-:Y:S01]  /*8990*/  @!P4 IMAD.MOV R137, RZ, RZ, -R137 ;  /* 0x000000ffff89c224 */ /* 0x000fe200078e0a89 */
[----:B------:R-:W-:Y:S01]  /*89a0*/  ISETP.GT.U32.AND P4, PT, R42, R148, PT ;  /* 0x000000942a00720c */ /* 0x000fe20003f84070 */
[C---:B------:R-:W-:Y:S01]  /*89b0*/  VIADD R17, R0.reuse, 0x48 ;  /* 0x0000004800117836 */ /* 0x040fe20000000000 */
[----:B------:R-:W-:Y:S01]  /*89c0*/  IABS R13, R10 ;  /* 0x0000000a000d7213 */ /* 0x000fe20000000000 */
[--C-:B------:R-:W-:Y:S02]  /*89d0*/  @!P2 IMAD.IADD R145, R145, 0x1, -R42.reuse ;  /* 0x000000019191a824 */ /* 0x100fe400078e0a2a */
[----:B------:R-:W-:Y:S01]  /*89e0*/  VIADD R27, R0, 0x44 ;  /* 0x00000044001b7836 */ /* 0x000fe20000000000 */
[----:B------:R-:W-:Y:S01]  /*89f0*/  IABS R155, R17 ;  /* 0x00000011009b7213 */ /* 0x000fe20000000000 */
[----:B------:R-:W-:Y:S01]  /*8a00*/  @!P6 IMAD.IADD R152, R152, 0x1, -R42 ;  /* 0x000000019898e824 */ /* 0x000fe200078e0a2a */
[----:B------:R-:W-:Y:S01]  /*8a10*/  ISETP.GT.U32.AND P2, PT, R42, R145, PT ;  /* 0x000000912a00720c */ /* 0x000fe20003f44070 */
[----:B------:R-:W-:Y:S01]  /*8a20*/  IMAD.HI.U32 R4, R2, R13, RZ ;  /* 0x0000000d02047227 */ /* 0x000fe200078e00ff */
[----:B------:R-:W-:-:S03]  /*8a30*/  IABS R169, R27 ;  /* 0x0000001b00a97213 */ /* 0x000fc60000000000 */
[----:B------:R-:W-:Y:S02]  /*8a40*/  VIADD R8, R0, 0x47 ;  /* 0x0000004700087836 */ /* 0x000fe40000000000 */
[----:B------:R-:W-:-:S03]  /*8a50*/  IMAD.HI.U32 R3, R2, R155, RZ ;  /* 0x0000009b02037227 */ /* 0x000fc600078e00ff */
[----:B------:R-:W-:Y:S01]  /*8a60*/  IABS R159, R8 ;  /* 0x00000008009f7213 */ /* 0x000fe20000000000 */
[----:B------:R-:W-:Y:S01]  /*8a70*/  @!P3 IMAD.MOV R141, RZ, RZ, -R141 ;  /* 0x000000ffff8db224 */ /* 0x000fe200078e0a8d */
[----:B------:R-:W-:Y:S01]  /*8a80*/  ISETP.GT.U32.AND P3, PT, R42, R152, PT ;  /* 0x000000982a00720c */ /* 0x000fe20003f64070 */
[----:B------:R-:W-:Y:S02]  /*8a90*/  IMAD.MOV R4, RZ, RZ, -R4 ;  /* 0x000000ffff047224 */ /* 0x000fe400078e0a04 */
[----:B------:R-:W-:Y:S01]  /*8aa0*/  @!P4 IMAD.IADD R148, R148, 0x1, -R42 ;  /* 0x000000019494c824 */ /* 0x000fe200078e0a2a */
[----:B------:R-:W-:Y:S01]  /*8ab0*/  ISETP.GE.AND P4, PT, R17, RZ, PT ;  /* 0x000000ff1100720c */ /* 0x000fe20003f86270 */
[----:B------:R-:W-:Y:S02]  /*8ac0*/  IMAD.MOV R3, RZ, RZ, -R3 ;  /* 0x000000ffff037224 */ /* 0x000fe400078e0a03 */
[C---:B------:R-:W-:Y:S01]  /*8ad0*/  IMAD R162, R42.reuse, R4, R13 ;  /* 0x000000042aa27224 */ /* 0x040fe200078e020d */
[----:B------:R-:W-:Y:S01]  /*8ae0*/  ISETP.GT.U32.AND P6, PT, R42, R148, PT ;  /* 0x000000942a00720c */ /* 0x000fe20003fc4070 */
[----:B------:R-:W-:-:S04]  /*8af0*/  IMAD.HI.U32 R4, R2, R169, RZ ;  /* 0x000000a902047227 */ /* 0x000fc800078e00ff */
[----:B------:R-:W-:Y:S02]  /*8b00*/  IMAD R155, R42, R3, R155 ;  /* 0x000000032a9b7224 */ /* 0x000fe400078e029b */
[----:B------:R-:W-:-:S04]  /*8b10*/  IMAD.HI.U32 R3, R2, R159, RZ ;  /* 0x0000009f02037227 */ /* 0x000fc800078e00ff */
[----:B------:R-:W-:Y:S02]  /*8b20*/  VIADD R23, R0, 0x45 ;  /* 0x0000004500177836 */ /* 0x000fe40000000000 */
[----:B------:R-:W-:Y:S02]  /*8b30*/  IMAD.MOV R4, RZ, RZ, -R4 ;  /* 0x000000ffff047224 */ /* 0x000fe400078e0a04 */
[----:B------:R-:W-:Y:S01]  /*8b40*/  IMAD.MOV R3, RZ, RZ, -R3 ;  /* 0x000000ffff037224 */ /* 0x000fe200078e0a03 */
[----:B------:R-:W-:Y:S01]  /*8b50*/  IABS R15, R23 ;  /* 0x00000017000f7213 */ /* 0x000fe20000000000 */
[--C-:B------:R-:W-:Y:S01]  /*8b60*/  @!P2 IMAD.IADD R145, R145, 0x1, -R42.reuse ;  /* 0x000000019191a824 */ /* 0x100fe200078e0a2a */
[----:B------:R-:W-:Y:S01]  /*8b70*/  ISETP.GT.U32.AND P2, PT, R42, R155, PT ;  /* 0x0000009b2a00720c */ /* 0x000fe20003f44070 */
[----:B------:R-:W-:Y:S01]  /*8b80*/  @!P3 IMAD.IADD R152, R152, 0x1, -R42 ;  /* 0x000000019898b824 */ /* 0x000fe200078e0a2a */
[C---:B------:R-:W-:Y:S01]  /*8b90*/  ISETP.GT.U32.AND P3, PT, R42.reuse, R162, PT ;  /* 0x000000a22a00720c */ /* 0x040fe20003f64070 */
[----:B------:R-:W-:-:S02]  /*8ba0*/  IMAD R169, R42, R4, R169 ;  /* 0x000000042aa97224 */ /* 0x000fc400078e02a9 */
[----:B------:R-:W-:Y:S02]  /*8bb0*/  IMAD R159, R42, R3, R159 ;  /* 0x000000032a9f7224 */ /* 0x000fe400078e029f */
[----:B------:R-:W-:Y:S01]  /*8bc0*/  @!P5 IMAD.MOV R145, RZ, RZ, -R145 ;  /* 0x000000ffff91d224 */ /* 0x000fe200078e0a91 */
[----:B------:R-:W-:Y:S01]  /*8bd0*/  ISETP.GE.AND P5, PT, R8, RZ, PT ;  /* 0x000000ff0800720c */ /* 0x000fe20003fa6270 */
[----:B------:R-:W-:Y:S01]  /*8be0*/  @!P0 IMAD.MOV R152, RZ, RZ, -R152 ;  /* 0x000000ffff988224 */ /* 0x000fe200078e0a98 */
[----:B------:R-:W-:Y:S01]  /*8bf0*/  ISETP.GT.U32.AND P0, PT, R42, R169, PT ;  /* 0x000000a92a00720c */ /* 0x000fe20003f04070 */
[----:B------:R-:W-:Y:S02]  /*8c00*/  VIADD R8, R0, 0x43 ;  /* 0x0000004300087836 */ /* 0x000fe40000000000 */
[----:B------:R-:W-:-:S03]  /*8c10*/  IMAD.HI.U32 R3, R2, R15, RZ ;  /* 0x0000000f02037227 */ /* 0x000fc600078e00ff */
[----:B------:R-:W-:Y:S01]  /*8c20*/  IABS R173, R8 ;  /* 0x0000000800ad7213 */ /* 0x000fe20000000000 */
[--C-:B------:R-:W-:Y:S01]  /*8c30*/  @!P6 IMAD.IADD R148, R148, 0x1, -R42.reuse ;  /* 0x000000019494e824 */ /* 0x100fe200078e0a2a */
[----:B------:R-:W-:Y:S01]  /*8c40*/  ISETP.GT.U32.AND P6, PT, R42, R159, PT ;  /* 0x0000009f2a00720c */ /* 0x000fe20003fc4070 */
[----:B------:R-:W-:Y:S02]  /*8c50*/  IMAD.MOV R3, RZ, RZ, -R3 ;  /* 0x000000ffff037224 */ /* 0x000fe400078e0a03 */
[----:B------:R-:W-:Y:S02]  /*8c60*/  VIADD R4, R0, 0x42 ;  /* 0x0000004200047836 */ /* 0x000fe40000000000 */
[----:B------:R-:W-:Y:S02]  /*8c70*/  IMAD R166, R42, R3, R15 ;  /* 0x000000032aa67224 */ /* 0x000fe400078e020f */
[----:B------:R-:W-:Y:S01]  /*8c80*/  @!P3 IMAD.IADD R162, R162, 0x1, -R42 ;  /* 0x00000001a2a2b824 */ /* 0x000fe200078e0a2a */
[----:B------:R-:W-:Y:S01]  /*8c90*/  IABS R13, R4 ;  /* 0x00000004000d7213 */ /* 0x000fe20000000000 */
[----:B------:R-:W-:-:S03]  /*8ca0*/  IMAD.HI.U32 R3, R2, R173, RZ ;  /* 0x000000ad02037227 */ /* 0x000fc600078e00ff */
[C---:B------:R-:W-:Y:S01]  /*8cb0*/  ISETP.GT.U32.AND P3, PT, R42.reuse, R162, PT ;  /* 0x000000a22a00720c */ /* 0x040fe20003f64070 */
[--C-:B------:R-:W-:Y:S02]  /*8cc0*/  @!P2 IMAD.IADD R155, R155, 0x1, -R42.reuse ;  /* 0x000000019b9ba824 */ /* 0x100fe400078e0a2a */
[--C-:B------:R-:W-:Y:S02]  /*8cd0*/  @!P0 IMAD.IADD R169, R169, 0x1, -R42.reuse ;  /* 0x00000001a9a98824 */ /* 0x100fe400078e0a2a */
[----:B------:R-:W-:Y:S01]  /*8ce0*/  IMAD.MOV R3, RZ, RZ, -R3 ;  /* 0x000000ffff037224 */ /* 0x000fe200078e0a03 */
[C---:B------:R-:W-:Y:S01]  /*8cf0*/  ISETP.GT.U32.AND P2, PT, R42.reuse, R155, PT ;  /* 0x0000009b2a00720c */ /* 0x040fe20003f44070 */
[----:B------:R-:W-:Y:S01]  /*8d00*/  @!P6 IMAD.IADD R159, R159, 0x1, -R42 ;  /* 0x000000019f9fe824 */ /* 0x000fe200078e0a2a */
[C---:B------:R-:W-:Y:S01]  /*8d10*/  ISETP.GT.U32.AND P6, PT, R42.reuse, R166, PT ;  /* 0x000000a62a00720c */ /* 0x040fe20003fc4070 */
[C---:B------:R-:W-:Y:S01]  /*8d20*/  IMAD R173, R42.reuse, R3, R173 ;  /* 0x000000032aad7224 */ /* 0x040fe200078e02ad */
[----:B------:R-:W-:Y:S01]  /*8d30*/  ISETP.GT.U32.AND P0, PT, R42, R169, PT ;  /* 0x000000a92a00720c */ /* 0x000fe20003f04070 */
[----:B------:R-:W-:-:S04]  /*8d40*/  IMAD.HI.U32 R3, R2, R13, RZ ;  /* 0x0000000d02037227 */ /* 0x000fc800078e00ff */
[----:B------:R-:W-:Y:S02]  /*8d50*/  IMAD.MOV R3, RZ, RZ, -R3 ;  /* 0x000000ffff037224 */ /* 0x000fe400078e0a03 */
[----:B------:R-:W-:Y:S01]  /*8d60*/  @!P1 IMAD.MOV R148, RZ, RZ, -R148 ;  /* 0x000000ffff949224 */ /* 0x000fe200078e0a94 */
[----:B------:R-:W-:Y:S01]  /*8d70*/  ISETP.GT.U32.AND P1, PT, R42, R159, PT ;  /* 0x0000009f2a00720c */ /* 0x000fe20003f24070 */
[--C-:B------:R-:W-:Y:S01]  /*8d80*/  @!P3 IMAD.IADD R162, R162, 0x1, -R42.reuse ;  /* 0x00000001a2a2b824 */ /* 0x100fe200078e0a2a */
[C---:B------:R-:W-:Y:S01]  /*8d90*/  ISETP.GT.U32.AND P3, PT, R42.reuse, R173, PT ;  /* 0x000000ad2a00720c */ /* 0x040fe20003f64070 */
[----:B------:R-:W-:Y:S02]  /*8da0*/  IMAD R176, R42, R3, R13 ;  /* 0x000000032ab07224 */ /* 0x000fe400078e020d */
[--C-:B------:R-:W-:Y:S01]  /*8db0*/  @!P2 IMAD.IADD R155, R155, 0x1, -R42.reuse ;  /* 0x000000019b9ba824 */ /* 0x100fe200078e0a2a */
[----:B------:R-:W-:Y:S01]  /*8dc0*/  ISETP.GE.AND P2, PT, R10, RZ, PT ;  /* 0x000000ff0a00720c */ /* 0x000fe20003f46270 */
[--C-:B------:R-:W-:Y:S01]  /*8dd0*/  @!P6 IMAD.IADD R166, R166, 0x1, -R42.reuse ;  /* 0x00000001a6a6e824 */ /* 0x100fe200078e0a2a */
[----:B------:R-:W-:Y:S01]  /*8de0*/  ISETP.GE.AND P6, PT, R23, RZ, PT ;  /* 0x000000ff1700720c */ /* 0x000fe20003fc6270 */
[--C-:B------:R-:W-:Y:S01]  /*8df0*/  @!P0 IMAD.IADD R169, R169, 0x1, -R42.reuse ;  /* 0x00000001a9a98824 */ /* 0x100fe200078e0a2a */
[C---:B------:R-:W-:Y:S01]  /*8e00*/  ISETP.GT.U32.AND P0, PT, R42.reuse, R176, PT ;  /* 0x000000b02a00720c */ /* 0x040fe20003f04070 */
[----:B------:R-:W-:Y:S01]  /*8e10*/  @!P4 IMAD.MOV R155, RZ, RZ, -R155 ;  /* 0x000000ffff9bc224 */ /* 0x000fe200078e0a9b */
[----:B------:R-:W-:Y:S01]  /*8e20*/  ISETP.GT.U32.AND P4, PT, R42, R166, PT ;  /* 0x000000a62a00720c */ /* 0x000fe20003f84070 */
[----:B------:R-:W-:Y:S01]  /*8e30*/  @!P1 IMAD.IADD R159, R159, 0x1, -R42 ;  /* 0x000000019f9f9824 */ /* 0x000fe200078e0a2a */
[----:B------:R-:W-:Y:S01]  /*8e40*/  ISETP.GE.AND P1, PT, R27, RZ, PT ;  /* 0x000000ff1b00720c */ /* 0x000fe20003f26270 */
[----:B------:R-:W-:-:S02]  /*8e50*/  VIADD R3, R0, 0x41 ;  /* 0x0000004100037836 */ /* 0x000fc40000000000 */
[----:B------:R-:W-:Y:S02]  /*8e60*/  @!P3 IMAD.IADD R173, R173, 0x1, -R42 ;  /* 0x00000001adadb824 */ /* 0x000fe400078e0a2a */
[----:B------:R-:W-:Y:S01]  /*8e70*/  @!P5 IMAD.MOV R159, RZ, RZ, -R159 ;  /* 0x000000ffff9fd224 */ /* 0x000fe200078e0a9f */
[----:B------:R-:W-:Y:S01]  /*8e80*/  ISETP.GE.AND P5, PT, R8, RZ, PT ;  /* 0x000000ff0800720c */ /* 0x000fe20003fa6270 */
[----:B------:R-:W-:Y:S01]  /*8e90*/  VIADD R8, R0, 0x3f ;  /* 0x0000003f00087836 */ /* 0x000fe20000000000 */
[----:B------:R-:W-:Y:S01]  /*8ea0*/  IABS R13, R3 ;  /* 0x00000003000d7213 */ /* 0x000fe20000000000 */
[----:B------:R-:W-:Y:S01]  /*8eb0*/  @!P2 IMAD.MOV R162, RZ, RZ, -R162 ;  /* 0x000000ffffa2a224 */ /* 0x000fe200078e0aa2 */
[----:B------:R-:W-:Y:S01]  /*8ec0*/  ISETP.GT.U32.AND P2, PT, R42, R173, PT ;  /* 0x000000ad2a00720c */ /* 0x000fe20003f44070 */
[--C-:B------:R-:W-:Y:S01]  /*8ed0*/  @!P0 IMAD.IADD R176, R176, 0x1, -R42.reuse ;  /* 0x00000001b0b08824 */ /* 0x100fe200078e0a2a */
[----:B------:R-:W-:Y:S01]  /*8ee0*/  ISETP.GE.AND P3, PT, R3, RZ, PT ;  /* 0x000000ff0300720c */ /* 0x000fe20003f66270 */
[----:B------:R-:W-:Y:S01]  /*8ef0*/  @!P4 IMAD.IADD R166, R166, 0x1, -R42 ;  /* 0x00000001a6a6c824 */ /* 0x000fe200078e0a2a */
[----:B------:R-:W-:Y:S01]  /*8f00*/  ISETP.GE.AND P4, PT, R4, RZ, PT ;  /* 0x000000ff0400720c */ /* 0x000fe20003f86270 */
[----:B------:R-:W-:Y:S01]  /*8f10*/  VIADD R4, R0, 0x40 ;  /* 0x0000004000047836 */ /* 0x000fe20000000000 */
[----:B------:R-:W-:Y:S01]  /*8f20*/  IABS R187, R8 ;  /* 0x0000000800bb7213 */ /* 0x000fe20000000000 */
[----:B------:R-:W-:Y:S01]  /*8f30*/  IMAD.HI.U32 R3, R2, R13, RZ ;  /* 0x0000000d02037227 */ /* 0x000fe200078e00ff */
[----:B------:R-:W-:-:S02]  /*8f40*/  ISETP.GT.U32.AND P0, PT, R42, R176, PT ;  /* 0x000000b02a00720c */ /* 0x000fc40003f04070 */
[----:B------:R-:W-:Y:S01]  /*8f50*/  IABS R183, R4 ;  /* 0x0000000400b77213 */ /* 0x000fe20000000000 */
[----:B------:R-:W-:Y:S01]  /*8f60*/  @!P6 IMAD.MOV R166, RZ, RZ, -R166 ;  /* 0x000000ffffa6e224 */ /* 0x000fe200078e0aa6 */
[----:B------:R-:W-:Y:S01]  /*8f70*/  ISETP.GE.AND P6, PT, R4, RZ, PT ;  /* 0x000000ff0400720c */ /* 0x000fe20003fc6270 */
        /* <DEDUP_REMOVED lines=10> */
[----:B------:R-:W-:Y:S01]  /*9020*/  VIADD R10, R0, 0x3e ;  /* 0x0000003e000a7836 */ /* 0x000fe20000000000 */
[----:B------:R-:W-:Y:S01]  /*9030*/  ISETP.GT.U32.AND P4, PT, R42, R187, PT ;  /* 0x000000bb2a00720c */ /* 0x000fe20003f84070 */
[----:B------:R-:W-:-:S03]  /*9040*/  IMAD.HI.U32 R3, R2, R183, RZ ;  /* 0x000000b702037227 */ /* 0x000fc600078e00ff */
[----:B------:R-:W-:Y:S01]  /*9050*/  IABS R191, R10 ;  /* 0x0000000a00bf7213 */ /* 0x000fe20000000000 */
[----:B------:R-:W-:Y:S01]  /*9060*/  VIADD R23, R0, 0x3c ;  /* 0x0000003c00177836 */ /* 0x000fe20000000000 */
[----:B------:R-:W-:Y:S01]  /*9070*/  ISETP.GE.AND P2, PT, R10, RZ, PT ;  /* 0x000000ff0a00720c */ /* 0x000fe20003f46270 */
[--C-:B------:R-:W-:Y:S02]  /*9080*/  @!P5 IMAD.IADD R180, R180, 0x1, -R42.reuse ;  /* 0x00000001b4b4d824 */ /* 0x100fe400078e0a2a */
[----:B------:R-:W-:Y:S01]  /*9090*/  @!P1 IMAD.MOV R169, RZ, RZ, -R169 ;  /* 0x000000ffffa99224 */ /* 0x000fe200078e0aa9 */
[----:B------:R-:W-:Y:S01]  /*90a0*/  ISETP.GE.AND P1, PT, R8, RZ, PT ;  /* 0x000000ff0800720c */ /* 0x000fe20003f26270 */
[----:B------:R-:W-:Y:S01]  /*90b0*/  IMAD.MOV R8, RZ, RZ, -R3 ;  /* 0x000000ffff087224 */ /* 0x000fe200078e0a03 */
[----:B------:R-:W-:Y:S01]  /*90c0*/  IABS R13, R23 ;  /* 0x00000017000d7213 */ /* 0x000fe20000000000 */
[----:B------:R-:W-:Y:S01]  /*90d0*/  @!P4 IMAD.IADD R187, R187, 0x1, -R42 ;  /* 0x00000001bbbbc824 */ /* 0x000fe200078e0a2a */
[----:B------:R-:W-:Y:S01]  /*90e0*/  ISETP.GT.U32.AND P5, PT, R42, R180, PT ;  /* 0x000000b42a00720c */ /* 0x000fe20003fa4070 */
[----:B------:R-:W-:-:S03]  /*90f0*/  IMAD.HI.U32 R3, R2, R191, RZ ;  /* 0x000000bf02037227 */ /* 0x000fc600078e00ff */
[C---:B------:R-:W-:Y:S01]  /*9100*/  ISETP.GT.U32.AND P4, PT, R42.reuse, R187, PT ;  /* 0x000000bb2a00720c */ /* 0x040fe20003f84070 */
[----:B------:R-:W-:Y:S02]  /*9110*/  IMAD R183, R42, R8, R183 ;  /* 0x000000082ab77224 */ /* 0x000fe400078e02b7 */
[----:B------:R-:W-:Y:S02]  /*9120*/  IMAD.MOV R3, RZ, RZ, -R3 ;  /* 0x000000ffff037224 */ /* 0x000fe400078e0a03 */
[----:B------:R-:W-:Y:S01]  /*9130*/  IMAD.HI.U32 R4, R2, R13, RZ ;  /* 0x0000000d02047227 */ /* 0x000fe200078e00ff */
[----:B------:R-:W-:-:S03]  /*9140*/  ISETP.GT.U32.AND P0, PT, R42, R183, PT ;  /* 0x000000b72a00720c */ /* 0x000fc60003f04070 */
[----:B------:R-:W-:Y:S02]  /*9150*/  VIADD R10, R0, 0x3d ;  /* 0x0000003d000a7836 */ /* 0x000fe40000000000 */
[----:B------:R-:W-:Y:S02]  /*9160*/  IMAD R191, R42, R3, R191 ;  /* 0x000000032abf7224 */ /* 0x000fe400078e02bf */
[----:B------:R-:W-:Y:S01]  /*9170*/  IMAD.MOV R4, RZ, RZ, -R4 ;  /* 0x000000ffff047224 */ /* 0x000fe200078e0a04 */
[----:B------:R-:W-:Y:S01]  /*9180*/  IABS R195, R10 ;  /* 0x0000000a00c37213 */ /* 0x000fe20000000000 */
[----:B------:R-:W-:Y:S01]  /*9190*/  @!P5 IMAD.IADD R180, R180, 0x1, -R42 ;  /* 0x00000001b4b4d824 */ /* 0x000fe200078e0a2a */
[C---:B------:R-:W-:Y:S01]  /*91a0*/  ISETP.GT.U32.AND P5, PT, R42.reuse, R191, PT ;  /* 0x000000bf2a00720c */ /* 0x040fe20003fa4070 */
[----:B------:R-:W-:Y:S02]  /*91b0*/  IMAD R198, R42, R4, R13 ;  /* 0x000000042ac67224 */ /* 0x000fe400078e020d */
[----:B------:R-:W-:-:S02]  /*91c0*/  VIADD R27, R0, 0x3b ;  /* 0x0000003b001b7836 */ /* 0x000fc40000000000 */
[----:B------:R-:W-:Y:S01]  /*91d0*/  @!P4 IMAD.IADD R187, R187, 0x1, -R42 ;  /* 0x00000001bbbbc824 */ /* 0x000fe200078e0a2a */
[----:B------:R-:W-:Y:S01]  /*91e0*/  ISETP.GT.U32.AND P4, PT, R42, R198, PT ;  /* 0x000000c62a00720c */ /* 0x000fe20003f84070 */
[----:B------:R-:W-:Y:S01]  /*91f0*/  IMAD.HI.U32 R3, R2, R195, RZ ;  /* 0x000000c302037227 */ /* 0x000fe200078e00ff */
[----:B------:R-:W-:-:S03]  /*9200*/  IABS R8, R27 ;  /* 0x0000001b00087213 */ /* 0x000fc60000000000 */
[----:B------:R-:W-:Y:S02]  /*9210*/  @!P0 IMAD.IADD R183, R183, 0x1, -R42 ;  /* 0x00000001b7b78824 */ /* 0x000fe400078e0a2a */
[----:B------:R-:W-:Y:S02]  /*9220*/  IMAD.MOV R3, RZ, RZ, -R3 ;  /* 0x000000ffff037224 */ /* 0x000fe400078e0a03 */
[----:B------:R-:W-:Y:S01]  /*9230*/  IMAD.MOV.U32 R13, RZ, RZ, R8 ;  /* 0x000000ffff0d7224 */ /* 0x000fe200078e0008 */
[----:B------:R-:W-:Y:S01]  /*9240*/  ISETP.GT.U32.AND P0, PT, R42, R183, PT ;  /* 0x000000b72a00720c */ /* 0x000fe20003f04070 */
        /* <DEDUP_REMOVED lines=8> */
[----:B------:R-:W-:Y:S01]  /*92d0*/  @!P3 IMAD.MOV R180, RZ, RZ, -R180 ;  /* 0x000000ffffb4b224 */ /* 0x000fe200078e0ab4 */
[----:B------:R-:W-:Y:S01]  /*92e0*/  ISETP.GT.U32.AND P3, PT, R42, R191, PT ;  /* 0x000000bf2a00720c */ /* 0x000fe20003f64070 */
[----:B------:R-:W-:Y:S02]  /*92f0*/  @!P4 IMAD.IADD R198, R198, 0x1, -R42 ;  /* 0x00000001c6c6c824 */ /* 0x000fe400078e0a2a */
[----:B------:R-:W-:Y:S02]  /*9300*/  IMAD.MOV R3, RZ, RZ, -R3 ;  /* 0x000000ffff037224 */ /* 0x000fe400078e0a03 */
[----:B------:R-:W-:Y:S01]  /*9310*/  IMAD.HI.U32 R4, R2, R15, RZ ;  /* 0x0000000f02047227 */ /* 0x000fe200078e00ff */
[----:B------:R-:W-:-:S03]  /*9320*/  ISETP.GT.U32.AND P4, PT, R42, R198, PT ;  /* 0x000000c62a00720c */ /* 0x000fc60003f84070 */
[----:B------:R-:W-:Y:S02]  /*9330*/  IMAD R202, R42, R3, R13 ;  /* 0x000000032aca7224 */ /* 0x000fe400078e020d */
[----:B------:R-:W-:-:S04]  /*9340*/  IMAD.HI.U32 R3, R2, R17, RZ ;  /* 0x0000001102037227 */ /* 0x000fc800078e00ff */
[----:B------:R-:W-:Y:S01]  /*9350*/  @!P0 IMAD.IADD R183, R183, 0x1, -R42 ;  /* 0x00000001b7b78824 */ /* 0x000fe200078e0a2a */
[C---:B------:R-:W-:Y:S01]  /*9360*/  ISETP.GT.U32.AND P0, PT, R42.reuse, R195, PT ;  /* 0x000000c32a00720c */ /* 0x040fe20003f04070 */
[----:B------:R-:W-:Y:S02]  /*9370*/  IMAD.MOV R4, RZ, RZ, -R4 ;  /* 0x000000ffff047224 */ /* 0x000fe400078e0a04 */
[----:B------:R-:W-:Y:S02]  /*9380*/  IMAD.MOV R3, RZ, RZ, -R3 ;  /* 0x000000ffff037224 */ /* 0x000fe400078e0a03 */
[C---:B------:R-:W-:Y:S02]  /*9390*/  IMAD R206, R42.reuse, R4, R15 ;  /* 0x000000042ace7224 */ /* 0x040fe400078e020f */
[----:B------:R-:W-:Y:S01]  /*93a0*/  @!P3 IMAD.IADD R191, R191, 0x1, -R42 ;  /* 0x00000001bfbfb824 */ /* 0x000fe200078e0a2a */
[C---:B------:R-:W-:Y:S01]  /*93b0*/  ISETP.GT.U32.AND P3, PT, R42.reuse, R202, PT ;  /* 0x000000ca2a00720c */ /* 0x040fe20003f64070 */
[----:B------:R-:W-:-:S02]  /*93c0*/  IMAD R210, R42, R3, R17 ;  /* 0x000000032ad27224 */ /* 0x000fc400078e0211 */
[----:B------:R-:W-:Y:S01]  /*93d0*/  @!P2 IMAD.MOV R191, RZ, RZ, -R191 ;  /* 0x000000ffffbfa224 */ /* 0x000fe200078e0abf */
[----:B------:R-:W-:Y:S01]  /*93e0*/  ISETP.GT.U32.AND P2, PT, R42, R206, PT ;  /* 0x000000ce2a00720c */ /* 0x000fe20003f44070 */
[--C-:B------:R-:W-:Y:S01]  /*93f0*/  @!P4 IMAD.IADD R198, R198, 0x1, -R42.reuse ;  /* 0x00000001c6c6c824 */ /* 0x100fe200078e0a2a */
        /* <DEDUP_REMOVED lines=13> */
[----:B------:R-:W-:Y:S01]  /*94d0*/  ISETP.GT.U32.AND P2, PT, R42, R202, PT ;  /* 0x000000ca2a00720c */ /* 0x000fe20003f44070 */
[----:B------:R-:W-:-:S03]  /*94e0*/  IMAD.HI.U32 R3, R2, R213, RZ ;  /* 0x000000d502037227 */ /* 0x000fc600078e00ff */
[----:B------:R-:W-:Y:S01]  /*94f0*/  ISETP.GT.U32.AND P4, PT, R42, R210, PT ;  /* 0x000000d22a00720c */ /* 0x000fe20003f84070 */
[----:B------:R-:W-:Y:S02]  /*9500*/  IMAD.MOV R4, RZ, RZ, -R3 ;  /* 0x000000ffff047224 */ /* 0x000fe400078e0a03 */
[----:B------:R-:W-:-:S04]  /*9510*/  IMAD.HI.U32 R3, R2, R217, RZ ;  /* 0x000000d902037227 */ /* 0x000fc800078e00ff */
[--C-:B------:R-:W-:Y:S01]  /*9520*/  @!P6 IMAD.IADD R195, R195, 0x1, -R42.reuse ;  /* 0x00000001c3c3e824 */ /* 0x100fe200078e0a2a */
[----:B------:R-:W-:Y:S01]  /*9530*/  ISETP.GE.AND P6, PT, R31, RZ, PT ;  /* 0x000000ff1f00720c */ /* 0x000fe20003fc6270 */
[C---:B------:R-:W-:Y:S02]  /*9540*/  IMAD R213, R42.reuse, R4, R213 ;  /* 0x000000042ad57224 */ /* 0x040fe400078e02d5 */
[----:B------:R-:W-:Y:S02]  /*9550*/  IMAD.MOV R3, RZ, RZ, -R3 ;  /* 0x000000ffff037224 */ /* 0x000fe400078e0a03 */
[----:B------:R-:W-:Y:S01]  /*9560*/  @!P5 IMAD.MOV R195, RZ, RZ, -R195 ;  /* 0x000000ffffc3d224 */ /* 0x000fe200078e0ac3 */
[----:B------:R-:W-:Y:S01]  /*9570*/  ISETP.GT.U32.AND P5, PT, R42, R206, PT ;  /* 0x000000ce2a00720c */ /* 0x000fe20003fa4070 */
[----:B------:R-:W-:Y:S02]  /*9580*/  VIADD R8, R0, 0x36 ;  /* 0x0000003600087836 */ /* 0x000fe40000000000 */
[----:B------:R-:W-:Y:S01]  /*9590*/  @!P2 IMAD.IADD R202, R202, 0x1, -R42 ;  /* 0x00000001cacaa824 */ /* 0x000fe200078e0a2a */
[C---:B------:R-:W-:Y:S01]  /*95a0*/  ISETP.GT.U32.AND P2, PT, R42.reuse, R213, PT ;  /* 0x000000d52a00720c */ /* 0x040fe20003f44070 */
[----:B------:R-:W-:Y:S01]  /*95b0*/  IMAD R217, R42, R3, R217 ;  /* 0x000000032ad97224 */ /* 0x000fe200078e02d9 */
[----:B------:R-:W-:Y:S01]  /*95c0*/  IABS R13, R8 ;  /* 0x00000008000d7213 */ /* 0x000fe20000000000 */
[----:B------:R-:W-:-:S02]  /*95d0*/  VIADD R23, R0, 0x35 ;  /* 0x0000003500177836 */ /* 0x000fc40000000000 */
[--C-:B------:R-:W-:Y:S01]  /*95e0*/  @!P4 IMAD.IADD R210, R210, 0x1, -R42.reuse ;  /* 0x00000001d2d2c824 */ /* 0x100fe200078e0a2a */
[----:B------:R-:W-:Y:S01]  /*95f0*/  ISETP.GT.U32.AND P4, PT, R42, R217, PT ;  /* 0x000000d92a00720c */ /* 0x000fe20003f84070 */
[----:B------:R-:W-:Y:S01]  /*9600*/  @!P1 IMAD.MOV R187, RZ, RZ, -R187 ;  /* 0x000000ffffbb9224 */ /* 0x000fe200078e0abb */
[----:B------:R-:W-:Y:S01]  /*9610*/  ISETP.GE.AND P1, PT, R27, RZ, PT ;  /* 0x000000ff1b00720c */ /* 0x000fe20003f26270 */
[----:B------:R-:W-:Y:S01]  /*9620*/  IMAD.HI.U32 R3, R2, R13, RZ ;  /* 0x0000000d02037227 */ /* 0x000fe200078e00ff */
[----:B------:R-:W-:Y:S02]  /*9630*/  IABS R15, R23 ;  /* 0x00000017000f7213 */ /* 0x000fe40000000000 */
[----:B------:R-:W-:Y:S01]  /*9640*/  IABS R27, R58 ;  /* 0x0000003a001b7213 */ /* 0x000fe20000000000 */
[----:B------:R-:W-:Y:S01]  /*9650*/  @!P5 IMAD.IADD R206, R206, 0x1, -R42 ;  /* 0x00000001ceced824 */ /* 0x000fe200078e0a2a */
[----:B------:R-:W-:Y:S01]  /*9660*/  ISETP.GE.AND P5, PT, R10, RZ, PT ;  /* 0x000000ff0a00720c */ /* 0x000fe20003fa6270 */
[----:B------:R-:W-:-:S04]  /*9670*/  IMAD.HI.U32 R4, R2, R15, RZ ;  /* 0x0000000f02047227 */ /* 0x000fc800078e00ff */
[C---:B------:R-:W-:Y:S02]  /*9680*/  VIADD R10, R0.reuse, 0x34 ;  /* 0x00000034000a7836 */ /* 0x040fe40000000000 */
[----:B------:R-:W-:Y:S02]  /*9690*/  IMAD.MOV R3, RZ, RZ, -R3 ;  /* 0x000000ffff037224 */ /* 0x000fe400078e0a03 */
[----:B------:R-:W-:Y:S01]  /*96a0*/  @!P2 IMAD.IADD R213, R213, 0x1, -R42 ;  /* 0x00000001d5d5a824 */ /* 0x000fe200078e0a2a */
[----:B------:R-:W-:Y:S01]  /*96b0*/  ISETP.GE.AND P2, PT, R17, RZ, PT ;  /* 0x000000ff1100720c */ /* 0x000fe20003f46270 */
[----:B------:R-:W-:Y:S01]  /*96c0*/  IMAD.MOV R4, RZ, RZ, -R4 ;  /* 0x000000ffff047224 */ /* 0x000fe200078e0a04 */
[----:B------:R-:W-:Y:S01]  /*96d0*/  IABS R227, R10 ;  /* 0x0000000a00e37213 */ /* 0x000fe20000000000 */
[----:B------:R-:W-:Y:S02]  /*96e0*/  VIADD R17, R0, 0x33 ;  /* 0x0000003300117836 */ /* 0x000fe40000000000 */
[----:B------:R-:W-:-:S02]  /*96f0*/  IMAD R220, R42, R3, R13 ;  /* 0x000000032adc7224 */ /* 0x000fc400078e020d */
[----:B------:R-:W-:Y:S01]  /*9700*/  @!P4 IMAD.IADD R217, R217, 0x1, -R42 ;  /* 0x00000001d9d9c824 */ /* 0x000fe200078e0a2a */
[----:B------:R-:W-:Y:S01]  /*9710*/  IABS R231, R17 ;  /* 0x0000001100e77213 */ /* 0x000fe20000000000 */
[----:B------:R-:W-:Y:S01]  /*9720*/  @!P0 IMAD.MOV R198, RZ, RZ, -R198 ;  /* 0x000000ffffc68224 */ /* 0x000fe200078e0ac6 */
[C---:B------:R-:W-:Y:S01]  /*9730*/  ISETP.GT.U32.AND P0, PT, R42.reuse, R213, PT ;  /* 0x000000d52a00720c */ /* 0x040fe20003f04070 */
[C---:B------:R-:W-:Y:S01]  /*9740*/  IMAD R224, R42.reuse, R4, R15 ;  /* 0x000000042ae07224 */ /* 0x040fe200078e020f */
[C---:B------:R-:W-:Y:S01]  /*9750*/  ISETP.GT.U32.AND P4, PT, R42.reuse, R217, PT ;  /* 0x000000d92a00720c */ /* 0x040fe20003f84070 */
[----:B------:R-:W-:Y:S01]  /*9760*/  @!P1 IMAD.MOV R202, RZ, RZ, -R202 ;  /* 0x000000ffffca9224 */ /* 0x000fe200078e0aca */
[----:B------:R-:W-:Y:S01]  /*9770*/  ISETP.GT.U32.AND P1, PT, R42, R220, PT ;  /* 0x000000dc2a00720c */ /* 0x000fe20003f24070 */
[----:B------:R-:W-:-:S04]  /*9780*/  IMAD.HI.U32 R3, R2, R227, RZ ;  /* 0x000000e302037227 */ /* 0x000fc800078e00ff */
[----:B------:R-:W-:Y:S01]  /*9790*/  @!P6 IMAD.MOV R206, RZ, RZ, -R206 ;  /* 0x000000ffffcee224 */ /* 0x000fe200078e0ace */
[----:B------:R-:W-:Y:S01]  /*97a0*/  ISETP.GT.U32.AND P6, PT, R42, R224, PT ;  /* 0x000000e02a00720c */ /* 0x000fe20003fc4070 */
[----:B------:R-:W-:-:S04]  /*97b0*/  IMAD.HI.U32 R4, R2, R231, RZ ;  /* 0x000000e702047227 */ /* 0x000fc800078e00ff */
[----:B------:R-:W-:Y:S02]  /*97c0*/  IMAD.MOV R3, RZ, RZ, -R3 ;  /* 0x000000ffff037224 */ /* 0x000fe400078e0a03 */
[----:B------:R-:W-:Y:S01]  /*97d0*/  @!P0 IMAD.IADD R213, R213, 0x1, -R42 ;  /* 0x00000001d5d58824 */ /* 0x000fe200078e0a2a */
[----:B------:R-:W-:Y:S01]  /*97e0*/  ISETP.GE.AND P0, PT, R23, RZ, PT ;  /* 0x000000ff1700720c */ /* 0x000fe20003f06270 */
[----:B------:R-:W-:Y:S02]  /*97f0*/  IMAD.MOV R4, RZ, RZ, -R4 ;  /* 0x000000ffff047224 */ /* 0x000fe400078e0a04 */
[----:B------:R-:W-:Y:S02]  /*9800*/  IMAD R227, R42, R3, R227 ;  /* 0x000000032ae37224 */ /* 0x000fe400078e02e3 */
[--C-:B------:R-:W-:Y:S01]  /*9810*/  @!P4 IMAD.IADD R217, R217, 0x1, -R42.reuse ;  /* 0x00000001d9d9c824 */ /* 0x100fe200078e0a2a */
[----:B------:R-:W-:Y:S01]  /*9820*/  ISETP.GE.AND P4, PT, R10, RZ, PT ;  /* 0x000000ff0a00720c */ /* 0x000fe20003f86270 */
[----:B------:R-:W-:-:S02]  /*9830*/  @!P1 IMAD.IADD R220, R220, 0x1, -R42 ;  /* 0x00000001dcdc9824 */ /* 0x000fc400078e0a2a */
[C---:B------:R-:W-:Y:S02]  /*9840*/  IMAD R231, R42.reuse, R4, R231 ;  /* 0x000000042ae77224 */ /* 0x040fe400078e02e7 */
[----:B------:R-:W-:Y:S01]  /*9850*/  @!P5 IMAD.MOV R213, RZ, RZ, -R213 ;  /* 0x000000ffffd5d224 */ /* 0x000fe200078e0ad5 */
[----:B------:R-:W-:Y:S01]  /*9860*/  ISETP.GT.U32.AND P5, PT, R42, R227, PT ;  /* 0x000000e32a00720c */ /* 0x000fe20003fa4070 */
[----:B------:R-:W-:Y:S01]  /*9870*/  @!P6 IMAD.IADD R224, R224, 0x1, -R42 ;  /* 0x00000001e0e0e824 */ /* 0x000fe200078e0a2a */
[C---:B------:R-:W-:Y:S01]  /*9880*/  ISETP.GT.U32.AND P1, PT, R42.reuse, R220, PT ;  /* 0x000000dc2a00720c */ /* 0x040fe20003f24070 */
[----:B------:R-:W-:Y:S01]  /*9890*/  @!P2 IMAD.MOV R217, RZ, RZ, -R217 ;  /* 0x000000ffffd9a224 */ /* 0x000fe200078e0ad9 */
[----:B------:R-:W-:Y:S01]  /*98a0*/  ISETP.GT.U32.AND P2, PT, R42, R231, PT ;  /* 0x000000e72a00720c */ /* 0x000fe20003f44070 */
[----:B------:R-:W-:Y:S01]  /*98b0*/  @!P3 IMAD.MOV R210, RZ, RZ, -R210 ;  /* 0x000000ffffd2b224 */ /* 0x000fe200078e0ad2 */
[----:B------:R-:W-:Y:S01]  /*98c0*/  ISETP.GE.AND P3, PT, R8, RZ, PT ;  /* 0x000000ff0800720c */ /* 0x000fe20003f66270 */
[----:B------:R-:W-:Y:S01]  /*98d0*/  VIADD R4, R0, 0x32 ;  /* 0x0000003200047836 */ /* 0x000fe20000000000 */
[----:B------:R-:W-:Y:S01]  /*98e0*/  ISETP.GT.U32.AND P6, PT, R42, R224, PT ;  /* 0x000000e02a00720c */ /* 0x000fe20003fc4070 */
[----:B------:R-:W-:-:S02]  /*98f0*/  VIADD R8, R0, 0x31 ;  /* 0x0000003100087836 */ /* 0x000fc40000000000 */
[----:B------:R-:W-:Y:S01]  /*9900*/  VIADD R10, R0, 0x30 ;  /* 0x00000030000a7836 */ /* 0x000fe20000000000 */
[----:B------:R-:W-:Y:S01]  /*9910*/  IABS R13, R4 ;  /* 0x00000004000d7213 */ /* 0x000fe20000000000 */
[--C-:B------:R-:W-:Y:S01]  /*9920*/  @!P5 IMAD.IADD R227, R227, 0x1, -R42.reuse ;  /* 0x00000001e3e3d824 */ /* 0x100fe200078e0a2a */
[----:B------:R-:W-:Y:S01]  /*9930*/  IABS R15, R8 ;  /* 0x00000008000f7213 */ /* 0x000fe20000000000 */
[--C-:B------:R-:W-:Y:S01]  /*9940*/  @!P1 IMAD.IADD R220, R220, 0x1, -R42.reuse ;  /* 0x00000001dcdc9824 */ /* 0x100fe200078e0a2a */
[----:B------:R-:W-:Y:S01]  /*9950*/  IABS R241, R10 ;  /* 0x0000000a00f17213 */ /* 0x000fe20000000000 */
[--C-:B------:R-:W-:Y:S01]  /*9960*/  @!P2 IMAD.IADD R231, R231, 0x1, -R42.reuse ;  /* 0x00000001e7e7a824 */ /* 0x100fe200078e0a2a */
[----:B------:R-:W-:Y:S01]  /*9970*/  ISETP.GT.U32.AND P5, PT, R42, R227, PT ;  /* 0x000000e32a00720c */ /* 0x000fe20003fa4070 */
[----:B------:R-:W-:Y:S01]  /*9980*/  IMAD.HI.U32 R3, R2, R13, RZ ;  /* 0x0000000d02037227 */ /* 0x000fe200078e00ff */
[----:B------:R-:W-:Y:S02]  /*9990*/  ISETP.GE.AND P2, PT, R8, RZ, PT ;  /* 0x000000ff0800720c */ /* 0x000fe40003f46270 */
[----:B------:R-:W-:Y:S01]  /*99a0*/  ISETP.GE.AND P1, PT, R17, RZ, PT ;  /* 0x000000ff1100720c */ /* 0x000fe20003f26270 */
[----:B------:R-:W-:Y:S01]  /*99b0*/  @!P6 IMAD.IADD R224, R224, 0x1, -R42 ;  /* 0x00000001e0e0e824 */ /* 0x000fe200078e0a2a */
[----:B------:R-:W-:Y:S01]  /*99c0*/  ISETP.GE.AND P6, PT, R4, RZ, PT ;  /* 0x000000ff0400720c */ /* 0x000fe20003fc6270 */
[----:B------:R-:W-:Y:S01]  /*99d0*/  @!P3 IMAD.MOV R220, RZ, RZ, -R220 ;  /* 0x000000ffffdcb224 */ /* 0x000fe200078e0adc */
[----:B------:R-:W-:Y:S01]  /*99e0*/  ISETP.GT.U32.AND P3, PT, R42, R231, PT ;  /* 0x000000e72a00720c */ /* 0x000fe20003f64070 */
[----:B------:R-:W-:-:S04]  /*99f0*/  IMAD.HI.U32 R4, R2, R15, RZ ;  /* 0x0000000f02047227 */ /* 0x000fc800078e00ff */
[----:B------:R-:W-:Y:S02]  /*9a00*/  IMAD.MOV R3, RZ, RZ, -R3 ;  /* 0x000000ffff037224 */ /* 0x000fe400078e0a03 */
[----:B------:R-:W-:Y:S02]  /*9a10*/  IMAD.MOV R4, RZ, RZ, -R4 ;  /* 0x000000ffff047224 */ /* 0x000fe400078e0a04 */
[C---:B------:R-:W-:Y:S02]  /*9a20*/  IMAD R234, R42.reuse, R3, R13 ;  /* 0x000000032aea7224 */ /* 0x040fe400078e020d */
[C---:B------:R-:W-:Y:S02]  /*9a30*/  IMAD R238, R42.reuse, R4, R15 ;  /* 0x000000042aee7224 */ /* 0x040fe400078e020f */
[--C-:B------:R-:W-:Y:S01]  /*9a40*/  @!P5 IMAD.IADD R227, R227, 0x1, -R42.reuse ;  /* 0x00000001e3e3d824 */ /* 0x100fe200078e0a2a */
[C---:B------:R-:W-:Y:S01]  /*9a50*/  ISETP.GT.U32.AND P5, PT, R42.reuse, R234, PT ;  /* 0x000000ea2a00720c */ /* 0x040fe20003fa4070 */
[----:B------:R-:W-:Y:S01]  /*9a60*/  @!P3 IMAD.IADD R231, R231, 0x1, -R42 ;  /* 0x00000001e7e7b824 */ /* 0x000fe200078e0a2a */
[----:B------:R-:W-:Y:S01]  /*9a70*/  ISETP.GT.U32.AND P3, PT, R42, R238, PT ;  /* 0x000000ee2a00720c */ /* 0x000fe20003f64070 */
[----:B------:R-:W-:-:S04]  /*9a80*/  IMAD.HI.U32 R3, R2, R241, RZ ;  /* 0x000000f102037227 */ /* 0x000fc800078e00ff */
[C---:B------:R-:W-:Y:S02]  /*9a90*/  VIADD R8, R0.reuse, 0x2f ;  /* 0x0000002f00087836 */ /* 0x040fe40000000000 */
[----:B------:R-:W-:Y:S02]  /*9aa0*/  IMAD.MOV R3, RZ, RZ, -R3 ;  /* 0x000000ffff037224 */ /* 0x000fe400078e0a03 */
[----:B------:R-:W-:Y:S01]  /*9ab0*/  VIADD R15, R0, 0x2e ;  /* 0x0000002e000f7836 */ /* 0x000fe20000000000 */
[----:B------:R-:W-:Y:S01]  /*9ac0*/  IABS R245, R8 ;  /* 0x0000000800f57213 */ /* 0x000fe20000000000 */
[----:B------:R-:W-:Y:S02]  /*9ad0*/  IMAD R241, R42, R3, R241 ;  /* 0x000000032af17224 */ /* 0x000fe400078e02f1 */
[--C-:B------:R-:W-:Y:S01]  /*9ae0*/  @!P5 IMAD.IADD R234, R234, 0x1, -R42.reuse ;  /* 0x00000001eaead824 */ /* 0x100fe200078e0a2a */
[----:B------:R-:W-:Y:S01]  /*9af0*/  IABS R249, R15 ;  /* 0x0000000f00f97213 */ /* 0x000fe20000000000 */
[----:B------:R-:W-:Y:S01]  /*9b00*/  @!P3 IMAD.IADD R238, R238, 0x1, -R42 ;  /* 0x00000001eeeeb824 */ /* 0x000fe200078e0a2a */
[----:B------:R-:W-:Y:S01]  /*9b10*/  ISETP.GT.U32.AND P5, PT, R42, R241, PT ;  /* 0x000000f12a00720c */ /* 0x000fe20003fa4070 */
        /* <DEDUP_REMOVED lines=17> */
[----:B------:R-:W-:Y:S01]  /*9c30*/  @!P1 IMAD.MOV R231, RZ, RZ, -R231 ;  /* 0x000000ffffe79224 */ /* 0x000fe200078e0ae7 */
[----:B------:R-:W-:Y:S01]  /*9c40*/  ISETP.GT.U32.AND P1, PT, R42, R249, PT ;  /* 0x000000f92a00720c */ /* 0x000fe20003f24070 */
[--C-:B------:R-:W-:Y:S02]  /*9c50*/  @!P5 IMAD.IADD R238, R238, 0x1, -R42.reuse ;  /* 0x00000001eeeed824 */ /* 0x100fe400078e0a2a */
[----:B------:R-:W-:Y:S01]  /*9c60*/  @!P3 IMAD.IADD R245, R245, 0x1, -R42 ;  /* 0x00000001f5f5b824 */ /* 0x000fe200078e0a2a */
[----:B------:R-:W-:Y:S01]  /*9c70*/  ISETP.GE.AND P3, PT, R17, RZ, PT ;  /* 0x000000ff1100720c */ /* 0x000fe20003f66270 */
[C---:B------:R-:W-:Y:S02]  /*9c80*/  IMAD R247, R42.reuse, R3, R247 ;  /* 0x000000032af77224 */ /* 0x040fe400078e02f7 */
[----:B------:R-:W-:Y:S01]  /*9c90*/  @!P2 IMAD.MOV R238, RZ, RZ, -R238 ;  /* 0x000000ffffeea224 */ /* 0x000fe200078e0aee */
[----:B------:R-:W-:Y:S01]  /*9ca0*/  ISETP.GT.U32.AND P2, PT, R42, R245, PT ;  /* 0x000000f52a00720c */ /* 0x000fe20003f44070 */
[----:B------:R-:W-:Y:S01]  /*9cb0*/  IMAD.HI.U32 R3, R2, R13, RZ ;  /* 0x0000000d02037227 */ /* 0x000fe200078e00ff */
[----:B------:R-:W-:-:S03]  /*9cc0*/  ISETP.GT.U32.AND P5, PT, R42, R247, PT ;  /* 0x000000f72a00720c */ /* 0x000fc60003fa4070 */
[----:B------:R-:W-:Y:S02]  /*9cd0*/  IMAD.MOV R3, RZ, RZ, -R3 ;  /* 0x000000ffff037224 */ /* 0x000fe400078e0a03 */
[--C-:B------:R-:W-:Y:S02]  /*9ce0*/  @!P1 IMAD.IADD R249, R249, 0x1, -R42.reuse ;  /* 0x00000001f9f99824 */ /* 0x100fe400078e0a2a */
[C---:B------:R-:W-:Y:S02]  /*9cf0*/  IMAD R4, R42.reuse, R3, R13 ;  /* 0x000000032a047224 */ /* 0x040fe400078e020d */
[----:B------:R-:W-:Y:S01]  /*9d00*/  @!P4 IMAD.MOV R227, RZ, RZ, -R227 ;  /* 0x000000ffffe3c224 */ /* 0x000fe200078e0ae3 */
[C---:B------:R-:W-:Y:S01]  /*9d10*/  ISETP.GT.U32.AND P4, PT, R42.reuse, R241, PT ;  /* 0x000000f12a00720c */ /* 0x040fe20003f84070 */
[--C-:B------:R-:W-:Y:S01]  /*9d20*/  @!P2 IMAD.IADD R245, R245, 0x1, -R42.reuse ;  /* 0x00000001f5f5a824 */ /* 0x100fe200078e0a2a */
[C---:B------:R-:W-:Y:S01]  /*9d30*/  ISETP.GT.U32.AND P1, PT, R42.reuse, R249, PT ;  /* 0x000000f92a00720c */ /* 0x040fe20003f24070 */
[----:B------:R-:W-:Y:S01]  /*9d40*/  @!P5 IMAD.IADD R247, R247, 0x1, -R42 ;  /* 0x00000001f7f7d824 */ /* 0x000fe200078e0a2a */
[----:B------:R-:W-:Y:S01]  /*9d50*/  ISETP.GT.U32.AND P2, PT, R42, R4, PT ;  /* 0x000000042a00720c */ /* 0x000fe20003f44070 */
[----:B------:R-:W-:-:S02]  /*9d60*/  VIADD R3, R0, 0x2b ;  /* 0x0000002b00037836 */ /* 0x000fc40000000000 */
[----:B------:R-:W-:Y:S01]  /*9d70*/  @!P0 IMAD.MOV R224, RZ, RZ, -R224 ;  /* 0x000000ffffe08224 */ /* 0x000fe200078e0ae0 */
[----:B------:R-:W-:Y:S01]  /*9d80*/  ISETP.GE.AND P0, PT, R10, RZ, PT ;  /* 0x000000ff0a00720c */ /* 0x000fe20003f06270 */
[----:B------:R-:W-:Y:S01]  /*9d90*/  VIADD R10, R0, 0x2a ;  /* 0x0000002a000a7836 */ /* 0x000fe20000000000 */
[----:B------:R-:W-:Y:S01]  /*9da0*/  ISETP.GT.U32.AND P5, PT, R42, R247, PT ;  /* 0x000000f72a00720c */ /* 0x000fe20003fa4070 */
[----:B------:R-:W-:Y:S01]  /*9db0*/  @!P6 IMAD.MOV R234, RZ, RZ, -R234 ;  /* 0x000000ffffeae224 */ /* 0x000fe200078e0aea */
        /* <DEDUP_REMOVED lines=8> */
[----:B------:R-:W-:-:S02]  /*9e40*/  ISETP.GE.AND P6, PT, R8, RZ, PT ;  /* 0x000000ff0800720c */ /* 0x000fc40003fc6270 */
[----:B------:R-:W-:Y:S01]  /*9e50*/  ISETP.GT.U32.AND P2, PT, R42, R4, PT ;  /* 0x000000042a00720c */ /* 0x000fe20003f44070 */
[----:B------:R-:W-:-:S04]  /*9e60*/  IMAD.HI.U32 R8, R2, R15, RZ ;  /* 0x0000000f02087227 */ /* 0x000fc800078e00ff */
[----:B------:R-:W-:Y:S02]  /*9e70*/  IMAD.MOV R3, RZ, RZ, -R3 ;  /* 0x000000ffff037224 */ /* 0x000fe400078e0a03 */
[----:B------:R-:W-:Y:S01]  /*9e80*/  @!P5 IMAD.IADD R247, R247, 0x1, -R42 ;  /* 0x00000001f7f7d824 */ /* 0x000fe200078e0a2a */
[----:B------:R-:W-:Y:S01]  /*9e90*/  ISETP.GE.AND P5, PT, R10, RZ, PT ;  /* 0x000000ff0a00720c */ /* 0x000fe20003fa6270 */
[----:B------:R-:W-:Y:S02]  /*9ea0*/  IMAD.MOV R8, RZ, RZ, -R8 ;  /* 0x000000ffff087224 */ /* 0x000fe400078e0a08 */
[----:B------:R-:W-:Y:S02]  /*9eb0*/  IMAD R10, R42, R3, R13 ;  /* 0x000000032a0a7224 */ /* 0x000fe400078e020d */
[----:B------:R-:W-:Y:S01]  /*9ec0*/  @!P0 IMAD.MOV R241, RZ, RZ, -R241 ;  /* 0x000000fffff18224 */ /* 0x000fe200078e0af1 */
[----:B------:R-:W-:Y:S01]  /*9ed0*/  ISETP.GE.AND P0, PT, R23, RZ, PT ;  /* 0x000000ff1700720c */ /* 0x000fe20003f06270 */
[----:B------:R-:W-:-:S02]  /*9ee0*/  VIADD R23, R0, 0x29 ;  /* 0x0000002900177836 */ /* 0x000fc40000000000 */
[C---:B------:R-:W-:Y:S02]  /*9ef0*/  IMAD R13, R42.reuse, R8, R15 ;  /* 0x000000082a0d7224 */ /* 0x040fe400078e020f */
[----:B------:R-:W-:Y:S01]  /*9f00*/  @!P4 IMAD.MOV R249, RZ, RZ, -R249 ;  /* 0x000000fffff9c224 */ /* 0x000fe200078e0af9 */
[----:B------:R-:W-:Y:S01]  /*9f10*/  ISETP.GT.U32.AND P4, PT, R42, R10, PT ;  /* 0x0000000a2a00720c */ /* 0x000fe20003f84070 */
[----:B------:R-:W-:Y:S01]  /*9f20*/  @!P2 IMAD.IADD R4, R4, 0x1, -R42 ;  /* 0x000000010404a824 */ /* 0x000fe200078e0a2a */
[----:B------:R-:W-:Y:S01]  /*9f30*/  IABS R17, R23 ;  /* 0x0000001700117213 */ /* 0x000fe20000000000 */
[----:B------:R-:W-:Y:S01]  /*9f40*/  VIADD R8, R0, 0x28 ;  /* 0x0000002800087836 */ /* 0x000fe20000000000 */
[----:B------:R-:W-:Y:S01]  /*9f50*/  ISETP.GT.U32.AND P2, PT, R42, R13, PT ;  /* 0x0000000d2a00720c */ /* 0x000fe20003f44070 */
[----:B------:R-:W-:Y:S01]  /*9f60*/  @!P6 IMAD.MOV R245, RZ, RZ, -R245 ;  /* 0x000000fffff5e224 */ /* 0x000fe200078e0af5 */
[----:B------:R-:W-:Y:S01]  /*9f70*/  ISETP.GE.AND P6, PT, R23, RZ, PT ;  /* 0x000000ff1700720c */ /* 0x000fe20003fc6270 */
[----:B------:R-:W-:Y:S01]  /*9f80*/  IMAD.HI.U32 R3, R2, R17, RZ ;  /* 0x0000001102037227 */ /* 0x000fe200078e00ff */
[----:B------:R-:W-:-:S03]  /*9f90*/  IABS R23, R8 ;  /* 0x0000000800177213 */ /* 0x000fc60000000000 */
[----:B------:R-:W-:Y:S02]  /*9fa0*/  IMAD.MOV R3, RZ, RZ, -R3 ;  /* 0x000000ffff037224 */ /* 0x000fe400078e0a03 */
[----:B------:R-:W-:Y:S02]  /*9fb0*/  VIADD R46, R0, 0x27 ;  /* 0x00000027002e7836 */ /* 0x000fe40000000000 */
[--C-:B------:R-:W-:Y:S02]  /*9fc0*/  @!P4 IMAD.IADD R10, R10, 0x1, -R42.reuse ;  /* 0x000000010a0ac824 */ /* 0x100fe400078e0a2a */
[----:B------:R-:W-:Y:S01]  /*9fd0*/  IMAD R17, R42, R3, R17 ;  /* 0x000000032a117224 */ /* 0x000fe200078e0211 */
[----:B------:R-:W-:Y:S01]  /*9fe0*/  IABS R31, R46 ;  /* 0x0000002e001f7213 */ /* 0x000fe20000000000 */
[----:B------:R-:W-:Y:S02]  /*9ff0*/  VIADD R54, R0, 0x26 ;  /* 0x0000002600367836 */ /* 0x000fe40000000000 */
[----:B------:R-:W-:Y:S01]  /*a000*/  @!P2 IMAD.IADD R13, R13, 0x1, -R42 ;  /* 0x000000010d0da824 */ /* 0x000fe200078e0a2a */
[----:B------:R-:W-:Y:S01]  /*a010*/  ISETP.GT.U32.AND P2, PT, R42, R10, PT ;  /* 0x0000000a2a00720c */ /* 0x000fe20003f44070 */
[----:B------:R-:W-:Y:S01]  /*a020*/  IMAD.HI.U32 R3, R2, R23, RZ ;  /* 0x0000001702037227 */ /* 0x000fe200078e00ff */
[----:B------:R-:W-:-:S02]  /*a030*/  ISETP.GT.U32.AND P4, PT, R42, R17, PT ;  /* 0x000000112a00720c */ /* 0x000fc40003f84070 */
[----:B------:R-:W-:Y:S01]  /*a040*/  IABS R15, R54 ;  /* 0x00000036000f7213 */ /* 0x000fe20000000000 */
[----:B------:R-:W-:Y:S01]  /*a050*/  @!P3 IMAD.MOV R247, RZ, RZ, -R247 ;  /* 0x000000fffff7b224 */ /* 0x000fe200078e0af7 */
[----:B------:R-:W-:Y:S01]  /*a060*/  ISETP.GE.AND P3, PT, R8, RZ, PT ;  /* 0x000000ff0800720c */ /* 0x000fe20003f66270 */
[----:B------:R-:W-:Y:S02]  /*a070*/  IMAD.MOV R8, RZ, RZ, -R3 ;  /* 0x000000ffff087224 */ /* 0x000fe400078e0a03 */
[----:B------:R-:W-:-:S04]  /*a080*/  IMAD.HI.U32 R3, R2, R31, RZ ;  /* 0x0000001f02037227 */ /* 0x000fc800078e00ff */
[----:B------:R-:W-:Y:S01]  /*a090*/  @!P0 IMAD.MOV R4, RZ, RZ, -R4 ;  /* 0x000000ffff048224 */ /* 0x000fe200078e0a04 */
[C---:B------:R-:W-:Y:S01]  /*a0a0*/  ISETP.GT.U32.AND P0, PT, R42.reuse, R13, PT ;  /* 0x0000000d2a00720c */ /* 0x040fe20003f04070 */
[----:B------:R-:W-:Y:S02]  /*a0b0*/  IMAD R23, R42, R8, R23 ;  /* 0x000000082a177224 */ /* 0x000fe400078e0217 */
[----:B------:R-:W-:-:S04]  /*a0c0*/  IMAD.HI.U32 R8, R2, R15, RZ ;  /* 0x0000000f02087227 */ /* 0x000fc800078e00ff */
[----:B------:R-:W-:Y:S02]  /*a0d0*/  IMAD.MOV R3, RZ, RZ, -R3 ;  /* 0x000000ffff037224 */ /* 0x000fe400078e0a03 */
[----:B------:R-:W-:Y:S02]  /*a0e0*/  IMAD.MOV R8, RZ, RZ, -R8 ;  /* 0x000000ffff087224 */ /* 0x000fe400078e0a08 */
[--C-:B------:R-:W-:Y:S01]  /*a0f0*/  @!P2 IMAD.IADD R10, R10, 0x1, -R42.reuse ;  /* 0x000000010a0aa824 */ /* 0x100fe200078e0a2a */
[C---:B------:R-:W-:Y:S01]  /*a100*/  ISETP.GT.U32.AND P2, PT, R42.reuse, R23, PT ;  /* 0x000000172a00720c */ /* 0x040fe20003f44070 */
[C---:B------:R-:W-:Y:S02]  /*a110*/  IMAD R31, R42.reuse, R3, R31 ;  /* 0x000000032a1f7224 */ /* 0x040fe400078e021f */
[----:B------:R-:W-:Y:S02]  /*a120*/  @!P4 IMAD.IADD R17, R17, 0x1, -R42 ;  /* 0x000000011111c824 */ /* 0x000fe400078e0a2a */
[----:B------:R-:W-:-:S02]  /*a130*/  IMAD R38, R42, R8, R15 ;  /* 0x000000082a267224 */ /* 0x000fc400078e020f */
[----:B------:R-:W-:Y:S01]  /*a140*/  @!P1 IMAD.MOV R10, RZ, RZ, -R10 ;  /* 0x000000ffff0a9224 */ /* 0x000fe200078e0a0a */
[C---:B------:R-:W-:Y:S01]  /*a150*/  ISETP.GT.U32.AND P1, PT, R42.reuse, R31, PT ;  /* 0x0000001f2a00720c */ /* 0x040fe20003f24070 */
[----:B------:R-:W-:Y:S01]  /*a160*/  @!P0 IMAD.IADD R13, R13, 0x1, -R42 ;  /* 0x000000010d0d8824 */ /* 0x000fe200078e0a2a */
[----:B------:R-:W-:Y:S01]  /*a170*/  ISETP.GT.U32.AND P4, PT, R42, R17, PT ;  /* 0x000000112a00720c */ /* 0x000fe20003f84070 */
[----:B------:R-:W-:Y:S01]  /*a180*/  VIADD R8, R0, 0x24 ;  /* 0x0000002400087836 */ /* 0x000fe20000000000 */
[----:B------:R-:W-:Y:S01]  /*a190*/  ISETP.GT.U32.AND P0, PT, R42, R38, PT ;  /* 0x000000262a00720c */ /* 0x000fe20003f04070 */
[----:B------:R-:W-:-:S03]  /*a1a0*/  IMAD.HI.U32 R3, R2, R27, RZ ;  /* 0x0000001b02037227 */ /* 0x000fc600078e00ff */
[----:B------:R-:W-:Y:S01]  /*a1b0*/  IABS R15, R8 ;  /* 0x00000008000f7213 */ /* 0x000fe20000000000 */
[----:B------:R-:W-:Y:S02]  /*a1c0*/  IMAD.MOV R3, RZ, RZ, -R3 ;  /* 0x000000ffff037224 */ /* 0x000fe400078e0a03 */
[--C-:B------:R-:W-:Y:S01]  /*a1d0*/  @!P2 IMAD.IADD R23, R23, 0x1, -R42.reuse ;  /* 0x000000011717a824 */ /* 0x100fe200078e0a2a */
[----:B------:R-:W-:Y:S01]  /*a1e0*/  ISETP.GE.AND P2, PT, R54, RZ, PT ;  /* 0x000000ff3600720c */ /* 0x000fe20003f46270 */
[--C-:B------:R-:W-:Y:S02]  /*a1f0*/  @!P1 IMAD.IADD R31, R31, 0x1, -R42.reuse ;  /* 0x000000011f1f9824 */ /* 0x100fe400078e0a2a */
[--C-:B------:R-:W-:Y:S01]  /*a200*/  @!P4 IMAD.IADD R17, R17, 0x1, -R42.reuse ;  /* 0x000000011111c824 */ /* 0x100fe200078e0a2a */
[----:B------:R-:W-:Y:S01]  /*a210*/  ISETP.GE.AND P4, PT, R46, RZ, PT ;  /* 0x000000ff2e00720c */ /* 0x000fe20003f86270 */
[----:B------:R-:W-:Y:S01]  /*a220*/  @!P0 IMAD.IADD R38, R38, 0x1, -R42 ;  /* 0x0000000126268824 */ /* 0x000fe200078e0a2a */
[C---:B------:R-:W-:Y:S01]  /*a230*/  ISETP.GT.U32.AND P0, PT, R42.reuse, R31, PT ;  /* 0x0000001f2a00720c */ /* 0x040fe20003f04070 */
[----:B------:R-:W-:Y:S01]  /*a240*/  IMAD R46, R42, R3, R27 ;  /* 0x000000032a2e7224 */ /* 0x000fe200078e021b */
[----:B------:R-:W-:Y:S01]  /*a250*/  IABS R27, R73 ;  /* 0x00000049001b7213 */ /* 0x000fe20000000000 */
[----:B------:R-:W-:Y:S01]  /*a260*/  IMAD.HI.U32 R3, R2, R15, RZ ;  /* 0x0000000f02037227 */ /* 0x000fe200078e00ff */
[----:B------:R-:W-:-:S03]  /*a270*/  ISETP.GT.U32.AND P1, PT, R42, R23, PT ;  /* 0x000000172a00720c */ /* 0x000fc60003f24070 */
[----:B------:R-:W-:Y:S02]  /*a280*/  IMAD.MOV R3, RZ, RZ, -R3 ;  /* 0x000000ffff037224 */ /* 0x000fe400078e0a03 */
[----:B------:R-:W-:Y:S01]  /*a290*/  @!P6 IMAD.MOV R17, RZ, RZ, -R17 ;  /* 0x000000ffff11e224 */ /* 0x000fe200078e0a11 */
[C---:B------:R-:W-:Y:S01]  /*a2a0*/  ISETP.GT.U32.AND P6, PT, R42.reuse, R46, PT ;  /* 0x0000002e2a00720c */ /* 0x040fe20003fc4070 */
[----:B------:R-:W-:Y:S02]  /*a2b0*/  IMAD R54, R42, R3, R15 ;  /* 0x000000032a367224 */ /* 0x000fe400078e020f */
[----:B------:R-:W-:Y:S02]  /*a2c0*/  @!P0 IMAD.IADD R31, R31, 0x1, -R42 ;  /* 0x000000011f1f8824 */ /* 0x000fe400078e0a2a */
[----:B------:R-:W-:Y:S01]  /*a2d0*/  IMAD.HI.U32 R3, R2, R27, RZ ;  /* 0x0000001b02037227 */ /* 0x000fe200078e00ff */
[----:B------:R-:W-:-:S03]  /*a2e0*/  ISETP.GT.U32.AND P0, PT, R42, R54, PT ;  /* 0x000000362a00720c */ /* 0x000fc60003f04070 */
[----:B------:R-:W-:Y:S02]  /*a2f0*/  IMAD.MOV R62, RZ, RZ, -R3 ;  /* 0x000000ffff3e7224 */ /* 0x000fe400078e0a03 */
[----:B------:R-:W-:Y:S01]  /*a300*/  @!P5 IMAD.MOV R13, RZ, RZ, -R13 ;  /* 0x000000ffff0dd224 */ /* 0x000fe200078e0a0d */
[C---:B------:R-:W-:Y:S01]  /*a310*/  ISETP.GT.U32.AND P5, PT, R42.reuse, R38, PT ;  /* 0x000000262a00720c */ /* 0x040fe20003fa4070 */
[----:B------:R-:W-:Y:S02]  /*a320*/  IMAD R62, R42, R62, R27 ;  /* 0x0000003e2a3e7224 */ /* 0x000fe400078e021b */
[----:B------:R-:W-:Y:S02]  /*a330*/  @!P4 IMAD.MOV R31, RZ, RZ, -R31 ;  /* 0x000000ffff1fc224 */ /* 0x000fe400078e0a1f */
[----:B------:R-:W-:Y:S01]  /*a340*/  IMAD.HI.U32 R3, R2, R69, RZ ;  /* 0x0000004502037227 */ /* 0x000fe200078e00ff */
[----:B------:R-:W-:-:S03]  /*a350*/  ISETP.GT.U32.AND P4, PT, R42, R62, PT ;  /* 0x0000003e2a00720c */ /* 0x000fc60003f84070 */
[--C-:B------:R-:W-:Y:S02]  /*a360*/  @!P0 IMAD.IADD R54, R54, 0x1, -R42.reuse ;  /* 0x0000000136368824 */ /* 0x100fe400078e0a2a */
[--C-:B------:R-:W-:Y:S02]  /*a370*/  @!P6 IMAD.IADD R46, R46, 0x1, -R42.reuse ;  /* 0x000000012e2ee824 */ /* 0x100fe400078e0a2a */
[----:B------:R-:W-:Y:S01]  /*a380*/  IMAD.MOV R3, RZ, RZ, -R3 ;  /* 0x000000ffff037224 */ /* 0x000fe200078e0a03 */
[----:B------:R-:W-:Y:S01]  /*a390*/  ISETP.GT.U32.AND P0, PT, R42, R54, PT ;  /* 0x000000362a00720c */ /* 0x000fe20003f04070 */
[----:B------:R-:W-:Y:S01]  /*a3a0*/  @!P5 IMAD.IADD R38, R38, 0x1, -R42 ;  /* 0x000000012626d824 */ /* 0x000fe200078e0a2a */
[C---:B------:R-:W-:Y:S01]  /*a3b0*/  ISETP.GT.U32.AND P6, PT, R42.reuse, R46, PT ;  /* 0x0000002e2a00720c */ /* 0x040fe20003fc4070 */
[----:B------:R-:W-:Y:S01]  /*a3c0*/  IMAD R69, R42, R3, R69 ;  /* 0x000000032a457224 */ /* 0x000fe200078e0245 */
[----:B------:R-:W-:Y:S01]  /*a3d0*/  ISETP.GE.AND P5, PT, R8, RZ, PT ;  /* 0x000000ff0800720c */ /* 0x000fe20003fa6270 */
[----:B------:R-:W-:-:S02]  /*a3e0*/  VIADD R8, R0, 0x21 ;  /* 0x0000002100087836 */ /* 0x000fc40000000000 */
[--C-:B------:R-:W-:Y:S02]  /*a3f0*/  @!P4 IMAD.IADD R62, R62, 0x1, -R42.reuse ;  /* 0x000000013e3ec824 */ /* 0x100fe400078e0a2a */
[--C-:B------:R-:W-:Y:S01]  /*a400*/  @!P1 IMAD.IADD R23, R23, 0x1, -R42.reuse ;  /* 0x0000000117179824 */ /* 0x100fe200078e0a2a */
[----:B------:R-:W-:Y:S01]  /*a410*/  IABS R77, R8 ;  /* 0x00000008004d7213 */ /* 0x000fe20000000000 */
[----:B------:R-:W-:Y:S01]  /*a420*/  VIADD R15, R0, 0x1f ;  /* 0x0000001f000f7836 */ /* 0x000fe20000000000 */
[----:B------:R-:W-:Y:S01]  /*a430*/  ISETP.GT.U32.AND P4, PT, R42, R62, PT ;  /* 0x0000003e2a00720c */ /* 0x000fe20003f84070 */
[--C-:B------:R-:W-:Y:S01]  /*a440*/  @!P0 IMAD.IADD R54, R54, 0x1, -R42.reuse ;  /* 0x0000000136368824 */ /* 0x100fe200078e0a2a */
[----:B------:R-:W-:Y:S01]  /*a450*/  ISETP.GT.U32.AND P0, PT, R42, R69, PT ;  /* 0x000000452a00720c */ /* 0x000fe20003f04070 */
[----:B------:R-:W-:Y:S01]  /*a460*/  @!P3 IMAD.MOV R23, RZ, RZ, -R23 ;  /* 0x000000ffff17b224 */ /* 0x000fe200078e0a17 */
[----:B------:R-:W-:Y:S01]  /*a470*/  ISETP.GE.AND P3, PT, R73, RZ, PT ;  /* 0x000000ff4900720c */ /* 0x000fe20003f66270 */
[----:B------:R-:W-:Y:S01]  /*a480*/  @!P6 IMAD.IADD R46, R46, 0x1, -R42 ;  /* 0x000000012e2ee824 */ /* 0x000fe200078e0a2a */
[----:B------:R-:W-:Y:S01]  /*a490*/  ISETP.GE.AND P6, PT, R8, RZ, PT ;  /* 0x000000ff0800720c */ /* 0x000fe20003fc6270 */
[----:B------:R-:W-:Y:S01]  /*a4a0*/  IMAD.HI.U32 R3, R2, R77, RZ ;  /* 0x0000004d02037227 */ /* 0x000fe200078e00ff */
[----:B------:R-:W-:-:S02]  /*a4b0*/  ISETP.GE.AND P1, PT, R58, RZ, PT ;  /* 0x000000ff3a00720c */ /* 0x000fc40003f26270 */
[----:B------:R-:W-:Y:S01]  /*a4c0*/  IABS R27, R15 ;  /* 0x0000000f001b7213 */ /* 0x000fe20000000000 */
[----:B------:R-:W-:Y:S02]  /*a4d0*/  VIADD R8, R0, 0x20 ;  /* 0x0000002000087836 */ /* 0x000fe40000000000 */
[----:B------:R-:W-:Y:S02]  /*a4e0*/  IMAD.MOV R3, RZ, RZ, -R3 ;  /* 0x000000ffff037224 */ /* 0x000fe400078e0a03 */
[--C-:B------:R-:W-:Y:S01]  /*a4f0*/  @!P0 IMAD.IADD R69, R69, 0x1, -R42.reuse ;  /* 0x0000000145458824 */ /* 0x100fe200078e0a2a */
[----:B------:R-:W-:Y:S01]  /*a500*/  IABS R85, R8 ;  /* 0x0000000800557213 */ /* 0x000fe20000000000 */
[----:B------:R-:W-:Y:S02]  /*a510*/  IMAD R77, R42, R3, R77 ;  /* 0x000000032a4d7224 */ /* 0x000fe400078e024d */
[----:B------:R-:W-:Y:S01]  /*a520*/  @!P4 IMAD.IADD R62, R62, 0x1, -R42 ;  /* 0x000000013e3ec824 */ /* 0x000fe200078e0a2a */
[----:B------:R-:W-:Y:S01]  /*a530*/  ISETP.GT.U32.AND P0, PT, R42, R69, PT ;  /* 0x000000452a00720c */ /* 0x000fe20003f04070 */
[----:B------:R-:W-:-:S04]  /*a540*/  IMAD.HI.U32 R3, R2, R85, RZ ;  /* 0x0000005502037227 */ /* 0x000fc800078e00ff */
[----:B------:R-:W-:Y:S01]  /*a550*/  @!P3 IMAD.MOV R62, RZ, RZ, -R62 ;  /* 0x000000ffff3eb224 */ /* 0x000fe200078e0a3e */
[C---:B------:R-:W-:Y:S01]  /*a560*/  ISETP.GT.U32.AND P3, PT, R42.reuse, R77, PT ;  /* 0x0000004d2a00720c */ /* 0x040fe20003f64070 */
[----:B------:R-:W-:Y:S02]  /*a570*/  IMAD.MOV R3, RZ, RZ, -R3 ;  /* 0x000000ffff037224 */ /* 0x000fe400078e0a03 */
[----:B------:R-:W-:Y:S01]  /*a580*/  @!P5 IMAD.MOV R54, RZ, RZ, -R54 ;  /* 0x000000ffff36d224 */ /* 0x000fe200078e0a36 */
[----:B------:R-:W-:Y:S01]  /*a590*/  ISETP.GE.AND P5, PT, R15, RZ, PT ;  /* 0x000000ff0f00720c */ /* 0x000fe20003fa6270 */
[----:B------:R-:W-:Y:S02]  /*a5a0*/  IMAD R85, R42, R3, R85 ;  /* 0x000000032a557224 */ /* 0x000fe400078e0255 */
[----:B------:R-:W-:Y:S02]  /*a5b0*/  VIADD R15, R0, 0x1e ;  /* 0x0000001e000f7836 */ /* 0x000fe40000000000 */
[----:B------:R-:W-:Y:S01]  /*a5c0*/  @!P2 IMAD.MOV R38, RZ, RZ, -R38 ;  /* 0x000000ffff26a224 */ /* 0x000fe200078e0a26 */
[----:B------:R-:W-:Y:S01]  /*a5d0*/  ISETP.GE.AND P2, PT, R81, RZ, PT ;  /* 0x000000ff5100720c */ /* 0x000fe20003f46270 */
[----:B------:R-:W-:Y:S01]  /*a5e0*/  @!P1 IMAD.MOV R46, RZ, RZ, -R46 ;  /* 0x000000ffff2e9224 */ /* 0x000fe200078e0a2e */
[----:B------:R-:W-:Y:S01]  /*a5f0*/  ISETP.GE.AND P1, PT, R8, RZ, PT ;  /* 0x000000ff0800720c */ /* 0x000fe20003f26270 */
[----:B------:R-:W-:Y:S01]  /*a600*/  @!P0 IMAD.IADD R69, R69, 0x1, -R42 ;  /* 0x0000000145458824 */ /* 0x000fe200078e0a2a */
[----:B------:R-:W-:Y:S01]  /*a610*/  ISETP.GT.U32.AND P0, PT, R42, R85, PT ;  /* 0x000000552a00720c */ /* 0x000fe20003f04070 */
[----:B------:R-:W-:Y:S01]  /*a620*/  IMAD.HI.U32 R8, R2, R27, RZ ;  /* 0x0000001b02087227 */ /* 0x000fe200078e00ff */
[----:B------:R-:W-:-:S02]  /*a630*/  IABS R99, R15 ;  /* 0x0000000f00637213 */ /* 0x000fc40000000000 */
[----:B------:R-:W-:Y:S01]  /*a640*/  ISETP.GE.AND P4, PT, R15, RZ, PT ;  /* 0x000000ff0f00720c */ /* 0x000fe20003f86270 */
[----:B------:R-:W-:Y:S02]  /*a650*/  @!P3 IMAD.IADD R77, R77, 0x1, -R42 ;  /* 0x000000014d4db824 */ /* 0x000fe400078e0a2a */
[----:B------:R-:W-:Y:S02]  /*a660*/  IMAD.MOV R8, RZ, RZ, -R8 ;  /* 0x000000ffff087224 */ /* 0x000fe400078e0a08 */
[----:B------:R-:W-:Y:S01]  /*a670*/  IMAD.HI.U32 R3, R2, R99, RZ ;  /* 0x0000006302037227 */ /* 0x000fe200078e00ff */
[----:B------:R-:W-:-:S03]  /*a680*/  ISETP.GT.U32.AND P3, PT, R42, R77, PT ;  /* 0x0000004d2a00720c */ /* 0x000fc60003f64070 */
[----:B------:R-:W-:Y:S02]  /*a690*/  IMAD R92, R42, R8, R27 ;  /* 0x000000082a5c7224 */ /* 0x000fe400078e021b */
[----:B------:R-:W-:Y:S02]  /*a6a0*/  VIADD R81, R0, 0x1d ;  /* 0x0000001d00517836 */ /* 0x000fe40000000000 */
[----:B------:R-:W-:Y:S02]  /*a6b0*/  IMAD.MOV R3, RZ, RZ, -R3 ;  /* 0x000000ffff037224 */ /* 0x000fe400078e0a03 */
[----:B------:R-:W-:Y:S01]  /*a6c0*/  @!P2 IMAD.MOV R69, RZ, RZ, -R69 ;  /* 0x000000ffff45a224 */ /* 0x000fe200078e0a45 */
[----:B------:R-:W-:Y:S01]  /*a6d0*/  IABS R15, R81 ;  /* 0x00000051000f7213 */ /* 0x000fe20000000000 */
        /* <DEDUP_REMOVED lines=8> */
[----:B------:R-:W-:Y:S02]  /*a760*/  VIADD R27, R0, 0x1b ;  /* 0x0000001b001b7836 */ /* 0x000fe40000000000 */
[----:B------:R-:W-:Y:S02]  /*a770*/  @!P2 IMAD.IADD R92, R92, 0x1, -R42 ;  /* 0x000000015c5ca824 */ /* 0x000fe400078e0a2a */
[----:B------:R-:W-:Y:S01]  /*a780*/  IMAD R106, R42, R106, R15 ;  /* 0x0000006a2a6a7224 */ /* 0x000fe200078e020f */
[----:B------:R-:W-:Y:S01]  /*a790*/  IABS R73, R27 ;  /* 0x0000001b00497213 */ /* 0x000fe20000000000 */
[----:B------:R-:W-:Y:S01]  /*a7a0*/  IMAD.HI.U32 R3, R2, R113, RZ ;  /* 0x0000007102037227 */ /* 0x000fe200078e00ff */
[----:B------:R-:W-:-:S03]  /*a7b0*/  ISETP.GT.U32.AND P2, PT, R42, R92, PT ;  /* 0x0000005c2a00720c */ /* 0x000fc60003f44070 */
[--C-:B------:R-:W-:Y:S01]  /*a7c0*/  @!P0 IMAD.IADD R85, R85, 0x1, -R42.reuse ;  /* 0x0000000155558824 */ /* 0x100fe200078e0a2a */
[----:B------:R-:W-:Y:S01]  /*a7d0*/  ISETP.GT.U32.AND P0, PT, R42, R106, PT ;  /* 0x0000006a2a00720c */ /* 0x000fe20003f04070 */
[----:B------:R-:W-:Y:S01]  /*a7e0*/  @!P3 IMAD.IADD R99, R99, 0x1, -R42 ;  /* 0x000000016363b824 */ /* 0x000fe200078e0a2a */
[----:B------:R-:W-:Y:S01]  /*a7f0*/  ISETP.GE.AND P3, PT, R81, RZ, PT ;  /* 0x000000ff5100720c */ /* 0x000fe20003f66270 */
[----:B------:R-:W-:Y:S02]  /*a800*/  IMAD.MOV R8, RZ, RZ, -R3 ;  /* 0x000000ffff087224 */ /* 0x000fe400078e0a03 */
[----:B------:R-:W-:Y:S02]  /*a810*/  VIADD R58, R0, 0x1a ;  /* 0x0000001a003a7836 */ /* 0x000fe40000000000 */
[----:B------:R-:W-:Y:S02]  /*a820*/  IMAD.MOV.U32 R15, RZ, RZ, R73 ;  /* 0x000000ffff0f7224 */ /* 0x000fe400078e0049 */
[----:B------:R-:W-:Y:S01]  /*a830*/  @!P6 IMAD.MOV R77, RZ, RZ, -R77 ;  /* 0x000000ffff4de224 */ /* 0x000fe200078e0a4d */
[C---:B------:R-:W-:Y:S01]  /*a840*/  ISETP.GT.U32.AND P6, PT, R42.reuse, R99, PT ;  /* 0x000000632a00720c */ /* 0x040fe20003fc4070 */
[----:B------:R-:W-:Y:S01]  /*a850*/  IMAD R113, R42, R8, R113 ;  /* 0x000000082a717224 */ /* 0x000fe200078e0271 */
[----:B------:R-:W-:Y:S01]  /*a860*/  IABS R128, R58 ;  /* 0x0000003a00807213 */ /* 0x000fe20000000000 */
[----:B------:R-:W-:-:S04]  /*a870*/  IMAD.HI.U32 R8, R2, R15, RZ ;  /* 0x0000000f02087227 */ /* 0x000fc800078e00ff */
[----:B------:R-:W-:Y:S02]  /*a880*/  IMAD.MOV R8, RZ, RZ, -R8 ;  /* 0x000000ffff087224 */ /* 0x000fe400078e0a08 */
[----:B------:R-:W-:Y:S02]  /*a890*/  IMAD.MOV.U32 R3, RZ, RZ, R128 ;  /* 0x000000ffff037224 */ /* 0x000fe400078e0080 */
[--C-:B------:R-:W-:Y:S01]  /*a8a0*/  @!P2 IMAD.IADD R92, R92, 0x1, -R42.reuse ;  /* 0x000000015c5ca824 */ /* 0x100fe200078e0a2a */
[----:B------:R-:W-:Y:S01]  /*a8b0*/  ISETP.GT.U32.AND P2, PT, R42, R113, PT ;  /* 0x000000712a00720c */ /* 0x000fe20003f44070 */
[----:B------:R-:W-:Y:S01]  /*a8c0*/  @!P0 IMAD.IADD R106, R106, 0x1, -R42 ;  /* 0x000000016a6a8824 */ /* 0x000fe200078e0a2a */
[----:B------:R-:W-:Y:S01]  /*a8d0*/  ISETP.GE.AND P0, PT, R120, RZ, PT ;  /* 0x000000ff7800720c */ /* 0x000fe20003f06270 */
[----:B------:R-:W-:Y:S02]  /*a8e0*/  IMAD R120, R42, R8, R15 ;  /* 0x000000082a787224 */ /* 0x000fe400078e020f */
[----:B------:R-:W-:-:S04]  /*a8f0*/  IMAD.HI.U32 R73, R2, R3, RZ ;  /* 0x0000000302497227 */ /* 0x000fc800078e00ff */
[--C-:B------:R-:W-:Y:S01]  /*a900*/  @!P6 IMAD.IADD R99, R99, 0x1, -R42.reuse ;  /* 0x000000016363e824 */ /* 0x100fe200078e0a2a */
[----:B------:R-:W-:Y:S01]  /*a910*/  ISETP.GT.U32.AND P6, PT, R42, R120, PT ;  /* 0x000000782a00720c */ /* 0x000fe20003fc4070 */
[----:B------:R-:W-:Y:S02]  /*a920*/  IMAD.MOV R73, RZ, RZ, -R73 ;  /* 0x000000ffff497224 */ /* 0x000fe400078e0a49 */
[----:B------:R-:W-:Y:S02]  /*a930*/  VIADD R15, R0, 0x19 ;  /* 0x00000019000f7836 */ /* 0x000fe40000000000 */
[C---:B------:R-:W-:Y:S02]  /*a940*/  IMAD R128, R42.reuse, R73, R3 ;  /* 0x000000492a807224 */ /* 0x040fe400078e0203 */
[--C-:B------:R-:W-:Y:S01]  /*a950*/  @!P2 IMAD.IADD R113, R113, 0x1, -R42.reuse ;  /* 0x000000017171a824 */ /* 0x100fe200078e0a2a */
[----:B------:R-:W-:Y:S01]  /*a960*/  IABS R135, R15 ;  /* 0x0000000f00877213 */ /* 0x000fe20000000000 */
[----:B------:R-:W-:Y:S01]  /*a970*/  @!P1 IMAD.MOV R85, RZ, RZ, -R85 ;  /* 0x000000ffff559224 */ /* 0x000fe200078e0a55 */
[C---:B------:R-:W-:Y:S01]  /*a980*/  ISETP.GT.U32.AND P1, PT, R42.reuse, R106, PT ;  /* 0x0000006a2a00720c */ /* 0x040fe20003f24070 */
[----:B------:R-:W-:Y:S01]  /*a990*/  @!P4 IMAD.MOV R99, RZ, RZ, -R99 ;  /* 0x000000ffff63c224 */ /* 0x000fe200078e0a63 */
[----:B------:R-:W-:Y:S01]  /*a9a0*/  ISETP.GT.U32.AND P4, PT, R42, R128, PT ;  /* 0x000000802a00720c */ /* 0x000fe20003f84070 */
[----:B------:R-:W-:Y:S01]  /*a9b0*/  @!P6 IMAD.IADD R120, R120, 0x1, -R42 ;  /* 0x000000017878e824 */ /* 0x000fe200078e0a2a */
[----:B------:R-:W-:Y:S01]  /*a9c0*/  ISETP.GT.U32.AND P2, PT, R42, R113, PT ;  /* 0x000000712a00720c */ /* 0x000fe20003f44070 */
[----:B------:R-:W-:-:S03]  /*a9d0*/  IMAD.HI.U32 R3, R2, R135, RZ ;  /* 0x0000008702037227 */ /* 0x000fc600078e00ff */
[----:B------:R-:W-:Y:S01]  /*a9e0*/  ISETP.GT.U32.AND P6, PT, R42, R120, PT ;  /* 0x000000782a00720c */ /* 0x000fe20003fc4070 */
[----:B------:R-:W-:Y:S02]  /*a9f0*/  IMAD.MOV R8, RZ, RZ, -R3 ;  /* 0x000000ffff087224 */ /* 0x000fe400078e0a03 */
[----:B------:R-:W-:Y:S02]  /*aa00*/  VIADD R3, R0, 0x18 ;  /* 0x0000001800037836 */ /* 0x000fe40000000000 */
[--C-:B------:R-:W-:Y:S01]  /*aa10*/  @!P1 IMAD.IADD R106, R106, 0x1, -R42.reuse ;  /* 0x000000016a6a9824 */ /* 0x100fe200078e0a2a */
[----:B------:R-:W-:Y:S01]  /*aa20*/  ISETP.GE.AND P1, PT, R58, RZ, PT ;  /* 0x000000ff3a00720c */ /* 0x000fe20003f26270 */
[--C-:B------:R-:W-:Y:S01]  /*aa30*/  @!P4 IMAD.IADD R128, R128, 0x1, -R42.reuse ;  /* 0x000000018080c824 */ /* 0x100fe200078e0a2a */
[----:B------:R-:W-:Y:S01]  /*aa40*/  IABS R143, R3 ;  /* 0x00000003008f7213 */ /* 0x000fe20000000000 */
[----:B------:R-:W-:Y:S01]  /*aa50*/  @!P2 IMAD.IADD R113, R113, 0x1, -R42 ;  /* 0x000000017171a824 */ /* 0x000fe200078e0a2a */
[----:B------:R-:W-:Y:S01]  /*aa60*/  ISETP.GE.AND P2, PT, R15, RZ, PT ;  /* 0x000000ff0f00720c */ /* 0x000fe20003f46270 */
[C---:B------:R-:W-:Y:S01]  /*aa70*/  IMAD R135, R42.reuse, R8, R135 ;  /* 0x000000082a877224 */ /* 0x040fe200078e0287 */
[----:B------:R-:W-:Y:S01]  /*aa80*/  ISETP.GT.U32.AND P4, PT, R42, R128, PT ;  /* 0x000000802a00720c */ /* 0x000fe20003f84070 */
[----:B------:R-:W-:Y:S01]  /*aa90*/  @!P5 IMAD.MOV R92, RZ, RZ, -R92 ;  /* 0x000000ffff5cd224 */ /* 0x000fe200078e0a5c */
[----:B------:R-:W-:Y:S01]  /*aaa0*/  ISETP.GE.AND P5, PT, R27, RZ, PT ;  /* 0x000000ff1b00720c */ /* 0x000fe20003fa6270 */
[----:B------:R-:W-:Y:S01]  /*aab0*/  @!P3 IMAD.MOV R106, RZ, RZ, -R106 ;  /* 0x000000ffff6ab224 */ /* 0x000fe200078e0a6a */
[----:B------:R-:W-:Y:S01]  /*aac0*/  ISETP.GE.AND P3, PT, R3, RZ, PT ;  /* 0x000000ff0300720c */ /* 0x000fe20003f66270 */
[----:B------:R-:W-:-:S02]  /*aad0*/  VIADD R8, R0, 0x17 ;  /* 0x0000001700087836 */ /* 0x000fc40000000000 */
[----:B------:R-:W-:-:S03]  /*aae0*/  IMAD.HI.U32 R3, R2, R143, RZ ;  /* 0x0000008f02037227 */ /* 0x000fc600078e00ff */
[----:B------:R-:W-:Y:S01]  /*aaf0*/  IABS R15, R8 ;  /* 0x00000008000f7213 */ /* 0x000fe20000000000 */
[----:B------:R-:W-:Y:S01]  /*ab00*/  @!P0 IMAD.MOV R113, RZ, RZ, -R113 ;  /* 0x000000ffff718224 */ /* 0x000fe200078e0a71 */
[----:B------:R-:W-:Y:S01]  /*ab10*/  ISETP.GT.U32.AND P0, PT, R42, R135, PT ;  /* 0x000000872a00720c */ /* 0x000fe20003f04070 */
[--C-:B------:R-:W-:Y:S01]  /*ab20*/  @!P6 IMAD.IADD R120, R120, 0x1, -R42.reuse ;  /* 0x000000017878e824 */ /* 0x100fe200078e0a2a */
[----:B------:R-:W-:Y:S01]  /*ab30*/  ISETP.GE.AND P6, PT, R8, RZ, PT ;  /* 0x000000ff0800720c */ /* 0x000fe20003fc6270 */
[----:B------:R-:W-:Y:S02]  /*ab40*/  VIADD R27, R0, 0x16 ;  /* 0x00000016001b7836 */ /* 0x000fe40000000000 */
[----:B------:R-:W-:Y:S02]  /*ab50*/  IMAD.MOV R8, RZ, RZ, -R3 ;  /* 0x000000ffff087224 */ /* 0x000fe400078e0a03 */
[----:B------:R-:W-:Y:S01]  /*ab60*/  @!P4 IMAD.IADD R128, R128, 0x1, -R42 ;  /* 0x000000018080c824 */ /* 0x000fe200078e0a2a */
[----:B------:R-:W-:Y:S01]  /*ab70*/  IABS R157, R27 ;  /* 0x0000001b009d7213 */ /* 0x000fe20000000000 */
[----:B------:R-:W-:Y:S01]  /*ab80*/  IMAD R143, R42, R8, R143 ;  /* 0x000000082a8f7224 */ /* 0x000fe200078e028f */
[----:B------:R-:W-:Y:S01]  /*ab90*/  ISETP.GE.AND P4, PT, R27, RZ, PT ;  /* 0x000000ff1b00720c */ /* 0x000fe20003f86270 */
[----:B------:R-:W-:-:S02]  /*aba0*/  @!P5 IMAD.MOV R120, RZ, RZ, -R120 ;  /* 0x000000ffff78d224 */ /* 0x000fc400078e0a78 */
[----:B------:R-:W-:Y:S01]  /*abb0*/  @!P0 IMAD.IADD R135, R135, 0x1, -R42 ;  /* 0x0000000187878824 */ /* 0x000fe200078e0a2a */
[----:B------:R-:W-:Y:S01]  /*abc0*/  ISETP.GT.U32.AND P5, PT, R42, R143, PT ;  /* 0x0000008f2a00720c */ /* 0x000fe20003fa4070 */
[----:B------:R-:W-:-:S03]  /*abd0*/  IMAD.HI.U32 R27, R2, R157, RZ ;  /* 0x0000009d021b7227 */ /* 0x000fc600078e00ff */
[----:B------:R-:W-:Y:S01]  /*abe0*/  ISETP.GT.U32.AND P0, PT, R42, R135, PT ;  /* 0x000000872a00720c */ /* 0x000fe20003f04070 */
[----:B------:R-:W-:Y:S02]  /*abf0*/  IMAD.MOV R27, RZ, RZ, -R27 ;  /* 0x000000ffff1b7224 */ /* 0x000fe400078e0a1b */
[----:B------:R-:W-:Y:S02]  /*ac00*/  VIADD R58, R0, 0x15 ;  /* 0x00000015003a7836 */ /* 0x000fe40000000000 */
[----:B------:R-:W-:Y:S02]  /*ac10*/  IMAD R157, R42, R27, R157 ;  /* 0x0000001b2a9d7224 */ /* 0x000fe400078e029d */
[----:B------:R-:W-:Y:S01]  /*ac20*/  IMAD.HI.U32 R81, R2, R171, RZ ;  /* 0x000000ab02517227 */ /* 0x000fe200078e00ff */
[----:B------:R-:W-:-:S03]  /*ac30*/  IABS R73, R58 ;  /* 0x0000003a00497213 */ /* 0x000fc60000000000 */
[--C-:B------:R-:W-:Y:S01]  /*ac40*/  @!P5 IMAD.IADD R143, R143, 0x1, -R42.reuse ;  /* 0x000000018f8fd824 */ /* 0x100fe200078e0a2a */
[C---:B------:R-:W-:Y:S01]  /*ac50*/  ISETP.GT.U32.AND P5, PT, R42.reuse, R157, PT ;  /* 0x0000009d2a00720c */ /* 0x040fe20003fa4070 */
[----:B------:R-:W-:Y:S02]  /*ac60*/  @!P0 IMAD.IADD R135, R135, 0x1, -R42 ;  /* 0x0000000187878824 */ /* 0x000fe400078e0a2a */
[----:B------:R-:W-:Y:S02]  /*ac70*/  IMAD.MOV.U32 R3, RZ, RZ, R73 ;  /* 0x000000ffff037224 */ /* 0x000fe400078e0049 */
[----:B------:R-:W-:Y:S01]  /*ac80*/  @!P2 IMAD.MOV R135, RZ, RZ, -R135 ;  /* 0x000000ffff87a224 */ /* 0x000fe200078e0a87 */
[----:B------:R-:W-:Y:S01]  /*ac90*/  ISETP.GT.U32.AND P2, PT, R42, R143, PT ;  /* 0x0000008f2a00720c */ /* 0x000fe20003f44070 */
[----:B------:R-:W-:-:S04]  /*aca0*/  IMAD.HI.U32 R8, R2, R3, RZ ;  /* 0x0000000302087227 */ /* 0x000fc800078e00ff */
[----:B------:R-:W-:Y:S02]  /*acb0*/  IMAD.MOV R8, RZ, RZ, -R8 ;  /* 0x000000ffff087224 */ /* 0x000fe400078e0a08 */
[----:B------:R-:W-:Y:S02]  /*acc0*/  @!P5 IMAD.IADD R157, R157, 0x1, -R42 ;  /* 0x000000019d9dd824 */ /* 0x000fe400078e0a2a */
[----:B------:R-:W-:Y:S02]  /*acd0*/  VIADD R73, R0, 0x14 ;  /* 0x0000001400497836 */ /* 0x000fe40000000000 */
[C---:B------:R-:W-:Y:S01]  /*ace0*/  IMAD R164, R42.reuse, R8, R3 ;  /* 0x000000082aa47224 */ /* 0x040fe200078e0203 */
[----:B------:R-:W-:Y:S01]  /*acf0*/  ISETP.GT.U32.AND P5, PT, R42, R157, PT ;  /* 0x0000009d2a00720c */ /* 0x000fe20003fa4070 */
[----:B------:R-:W-:Y:S01]  /*ad00*/  IMAD.HI.U32 R150, R2, R15, RZ ;  /* 0x0000000f02967227 */ /* 0x000fe200078e00ff */
[----:B------:R-:W-:-:S03]  /*ad10*/  IABS R185, R73 ;  /* 0x0000004900b97213 */ /* 0x000fc60000000000 */
[----:B------:R-:W-:Y:S01]  /*ad20*/  @!P1 IMAD.MOV R128, RZ, RZ, -R128 ;  /* 0x000000ffff809224 */ /* 0x000fe200078e0a80 */
[----:B------:R-:W-:Y:S01]  /*ad30*/  ISETP.GE.AND P1, PT, R58, RZ, PT ;  /* 0x000000ff3a00720c */ /* 0x000fe20003f26270 */
[----:B------:R-:W-:Y:S02]  /*ad40*/  VIADD R27, R0, 0x13 ;  /* 0x00000013001b7836 */ /* 0x000fe40000000000 */
[----:B------:R-:W-:Y:S02]  /*ad50*/  IMAD.MOV R81, RZ, RZ, -R81 ;  /* 0x000000ffff517224 */ /* 0x000fe400078e0a51 */
[----:B------:R-:W-:Y:S01]  /*ad60*/  @!P2 IMAD.IADD R143, R143, 0x1, -R42 ;  /* 0x000000018f8fa824 */ /* 0x000fe200078e0a2a */
[----:B------:R-:W-:Y:S01]  /*ad70*/  ISETP.GT.U32.AND P2, PT, R42, R164, PT ;  /* 0x000000a42a00720c */ /* 0x000fe20003f44070 */
[----:B------:R-:W-:Y:S01]  /*ad80*/  IMAD.MOV R150, RZ, RZ, -R150 ;  /* 0x000000ffff967224 */ /* 0x000fe200078e0a96 */
[----:B------:R-:W-:Y:S01]  /*ad90*/  IABS R178, R27 ;  /* 0x0000001b00b27213 */ /* 0x000fe20000000000 */
[----:B------:R-:W-:-:S04]  /*ada0*/  IMAD.HI.U32 R58, R2, R185, RZ ;  /* 0x000000b9023a7227 */ /* 0x000fc800078e00ff */
[C---:B------:R-:W-:Y:S02]  /*adb0*/  IMAD R171, R42.reuse, R81, R171 ;  /* 0x000000512aab7224 */ /* 0x040fe400078e02ab */
[----:B------:R-:W-:Y:S02]  /*adc0*/  IMAD R150, R42, R150, R15 ;  /* 0x000000962a967224 */ /* 0x000fe400078e020f */
[----:B------:R-:W-:Y:S02]  /*add0*/  VIADD R15, R0, 0x12 ;  /* 0x00000012000f7836 */ /* 0x000fe40000000000 */
[----:B------:R-:W-:Y:S01]  /*ade0*/  IMAD.MOV R58, RZ, RZ, -R58 ;  /* 0x000000ffff3a7224 */ /* 0x000fe200078e0a3a */
[C---:B------:R-:W-:Y:S01]  /*adf0*/  ISETP.GT.U32.AND P0, PT, R42.reuse, R150, PT ;  /* 0x000000962a00720c */ /* 0x040fe20003f04070 */
[----:B------:R-:W-:Y:S01]  /*ae00*/  @!P5 IMAD.IADD R157, R157, 0x1, -R42 ;  /* 0x000000019d9dd824 */ /* 0x000fe200078e0a2a */
[----:B------:R-:W-:Y:S01]  /*ae10*/  ISETP.GT.U32.AND P5, PT, R42, R171, PT ;  /* 0x000000ab2a00720c */ /* 0x000fe20003fa4070 */
[----:B------:R-:W-:Y:S01]  /*ae20*/  IMAD.HI.U32 R8, R2, R178, RZ ;  /* 0x000000b202087227 */ /* 0x000fe200078e00ff */
[----:B------:R-:W-:-:S03]  /*ae30*/  IABS R193, R15 ;  /* 0x0000000f00c17213 */ /* 0x000fc60000000000 */
[----:B------:R-:W-:Y:S02]  /*ae40*/  IMAD R185, R42, R58, R185 ;  /* 0x0000003a2ab97224 */ /* 0x000fe400078e02b9 */
[----:B------:R-:W-:Y:S02]  /*ae50*/  IMAD.MOV R8, RZ, RZ, -R8 ;  /* 0x000000ffff087224 */ /* 0x000fe400078e0a08 */
[----:B------:R-:W-:Y:S01]  /*ae60*/  @!P2 IMAD.IADD R164, R164, 0x1, -R42 ;  /* 0x00000001a4a4a824 */ /* 0x000fe200078e0a2a */
[----:B------:R-:W-:Y:S01]  /*ae70*/  ISETP.GT.U32.AND P2, PT, R42, R185, PT ;  /* 0x000000b92a00720c */ /* 0x000fe20003f44070 */
        /* <DEDUP_REMOVED lines=11> */
[----:B------:R-:W-:-:S02]  /*af30*/  @!P0 IMAD.IADD R150, R150, 0x1, -R42 ;  /* 0x0000000196968824 */ /* 0x000fc400078e0a2a */
[----:B------:R-:W-:Y:S01]  /*af40*/  VIADD R3, R0, 0x10 ;  /* 0x0000001000037836 */ /* 0x000fe20000000000 */
[----:B------:R-:W-:Y:S01]  /*af50*/  IABS R215, R81 ;  /* 0x0000005100d77213 */ /* 0x000fe20000000000 */
[--C-:B------:R-:W-:Y:S01]  /*af60*/  @!P5 IMAD.IADD R178, R178, 0x1, -R42.reuse ;  /* 0x00000001b2b2d824 */ /* 0x100fe200078e0a2a */
[----:B------:R-:W-:Y:S01]  /*af70*/  ISETP.GT.U32.AND P5, PT, R42, R164, PT ;  /* 0x000000a42a00720c */ /* 0x000fe20003fa4070 */
[----:B------:R-:W-:Y:S01]  /*af80*/  IMAD.HI.U32 R139, R2, R200, RZ ;  /* 0x000000c8028b7227 */ /* 0x000fe200078e00ff */
[C---:B------:R-:W-:Y:S02]  /*af90*/  ISETP.GT.U32.AND P0, PT, R42.reuse, R150, PT ;  /* 0x000000962a00720c */ /* 0x040fe40003f04070 */
[----:B------:R-:W-:Y:S01]  /*afa0*/  IABS R208, R3 ;  /* 0x0000000300d07213 */ /* 0x000fe20000000000 */
[----:B------:R-:W-:Y:S02]  /*afb0*/  IMAD.MOV R139, RZ, RZ, -R139 ;  /* 0x000000ffff8b7224 */ /* 0x000fe400078e0a8b */
[----:B------:R-:W-:Y:S01]  /*afc0*/  @!P2 IMAD.IADD R193, R193, 0x1, -R42 ;  /* 0x00000001c1c1a824 */ /* 0x000fe200078e0a2a */
[----:B------:R-:W-:Y:S01]  /*afd0*/  ISETP.GT.U32.AND P2, PT, R42, R185, PT ;  /* 0x000000b92a00720c */ /* 0x000fe20003f44070 */
[----:B------:R-:W-:-:S04]  /*afe0*/  IMAD.HI.U32 R229, R2, R215, RZ ;  /* 0x000000d702e57227 */ /* 0x000fc800078e00ff */
[----:B------:R-:W-:Y:S01]  /*aff0*/  @!P3 IMAD.MOV R143, RZ, RZ, -R143 ;  /* 0x000000ffff8fb224 */ /* 0x000fe200078e0a8f */
[C---:B------:R-:W-:Y:S01]  /*b000*/  ISETP.GT.U32.AND P3, PT, R42.reuse, R171, PT ;  /* 0x000000ab2a00720c */ /* 0x040fe20003f64070 */
[----:B------:R-:W-:Y:S02]  /*b010*/  IMAD R200, R42, R139, R200 ;  /* 0x0000008b2ac87224 */ /* 0x000fe400078e02c8 */
[----:B------:R-:W-:-:S04]  /*b020*/  IMAD.HI.U32 R58, R2, R208, RZ ;  /* 0x000000d0023a7227 */ /* 0x000fc800078e00ff */
[----:B------:R-:W-:Y:S02]  /*b030*/  IMAD.MOV R229, RZ, RZ, -R229 ;  /* 0x000000ffffe57224 */ /* 0x000fe400078e0ae5 */
[----:B------:R-:W-:Y:S01]  /*b040*/  @!P4 IMAD.MOV R157, RZ, RZ, -R157 ;  /* 0x000000ffff9dc224 */ /* 0x000fe200078e0a9d */
[----:B------:R-:W-:Y:S01]  /*b050*/  ISETP.GT.U32.AND P4, PT, R42, R178, PT ;  /* 0x000000b22a00720c */ /* 0x000fe20003f84070 */
[----:B------:R-:W-:Y:S01]  /*b060*/  @!P5 IMAD.IADD R164, R164, 0x1, -R42 ;  /* 0x00000001a4a4d824 */ /* 0x000fe200078e0a2a */
[C---:B------:R-:W-:Y:S01]  /*b070*/  ISETP.GT.U32.AND P5, PT, R42.reuse, R200, PT ;  /* 0x000000c82a00720c */ /* 0x040fe20003fa4070 */
[----:B------:R-:W-:Y:S02]  /*b080*/  IMAD.MOV R58, RZ, RZ, -R58 ;  /* 0x000000ffff3a7224 */ /* 0x000fe400078e0a3a */
[----:B------:R-:W-:Y:S02]  /*b090*/  IMAD R215, R42, R229, R215 ;  /* 0x000000e52ad77224 */ /* 0x000fe400078e02d7 */
[----:B------:R-:W-:Y:S01]  /*b0a0*/  @!P0 IMAD.IADD R150, R150, 0x1, -R42 ;  /* 0x0000000196968824 */ /* 0x000fe200078e0a2a */
[----:B------:R-:W-:Y:S01]  /*b0b0*/  ISETP.GE.AND P0, PT, R73, RZ, PT ;  /* 0x000000ff4900720c */ /* 0x000fe20003f06270 */
[----:B------:R-:W-:-:S02]  /*b0c0*/  IMAD R208, R42, R58, R208 ;  /* 0x0000003a2ad07224 */ /* 0x000fc400078e02d0 */
[----:B------:R-:W-:Y:S01]  /*b0d0*/  @!P2 IMAD.IADD R185, R185, 0x1, -R42 ;  /* 0x00000001b9b9a824 */ /* 0x000fe200078e0a2a */
[----:B------:R-:W-:Y:S01]  /*b0e0*/  ISETP.GT.U32.AND P2, PT, R42, R215, PT ;  /* 0x000000d72a00720c */ /* 0x000fe20003f44070 */
[----:B------:R-:W-:Y:S02]  /*b0f0*/  VIADD R73, R0, 0xe ;  /* 0x0000000e00497836 */ /* 0x000fe40000000000 */
[----:B------:R-:W-:Y:S01]  /*b100*/  @!P6 IMAD.MOV R150, RZ, RZ, -R150 ;  /* 0x000000ffff96e224 */ /* 0x000fe200078e0a96 */
[C---:B------:R-:W-:Y:S01]  /*b110*/  ISETP.GT.U32.AND P6, PT, R42.reuse, R193, PT ;  /* 0x000000c12a00720c */ /* 0x040fe20003fc4070 */
[--C-:B------:R-:W-:Y:S01]  /*b120*/  @!P3 IMAD.IADD R171, R171, 0x1, -R42.reuse ;  /* 0x00000001ababb824 */ /* 0x100fe200078e0a2a */
[----:B------:R-:W-:Y:S01]  /*b130*/  ISETP.GT.U32.AND P3, PT, R42, R208, PT ;  /* 0x000000d02a00720c */ /* 0x000fe20003f64070 */
[--C-:B------:R-:W-:Y:S01]  /*b140*/  @!P4 IMAD.IADD R178, R178, 0x1, -R42.reuse ;  /* 0x00000001b2b2c824 */ /* 0x100fe200078e0a2a */
[----:B------:R-:W-:Y:S01]  /*b150*/  IABS R222, R73 ;  /* 0x0000004900de7213 */ /* 0x000fe20000000000 */
[----:B------:R-:W-:Y:S01]  /*b160*/  @!P5 IMAD.IADD R200, R200, 0x1, -R42 ;  /* 0x00000001c8c8d824 */ /* 0x000fe200078e0a2a */
[----:B------:R-:W-:Y:S01]  /*b170*/  ISETP.GE.AND P4, PT, R27, RZ, PT ;  /* 0x000000ff1b00720c */ /* 0x000fe20003f86270 */
[----:B------:R-:W-:Y:S01]  /*b180*/  VIADD R27, R0, 0xc ;  /* 0x0000000c001b7836 */ /* 0x000fe20000000000 */
[----:B------:R-:W-:Y:S01]  /*b190*/  ISETP.GE.AND P5, PT, R15, RZ, PT ;  /* 0x000000ff0f00720c */ /* 0x000fe20003fa6270 */
[----:B------:R-:W-:-:S03]  /*b1a0*/  IMAD.HI.U32 R189, R2, R222, RZ ;  /* 0x000000de02bd7227 */ /* 0x000fc600078e00ff */
[----:B------:R-:W-:Y:S01]  /*b1b0*/  IABS R236, R27 ;  /* 0x0000001b00ec7213 */ /* 0x000fe20000000000 */
[--C-:B------:R-:W-:Y:S01]  /*b1c0*/  @!P2 IMAD.IADD R215, R215, 0x1, -R42.reuse ;  /* 0x00000001d7d7a824 */ /* 0x100fe200078e0a2a */
[----:B------:R-:W-:Y:S01]  /*b1d0*/  ISETP.GE.AND P2, PT, R8, RZ, PT ;  /* 0x000000ff0800720c */ /* 0x000fe20003f46270 */
[----:B------:R-:W-:Y:S02]  /*b1e0*/  IMAD.MOV R189, RZ, RZ, -R189 ;  /* 0x000000ffffbd7224 */ /* 0x000fe400078e0abd */
[----:B------:R-:W-:Y:S02]  /*b1f0*/  VIADD R58, R0, 0xd ;  /* 0x0000000d003a7836 */ /* 0x000fe40000000000 */
[--C-:B------:R-:W-:Y:S02]  /*b200*/  @!P6 IMAD.IADD R193, R193, 0x1, -R42.reuse ;  /* 0x00000001c1c1e824 */ /* 0x100fe400078e0a2a */
[----:B------:R-:W-:Y:S01]  /*b210*/  @!P3 IMAD.IADD R208, R208, 0x1, -R42 ;  /* 0x00000001d0d0b824 */ /* 0x000fe200078e0a2a */
[----:B------:R-:W-:Y:S01]  /*b220*/  ISETP.GE.AND P3, PT, R0, RZ, PT ;  /* 0x000000ff0000720c */ /* 0x000fe20003f66270 */
[----:B------:R-:W-:Y:S01]  /*b230*/  @!P0 IMAD.MOV R185, RZ, RZ, -R185 ;  /* 0x000000ffffb98224 */ /* 0x000fe200078e0ab9 */
[C---:B------:R-:W-:Y:S01]  /*b240*/  ISETP.GT.U32.AND P0, PT, R42.reuse, R215, PT ;  /* 0x000000d72a00720c */ /* 0x040fe20003f04070 */
[C---:B------:R-:W-:Y:S01]  /*b250*/  IMAD R222, R42.reuse, R189, R222 ;  /* 0x000000bd2ade7224 */ /* 0x040fe200078e02de */
[----:B------:R-:W-:Y:S01]  /*b260*/  IABS R229, R58 ;  /* 0x0000003a00e57213 */ /* 0x000fe20000000000 */
[----:B------:R-:W-:Y:S01]  /*b270*/  @!P4 IMAD.MOV R178, RZ, RZ, -R178 ;  /* 0x000000ffffb2c224 */ /* 0x000fe200078e0ab2 */
[----:B------:R-:W-:Y:S01]  /*b280*/  ISETP.GE.AND P4, PT, R3, RZ, PT ;  /* 0x000000ff0300720c */ /* 0x000fe20003f86270 */
[----:B------:R-:W-:Y:S01]  /*b290*/  @!P5 IMAD.MOV R193, RZ, RZ, -R193 ;  /* 0x000000ffffc1d224 */ /* 0x000fe200078e0ac1 */
[----:B------:R-:W-:Y:S01]  /*b2a0*/  ISETP.GE.AND P5, PT, R81, RZ, PT ;  /* 0x000000ff5100720c */ /* 0x000fe20003fa6270 */
[----:B------:R-:W-:Y:S01]  /*b2b0*/  @!P1 IMAD.MOV R164, RZ, RZ, -R164 ;  /* 0x000000ffffa49224 */ /* 0x000fe200078e0aa4 */
[----:B------:R-:W-:Y:S01]  /*b2c0*/  ISETP.GT.U32.AND P6, PT, R42, R222, PT ;  /* 0x000000de2a00720c */ /* 0x000fe20003fc4070 */
[----:B------:R-:W-:Y:S01]  /*b2d0*/  IMAD.HI.U32 R3, R2, R236, RZ ;  /* 0x000000ec02037227 */ /* 0x000fe200078e00ff */
[----:B------:R-:W-:-:S03]  /*b2e0*/  ISETP.GT.U32.AND P1, PT, R42, R200, PT ;  /* 0x000000c82a00720c */ /* 0x000fc60003f24070 */
[----:B------:R-:W-:-:S04]  /*b2f0*/  IMAD.HI.U32 R15, R2, R229, RZ ;  /* 0x000000e5020f7227 */ /* 0x000fc800078e00ff */
[----:B------:R-:W-:Y:S02]  /*b300*/  IMAD.MOV R3, RZ, RZ, -R3 ;  /* 0x000000ffff037224 */ /* 0x000fe400078e0a03 */
[----:B------:R-:W-:Y:S02]  /*b310*/  IMAD.MOV R15, RZ, RZ, -R15 ;  /* 0x000000ffff0f7224 */ /* 0x000fe400078e0a0f */
[----:B------:R-:W-:Y:S01]  /*b320*/  @!P3 IMAD.MOV R171, RZ, RZ, -R171 ;  /* 0x000000ffffabb224 */ /* 0x000fe200078e0aab */
[----:B------:R-:W-:Y:S01]  /*b330*/  ISETP.GT.U32.AND P3, PT, R42, R208, PT ;  /* 0x000000d02a00720c */ /* 0x000fe20003f64070 */
[----:B------:R-:W-:Y:S01]  /*b340*/  @!P0 IMAD.IADD R215, R215, 0x1, -R42 ;  /* 0x00000001d7d78824 */ /* 0x000fe200078e0a2a */
[----:B------:R-:W-:Y:S01]  /*b350*/  ISETP.GE.AND P0, PT, R58, RZ, PT ;  /* 0x000000ff3a00720c */ /* 0x000fe20003f06270 */
[C---:B------:R-:W-:Y:S02]  /*b360*/  IMAD R236, R42.reuse, R3, R236 ;  /* 0x000000032aec7224 */ /* 0x040fe400078e02ec */
[----:B------:R-:W-:-:S02]  /*b370*/  IMAD R229, R42, R15, R229 ;  /* 0x0000000f2ae57224 */ /* 0x000fc400078e02e5 */
[----:B------:R-:W-:Y:S01]  /*b380*/  @!P5 IMAD.MOV R215, RZ, RZ, -R215 ;  /* 0x000000ffffd7d224 */ /* 0x000fe200078e0ad7 */
[----:B------:R-:W-:Y:S01]  /*b390*/  ISETP.GT.U32.AND P5, PT, R42, R236, PT ;  /* 0x000000ec2a00720c */ /* 0x000fe20003fa4070 */
[--C-:B------:R-:W-:Y:S02]  /*b3a0*/  @!P6 IMAD.IADD R222, R222, 0x1, -R42.reuse ;  /* 0x00000001dedee824 */ /* 0x100fe400078e0a2a */
[--C-:B------:R-:W-:Y:S01]  /*b3b0*/  @!P1 IMAD.IADD R200, R200, 0x1, -R42.reuse ;  /* 0x00000001c8c89824 */ /* 0x100fe200078e0a2a */
[----:B------:R-:W-:Y:S01]  /*b3c0*/  ISETP.GT.U32.AND P1, PT, R42, R229, PT ;  /* 0x000000e52a00720c */ /* 0x000fe20003f24070 */
[----:B------:R-:W-:Y:S01]  /*b3d0*/  @!P3 IMAD.IADD R208, R208, 0x1, -R42 ;  /* 0x00000001d0d0b824 */ /* 0x000fe200078e0a2a */
[----:B------:R-:W-:Y:S01]  /*b3e0*/  ISETP.GT.U32.AND P6, PT, R42, R222, PT ;  /* 0x000000de2a00720c */ /* 0x000fe20003fc4070 */
[C---:B------:R-:W-:Y:S01]  /*b3f0*/  VIADD R8, R0.reuse, 0xb ;  /* 0x0000000b00087836 */ /* 0x040fe20000000000 */
[----:B------:R-:W-:Y:S01]  /*b400*/  ISETP.GE.AND P3, PT, R73, RZ, PT ;  /* 0x000000ff4900720c */ /* 0x000fe20003f66270 */
[----:B------:R-:W-:-:S02]  /*b410*/  VIADD R3, R0, 0x9 ;  /* 0x0000000900037836 */ /* 0x000fc40000000000 */
[----:B------:R-:W-:Y:S01]  /*b420*/  @!P4 IMAD.MOV R208, RZ, RZ, -R208 ;  /* 0x000000ffffd0c224 */ /* 0x000fe200078e0ad0 */
[----:B------:R-:W-:Y:S01]  /*b430*/  IABS R243, R8 ;  /* 0x0000000800f37213 */ /* 0x000fe20000000000 */
[--C-:B------:R-:W-:Y:S02]  /*b440*/  @!P5 IMAD.IADD R236, R236, 0x1, -R42.reuse ;  /* 0x00000001ececd824 */ /* 0x100fe400078e0a2a */
[----:B------:R-:W-:Y:S02]  /*b450*/  VIADD R15, R0, 0xa ;  /* 0x0000000a000f7836 */ /* 0x000fe40000000000 */
[--C-:B------:R-:W-:Y:S01]  /*b460*/  @!P1 IMAD.IADD R229, R229, 0x1, -R42.reuse ;  /* 0x00000001e5e59824 */ /* 0x100fe200078e0a2a */
[----:B------:R-:W-:Y:S01]  /*b470*/  ISETP.GE.AND P1, PT, R8, RZ, PT ;  /* 0x000000ff0800720c */ /* 0x000fe20003f26270 */
[----:B------:R-:W-:Y:S01]  /*b480*/  @!P6 IMAD.IADD R222, R222, 0x1, -R42 ;  /* 0x00000001dedee824 */ /* 0x000fe200078e0a2a */
[----:B------:R-:W-:Y:S01]  /*b490*/  IABS R8, R3 ;  /* 0x0000000300087213 */ /* 0x000fe20000000000 */
[----:B------:R-:W-:Y:S01]  /*b4a0*/  @!P2 IMAD.MOV R200, RZ, RZ, -R200 ;  /* 0x000000ffffc8a224 */ /* 0x000fe200078e0ac8 */
[C---:B------:R-:W-:Y:S01]  /*b4b0*/  ISETP.GT.U32.AND P5, PT, R42.reuse, R236, PT ;  /* 0x000000ec2a00720c */ /* 0x040fe20003fa4070 */
[----:B------:R-:W-:Y:S01]  /*b4c0*/  @!P3 IMAD.MOV R222, RZ, RZ, -R222 ;  /* 0x000000ffffdeb224 */ /* 0x000fe200078e0ade */
[----:B------:R-:W-:Y:S01]  /*b4d0*/  ISETP.GT.U32.AND P4, PT, R42, R229, PT ;  /* 0x000000e52a00720c */ /* 0x000fe20003f84070 */
[----:B------:R-:W-:Y:S01]  /*b4e0*/  IMAD.HI.U32 R73, R2, R8, RZ ;  /* 0x0000000802497227 */ /* 0x000fe200078e00ff */
[----:B------:R-:W-:-:S02]  /*b4f0*/  ISETP.GE.AND P6, PT, R27, RZ, PT ;  /* 0x000000ff1b00720c */ /* 0x000fc40003fc6270 */
[----:B------:R-:W-:Y:S01]  /*b500*/  ISETP.GE.AND P3, PT, R3, RZ, PT ;  /* 0x000000ff0300720c */ /* 0x000fe20003f66270 */
[----:B------:R-:W-:Y:S01]  /*b510*/  IMAD.HI.U32 R3, R2, R243, RZ ;  /* 0x000000f302037227 */ /* 0x000fe200078e00ff */
[----:B------:R-:W-:Y:S02]  /*b520*/  IABS R251, R15 ;  /* 0x0000000f00fb7213 */ /* 0x000fe40000000000 */
[----:B------:R-:W-:Y:S01]  /*b530*/  ISETP.GE.AND P2, PT, R15, RZ, PT ;  /* 0x000000ff0f00720c */ /* 0x000fe20003f46270 */
[----:B------:R-:W-:Y:S02]  /*b540*/  IMAD.MOV R73, RZ, RZ, -R73 ;  /* 0x000000ffff497224 */ /* 0x000fe400078e0a49 */
[----:B------:R-:W-:Y:S02]  /*b550*/  IMAD.MOV R3, RZ, RZ, -R3 ;  /* 0x000000ffff037224 */ /* 0x000fe400078e0a03 */
[----:B------:R-:W-:Y:S02]  /*b560*/  IMAD R8, R42, R73, R8 ;  /* 0x000000492a087224 */ /* 0x000fe400078e0208 */
[----:B------:R-:W-:-:S02]  /*b570*/  @!P5 IMAD.IADD R236, R236, 0x1, -R42 ;  /* 0x00000001ececd824 */ /* 0x000fc400078e0a2a */
[----:B------:R-:W-:Y:S02]  /*b580*/  @!P4 IMAD.IADD R229, R229, 0x1, -R42 ;  /* 0x00000001e5e5c824 */ /* 0x000fe400078e0a2a */
[C---:B------:R-:W-:Y:S02]  /*b590*/  IMAD R243, R42.reuse, R3, R243 ;  /* 0x000000032af37224 */ /* 0x040fe400078e02f3 */
[----:B------:R-:W-:Y:S01]  /*b5a0*/  @!P6 IMAD.MOV R236, RZ, RZ, -R236 ;  /* 0x000000ffffece224 */ /* 0x000fe200078e0aec */
[----:B------:R-:W-:Y:S01]  /*b5b0*/  ISETP.GT.U32.AND P6, PT, R42, R8, PT ;  /* 0x000000082a00720c */ /* 0x000fe20003fc4070 */
[----:B------:R-:W-:Y:S02]  /*b5c0*/  VIADD R27, R0, 0x8 ;  /* 0x00000008001b7836 */ /* 0x000fe40000000000 */
[----:B------:R-:W-:Y:S01]  /*b5d0*/  @!P0 IMAD.MOV R229, RZ, RZ, -R229 ;  /* 0x000000ffffe58224 */ /* 0x000fe200078e0ae5 */
[----:B------:R-:W-:Y:S01]  /*b5e0*/  ISETP.GT.U32.AND P0, PT, R42, R243, PT ;  /* 0x000000f32a00720c */ /* 0x000fe20003f04070 */
[C---:B------:R-:W-:Y:S01]  /*b5f0*/  VIADD R3, R0.reuse, 0x7 ;  /* 0x0000000700037836 */ /* 0x040fe20000000000 */
[----:B------:R-:W-:Y:S01]  /*b600*/  IABS R15, R27 ;  /* 0x0000001b000f7213 */ /* 0x000fe20000000000 */
[----:B------:R-:W-:Y:S01]  /*b610*/  VIADD R20, R0, 0x4 ;  /* 0x0000000400147836 */ /* 0x000fe20000000000 */
[----:B------:R-:W-:Y:S01]  /*b620*/  ISETP.GE.AND P4, PT, R27, RZ, PT ;  /* 0x000000ff1b00720c */ /* 0x000fe20003f86270 */
[----:B------:R-:W-:-:S04]  /*b630*/  IMAD.HI.U32 R27, R2, R251, RZ ;  /* 0x000000fb021b7227 */ /* 0x000fc800078e00ff */
[----:B------:R-:W-:-:S04]  /*b640*/  IMAD.HI.U32 R58, R2, R15, RZ ;  /* 0x0000000f023a7227 */ /* 0x000fc800078e00ff */
[----:B------:R-:W-:Y:S02]  /*b650*/  IMAD.MOV R27, RZ, RZ, -R27 ;  /* 0x000000ffff1b7224 */ /* 0x000fe400078e0a1b */
[----:B------:R-:W-:Y:S02]  /*b660*/  @!P6 IMAD.IADD R8, R8, 0x1, -R42 ;  /* 0x000000010808e824 */ /* 0x000fe400078e0a2a */
[----:B------:R-:W-:Y:S02]  /*b670*/  IMAD.MOV R58, RZ, RZ, -R58 ;  /* 0x000000ffff3a7224 */ /* 0x000fe400078e0a3a */
[C---:B------:R-:W-:Y:S01]  /*b680*/  IMAD R251, R42.reuse, R27, R251 ;  /* 0x0000001b2afb7224 */ /* 0x040fe200078e02fb */
[----:B------:R-:W-:Y:S01]  /*b690*/  IABS R27, R3 ;  /* 0x00000003001b7213 */ /* 0x000fe20000000000 */
[----:B------:R-:W-:Y:S01]  /*b6a0*/  @!P0 IMAD.IADD R243, R243, 0x1, -R42 ;  /* 0x00000001f3f38824 */ /* 0x000fe200078e0a2a */
[C---:B------:R-:W-:Y:S01]  /*b6b0*/  ISETP.GT.U32.AND P6, PT, R42.reuse, R8, PT ;  /* 0x000000082a00720c */ /* 0x040fe20003fc4070 */
[----:B------:R-:W-:Y:S01]  /*b6c0*/  IMAD R15, R42, R58, R15 ;  /* 0x0000003a2a0f7224 */ /* 0x000fe200078e020f */
[----:B------:R-:W-:Y:S01]  /*b6d0*/  IABS R58, R20 ;  /* 0x00000014003a7213 */ /* 0x000fe20000000000 */
[----:B------:R-:W-:Y:S01]  /*b6e0*/  IMAD.HI.U32 R139, R2, R252, RZ ;  /* 0x000000fc028b7227 */ /* 0x000fe200078e00ff */
[----:B------:R-:W-:-:S02]  /*b6f0*/  ISETP.GT.U32.AND P0, PT, R42, R243, PT ;  /* 0x000000f32a00720c */ /* 0x000fc40003f04070 */
[----:B------:R-:W-:Y:S01]  /*b700*/  ISETP.GT.U32.AND P5, PT, R42, R251, PT ;  /* 0x000000fb2a00720c */ /* 0x000fe20003fa4070 */
[----:B------:R-:W-:-:S04]  /*b710*/  IMAD.HI.U32 R73, R2, R27, RZ ;  /* 0x0000001b02497227 */ /* 0x000fc800078e00ff */
[----:B------:R-:W-:Y:S02]  /*b720*/  IMAD.MOV R139, RZ, RZ, -R139 ;  /* 0x000000ffff8b7224 */ /* 0x000fe400078e0a8b */
[----:B------:R-:W-:-:S04]  /*b730*/  IMAD.HI.U32 R5, R2, R58, RZ ;  /* 0x0000003a02057227 */ /* 0x000fc800078e00ff */
[----:B------:R-:W-:Y:S02]  /*b740*/  IMAD.MOV R73, RZ, RZ, -R73 ;  /* 0x000000ffff497224 */ /* 0x000fe400078e0a49 */
[C---:B------:R-:W-:Y:S02]  /*b750*/  IMAD R252, R42.reuse, R139, R252 ;  /* 0x0000008b2afc7224 */ /* 0x040fe400078e02fc */
[----:B------:R-:W-:Y:S02]  /*b760*/  IMAD R27, R42, R73, R27 ;  /* 0x000000492a1b7224 */ /* 0x000fe400078e021b */
[----:B------:R-:W-:Y:S02]  /*b770*/  IMAD.MOV R73, RZ, RZ, -R5 ;  /* 0x000000ffff497224 */ /* 0x000fe400078e0a05 */
[----:B------:R-:W0:Y:S01]  /*b780*/  S2R R5, SR_TID.X ;  /* 0x0000000000057919 */ /* 0x000e220000002100 */
[--C-:B------:R-:W-:Y:S01]  /*b790*/  @!P6 IMAD.IADD R8, R8, 0x1, -R42.reuse ;  /* 0x000000010808e824 */ /* 0x100fe200078e0a2a */
[C---:B------:R-:W-:Y:S01]  /*b7a0*/  ISETP.GT.U32.AND P6, PT, R42.reuse, R252, PT ;  /* 0x000000fc2a00720c */ /* 0x040fe20003fc4070 */
[--C-:B------:R-:W-:Y:S01]  /*b7b0*/  @!P0 IMAD.IADD R243, R243, 0x1, -R42.reuse ;  /* 0x00000001f3f38824 */ /* 0x100fe200078e0a2a */
[----:B------:R-:W-:Y:S01]  /*b7c0*/  ISETP.GT.U32.AND P0, PT, R42, R15, PT ;  /* 0x0000000f2a00720c */ /* 0x000fe20003f04070 */
[----:B------:R-:W-:-:S02]  /*b7d0*/  @!P5 IMAD.IADD R251, R251, 0x1, -R42 ;  /* 0x00000001fbfbd824 */ /* 0x000fc400078e0a2a */
[C---:B------:R-:W-:Y:S02]  /*b7e0*/  VIADD R6, R0.reuse, 0x3 ;  /* 0x0000000300067836 */ /* 0x040fe40000000000 */
[----:B------:R-:W-:Y:S01]  /*b7f0*/  VIADD R22, R0, 0x5 ;  /* 0x0000000500167836 */ /* 0x000fe20000000000 */
[----:B------:R-:W-:Y:S01]  /*b800*/  ISETP.GT.U32.AND P5, PT, R42, R251, PT ;  /* 0x000000fb2a00720c */ /* 0x000fe20003fa4070 */
[C---:B------:R-:W-:Y:S01]  /*b810*/  VIADD R19, R0.reuse, 0x2 ;  /* 0x0000000200137836 */ /* 0x040fe20000000000 */
[----:B------:R-:W-:Y:S01]  /*b820*/  IABS R139, R6 ;  /* 0x00000006008b7213 */ /* 0x000fe20000000000 */
[----:B------:R-:W-:Y:S01]  /*b830*/  VIADD R154, R0, 0x1 ;  /* 0x00000001009a7836 */ /* 0x000fe20000000000 */
[----:B------:R-:W-:Y:S01]  /*b840*/  IABS R189, R22 ;  /* 0x0000001600bd7213 */ /* 0x000fe20000000000 */
[--C-:B------:R-:W-:Y:S02]  /*b850*/  @!P6 IMAD.IADD R252, R252, 0x1, -R42.reuse ;  /* 0x00000001fcfce824 */ /* 0x100fe400078e0a2a */
[----:B------:R-:W-:-:S02]  /*b860*/  @!P0 IMAD.IADD R15, R15, 0x1, -R42 ;  /* 0x000000010f0f8824 */ /* 0x000fc400078e0a2a */
[----:B------:R-:W-:Y:S01]  /*b870*/  IMAD.HI.U32 R153, R2, R139, RZ ;  /* 0x0000008b02997227 */ /* 0x000fe200078e00ff */
[C---:B------:R-:W-:Y:S02]  /*b880*/  ISETP.GT.U32.AND P6, PT, R42.reuse, R252, PT ;  /* 0x000000fc2a00720c */ /* 0x040fe40003fc4070 */
[----:B------:R-:W-:Y:S01]  /*b890*/  ISETP.GT.U32.AND P0, PT, R42, R15, PT ;  /* 0x0000000f2a00720c */ /* 0x000fe20003f04070 */
[----:B------:R-:W-:-:S04]  /*b8a0*/  IMAD.HI.U32 R81, R2, R189, RZ ;  /* 0x000000bd02517227 */ /* 0x000fc800078e00ff */
[--C-:B------:R-:W-:Y:S01]  /*b8b0*/  @!P5 IMAD.IADD R251, R251, 0x1, -R42.reuse ;  /* 0x00000001fbfbd824 */ /* 0x100fe200078e0a2a */
[C---:B------:R-:W-:Y:S01]  /*b8c0*/  ISETP.GT.U32.AND P5, PT, R42.reuse, R27, PT ;  /* 0x0000001b2a00720c */ /* 0x040fe20003fa4070 */
[----:B------:R-:W-:Y:S02]  /*b8d0*/  IMAD.MOV R153, RZ, RZ, -R153 ;  /* 0x000000ffff997224 */ /* 0x000fe400078e0a99 */
[----:B------:R-:W-:Y:S01]  /*b8e0*/  IMAD.MOV R81, RZ, RZ, -R81 ;  /* 0x000000ffff517224 */ /* 0x000fe200078e0a51 */
[----:B0-----:R-:W-:Y:S01]  /*b8f0*/  SHF.R.U32.HI R5, RZ, 0x6, R5 ;  /* 0x00000006ff057819 */ /* 0x001fe20000011605 */
[C---:B------:R-:W-:Y:S02]  /*b900*/  IMAD R139, R42.reuse, R153, R139 ;  /* 0x000000992a8b7224 */ /* 0x040fe400078e028b */
[----:B------:R-:W-:Y:S01]  /*b910*/  IMAD R189, R42, R81, R189 ;  /* 0x000000512abd7224 */ /* 0x000fe200078e02bd */
[----:B------:R-:W-:Y:S01]  /*b920*/  SGXT.U32 R5, R5, 0x1 ;  /* 0x000000010505781a */ /* 0x000fe20000000000 */
[--C-:B------:R-:W-:Y:S01]  /*b930*/  @!P6 IMAD.IADD R252, R252, 0x1, -R42.reuse ;  /* 0x00000001fcfce824 */ /* 0x100fe200078e0a2a */
[C---:B------:R-:W-:Y:S01]  /*b940*/  ISETP.GT.U32.AND P6, PT, R42.reuse, R139, PT ;  /* 0x0000008b2a00720c */ /* 0x040fe20003fc4070 */
[--C-:B------:R-:W-:Y:S01]  /*b950*/  @!P0 IMAD.IADD R15, R15, 0x1, -R42.reuse ;  /* 0x000000010f0f8824 */ /* 0x100fe200078e0a2a */
[C---:B------:R-:W-:Y:S01]  /*b960*/  ISETP.GT.U32.AND P0, PT, R42.reuse, R189, PT ;  /* 0x000000bd2a00720c */ /* 0x040fe20003f04070 */
[----:B------:R-:W-:Y:S01]  /*b970*/  @!P5 IMAD.IADD R27, R27, 0x1, -R42 ;  /* 0x000000011b1bd824 */ /* 0x000fe200078e0a2a */
[----:B------:R-:W-:Y:S01]  /*b980*/  LOP3.LUT R5, R5, 0x7e, RZ, 0xfc, !PT ;  /* 0x0000007e05057812 */ /* 0x000fe200078efcff */
[----:B-1----:R-:W-:Y:S01]  /*b990*/  IMAD R0, RZ, RZ, -UR9 ;  /* 0x80000009ff007e24 */ /* 0x002fe2000f8e02ff */
[----:B------:R-:W-:Y:S01]  /*b9a0*/  IABS R81, R154 ;  /* 0x0000009a00517213 */ /* 0x000fe20000000000 */
[C---:B------:R-:W-:Y:S01]  /*b9b0*/  IMAD R58, R42.reuse, R73, R58 ;  /* 0x000000492a3a7224 */ /* 0x040fe200078e023a */
[----:B------:R-:W-:Y:S01]  /*b9c0*/  ISETP.GT.U32.AND P5, PT, R42, R27, PT ;  /* 0x0000001b2a00720c */ /* 0x000fe20003fa4070 */
[----:B------:R-:W-:Y:S01]  /*b9d0*/  IMAD R5, R5, UR9, RZ ;  /* 0x0000000905057c24 */ /* 0x000fe2000f8e02ff */
[----:B------:R-:W-:-:S03]  /*b9e0*/  IABS R73, R19 ;  /* 0x0000001300497213 */ /* 0x000fc60000000000 */
[--C-:B------:R-:W-:Y:S02]  /*b9f0*/  @!P6 IMAD.IADD R139, R139, 0x1, -R42.reuse ;  /* 0x000000018b8be824 */ /* 0x100fe400078e0a2a */
[----:B------:R-:W-:Y:S02]  /*ba00*/  IMAD R5, R0, 0x2, R5 ;  /* 0x0000000200057824 */ /* 0x000fe400078e0205 */
[----:B------:R-:W-:Y:S01]  /*ba10*/  @!P0 IMAD.IADD R189, R189, 0x1, -R42 ;  /* 0x00000001bdbd8824 */ /* 0x000fe200078e0a2a */
[----:B------:R-:W-:Y:S01]  /*ba20*/  ISETP.GE.AND P0, PT, R3, RZ, PT ;  /* 0x000000ff0300720c */ /* 0x000fe20003f06270 */
[----:B------:R-:W-:Y:S01]  /*ba30*/  @!P3 IMAD.MOV R8, RZ, RZ, -R8 ;  /* 0x000000ffff08b224 */ /* 0x000fe200078e0a08 */
[C---:B------:R-:W-:Y:S01]  /*ba40*/  ISETP.GT.U32.AND P3, PT, R42.reuse, R139, PT ;  /* 0x0000008b2a00720c */ /* 0x040fe20003f64070 */
[----:B------:R0:W-:Y:S01]  /*ba50*/  STL [R1+0x424], R5 ;  /* 0x0004240501007387 */ /* 0x0001e20000100800 */
[----:B------:R-:W-:Y:S01]  /*ba60*/  @!P5 IMAD.IADD R27, R27, 0x1, -R42 ;  /* 0x000000011b1bd824 */ /* 0x000fe200078e0a2a */
[----:B------:R-:W-:Y:S01]  /*ba70*/  ISETP.GT.U32.AND P5, PT, R42, R58, PT ;  /* 0x0000003a2a00720c */ /* 0x000fe20003fa4070 */
[----:B------:R-:W-:-:S04]  /*ba80*/  IMAD.HI.U32 R158, R2, R73, RZ ;  /* 0x00000049029e7227 */ /* 0x000fc800078e00ff */
[----:B0-----:R-:W-:-:S04]  /*ba90*/  IMAD R5, R0, 0x2, R5 ;  /* 0x0000000200057824 */ /* 0x001fc800078e0205 */
[----:B------:R-:W-:Y:S01]  /*baa0*/  IMAD R153, R0, 0x2, R5 ;  /* 0x0000000200997824 */ /* 0x000fe200078e0205 */
[----:B------:R0:W-:Y:S01]  /*bab0*/  STL [R1+0x42c], R5 ;  /* 0x00042c0501007387 */ /* 0x0001e20000100800 */
[----:B------:R-:W-:Y:S01]  /*bac0*/  @!P0 IMAD.MOV R27, RZ, RZ, -R27 ;  /* 0x000000ffff1b8224 */ /* 0x000fe200078e0a1b */
[----:B------:R-:W-:Y:S01]  /*bad0*/  ISETP.GE.AND P0, PT, R19, RZ, PT ;  /* 0x000000ff1300720c */ /* 0x000fe20003f06270 */
[----:B------:R-:W-:Y:S01]  /*bae0*/  @!P3 IMAD.IADD R139, R139, 0x1, -R42 ;  /* 0x000000018b8bb824 */ /* 0x000fe200078e0a2a */
[----:B------:R-:W1:Y:S01]  /*baf0*/  S2R R19, SR_TID.X ;  /* 0x0000000000137919 */ /* 0x000e620000002100 */
[----:B------:R-:W-:Y:S01]  /*bb00*/  ISETP.GE.AND P3, PT, R6, RZ, PT ;  /* 0x000000ff0600720c */ /* 0x000fe20003f66270 */
[----:B0-----:R-:W-:-:S04]  /*bb10*/  IMAD.HI.U32 R5, R2, R81, RZ ;  /* 0x0000005102057227 */ /* 0x001fc800078e00ff */
[----:B------:R-:W-:Y:S01]  /*bb20*/  IMAD.MOV R2, RZ, RZ, -R158 ;  /* 0x000000ffff027224 */ /* 0x000fe200078e0a9e */
[----:B------:R-:W0:Y:S03]  /*bb30*/  S2R R6, SR_TID.X ;  /* 0x0000000000067919 */ /* 0x000e260000002100 */
[----:B------:R-:W-:Y:S01]  /*bb40*/  IMAD R73, R42, R2, R73 ;  /* 0x000000022a497224 */ /* 0x000fe200078e0249 */
[----:B------:R-:W2:Y:S01]  /*bb50*/  LDL.LU R158, [R1+0xbc0] ;  /* 0x000bc000019e7983 */ /* 0x000ea20000300800 */
[----:B------:R-:W-:Y:S02]  /*bb60*/  @!P5 IMAD.IADD R58, R58, 0x1, -R42 ;  /* 0x000000013a3ad824 */ /* 0x000fe400078e0a2a */
[----:B------:R-:W-:Y:S01]  /*bb70*/  IMAD.MOV R2, RZ, RZ, -R5 ;  /* 0x000000ffff027224 */ /* 0x000fe200078e0a05 */
[C---:B------:R-:W-:Y:S01]  /*bb80*/  ISETP.GT.U32.AND P5, PT, R42.reuse, R73, PT ;  /* 0x000000492a00720c */ /* 0x040fe20003fa4070 */
[----:B------:R3:W-:Y:S02]  /*bb90*/  STL [R1+0x434], R153 ;  /* 0x0004349901007387 */ /* 0x0007e40000100800 */
[----:B------:R-:W-:-:S02]  /*bba0*/  IMAD R81, R42, R2, R81 ;  /* 0x000000022a517224 */ /* 0x000fc400078e0251 */
[----:B------:R-:W4:Y:S01]  /*bbb0*/  LDL.LU R5, [R1+0xbbc] ;  /* 0x000bbc0001057983 */ /* 0x000f220000300800 */
[----:B---3--:R-:W-:-:S04]  /*bbc0*/  IMAD R153, R0, 0x2, R153 ;  /* 0x0000000200997824 */ /* 0x008fc800078e0299 */
[C---:B------:R-:W-:Y:S01]  /*bbd0*/  IMAD R3, R0.reuse, 0x2, R153 ;  /* 0x0000000200037824 */ /* 0x040fe200078e0299 */
[----:B------:R3:W-:Y:S02]  /*bbe0*/  STL [R1+0x43c], R153 ;  /* 0x00043c9901007387 */ /* 0x0007e40000100800 */
[----:B------:R-:W-:Y:S02]  /*bbf0*/  @!P5 IMAD.IADD R73, R73, 0x1, -R42 ;  /* 0x000000014949d824 */ /* 0x000fe400078e0a2a */
[----:B------:R-:W-:Y:S01]  /*bc00*/  IMAD R2, R0, 0x2, R3 ;  /* 0x0000000200027824 */ /* 0x000fe200078e0203 */
[----:B------:R-:W-:Y:S01]  /*bc10*/  STL [R1+0x408], R3 ;  /* 0x0004080301007387 */ /* 0x000fe20000100800 */
[----:B------:R-:W-:Y:S01]  /*bc20*/  @!P2 IMAD.MOV R251, RZ, RZ, -R251 ;  /* 0x000000fffffba224 */ /* 0x000fe200078e0afb */
[C---:B------:R-:W-:Y:S02]  /*bc30*/  ISETP.GT.U32.AND P2, PT, R42.reuse, R58, PT ;  /* 0x0000003a2a00720c */ /* 0x040fe40003f44070 */
[----:B------:R1:W-:Y:S01]  /*bc40*/  STL [R1+0x40c], R2 ;  /* 0x00040c0201007387 */ /* 0x0003e20000100800 */
[----:B---3--:R-:W3:Y:S01]  /*bc50*/  LDC R153, c[0x0][0x230] ;  /* 0x00008c00ff997b82 */ /* 0x008ee20000000800 */
[----:B------:R-:W-:Y:S01]  /*bc60*/  ISETP.GT.U32.AND P5, PT, R42, R73, PT ;  /* 0x000000492a00720c */ /* 0x000fe20003fa4070 */
[----:B-1----:R-:W-:-:S04]  /*bc70*/  IMAD R2, R0, 0x2, R2 ;  /* 0x0000000200027824 */ /* 0x002fc800078e0202 */
[----:B------:R-:W-:Y:S01]  /*bc80*/  IMAD R3, R0, 0x2, R2 ;  /* 0x0000000200037824 */ /* 0x000fe200078e0202 */
[----:B------:R0:W-:Y:S01]  /*bc90*/  STL [R1+0x410], R2 ;  /* 0x0004100201007387 */ /* 0x0001e20000100800 */
[----:B------:R-:W-:Y:S02]  /*bca0*/  LOP3.LUT R19, R19, 0x3f, RZ, 0xc0, !PT ;  /* 0x0000003f13137812 */ /* 0x000fe400078ec0ff */
[--C-:B------:R-:W-:Y:S01]  /*bcb0*/  @!P2 IMAD.IADD R58, R58, 0x1, -R42.reuse ;  /* 0x000000013a3aa824 */ /* 0x100fe200078e0a2a */
[----:B------:R1:W-:Y:S01]  /*bcc0*/  STL [R1+0x414], R3 ;  /* 0x0004140301007387 */ /* 0x0003e20000100800 */
[----:B------:R-:W-:Y:S02]  /*bcd0*/  ISETP.GE.AND P2, PT, R20, RZ, PT ;  /* 0x000000ff1400720c */ /* 0x000fe40003f46270 */
[----:B------:R-:W-:Y:S01]  /*bce0*/  @!P5 IMAD.IADD R73, R73, 0x1, -R42 ;  /* 0x000000014949d824 */ /* 0x000fe200078e0a2a */
[----:B0-----:R-:W-:Y:S01]  /*bcf0*/  LOP3.LUT R2, R6, 0x40, RZ, 0xc0, !PT ;  /* 0x0000004006027812 */ /* 0x001fe200078ec0ff */
[----:B------:R-:W-:-:S02]  /*bd00*/  IMAD.SHL.U32 R20, R19, 0x2, RZ ;  /* 0x0000000213147824 */ /* 0x000fc400078e00ff */
[----:B-1----:R-:W-:Y:S01]  /*bd10*/  IMAD R3, R0, 0x2, R3 ;  /* 0x0000000200037824 */ /* 0x002fe200078e0203 */
[----:B------:R-:W-:-:S03]  /*bd20*/  ISETP.NE.U32.AND P5, PT, R2, RZ, PT ;  /* 0x000000ff0200720c */ /* 0x000fc60003fa5070 */
[----:B------:R-:W-:Y:S01]  /*bd30*/  IMAD R19, R0, 0x2, R3 ;  /* 0x0000000200137824 */ /* 0x000fe200078e0203 */
[----:B------:R0:W-:Y:S01]  /*bd40*/  STL [R1+0x464], R3 ;  /* 0x0004640301007387 */ /* 0x0001e20000100800 */
[----:B------:R-:W-:-:S03]  /*bd50*/  IMAD R2, R2, 0x200, R20 ;  /* 0x0000020002027824 */ /* 0x000fc600078e0214 */
[----:B------:R1:W-:Y:S01]  /*bd60*/  STL [R1+0x46c], R19 ;  /* 0x00046c1301007387 */ /* 0x0003e20000100800 */
[----:B---3--:R-:W-:Y:S01]  /*bd70*/  VIADD R153, R153, 0x7f ;  /* 0x0000007f99997836 */ /* 0x008fe20000000000 */
[----:B0-----:R-:W-:Y:S02]  /*bd80*/  SEL R3, RZ, 0x90, !P5 ;  /* 0x00000090ff037807 */ /* 0x001fe40006800000 */
[----:B------:R0:W-:Y:S01]  /*bd90*/  STL [R1+0xb58], R2 ;  /* 0x000b580201007387 */ /* 0x0001e20000100800 */
[----:B-1----:R-:W-:Y:S01]  /*bda0*/  IMAD R19, R0, 0x2, R19 ;  /* 0x0000000200137824 */ /* 0x002fe200078e0213 */
[----:B------:R-:W-:Y:S01]  /*bdb0*/  LOP3.LUT R3, R3, R20, RZ, 0x3c, !PT ;  /* 0x0000001403037212 */ /* 0x000fe200078e3cff */
[----:B------:R-:W-:Y:S01]  /*bdc0*/  @!P4 IMAD.MOV R15, RZ, RZ, -R15 ;  /* 0x000000ffff0fc224 */ /* 0x000fe200078e0a0f */
[----:B------:R-:W-:Y:S02]  /*bdd0*/  ISETP.GE.AND P4, PT, R22, RZ, PT ;  /* 0x000000ff1600720c */ /* 0x000fe40003f86270 */
[----:B------:R-:W-:Y:S01]  /*bde0*/  SHF.R.S32.HI R22, RZ, 0x1f, R153 ;  /* 0x0000001fff167819 */ /* 0x000fe20000011499 */
[----:B0-----:R-:W-:Y:S01]  /*bdf0*/  IMAD R2, R0, 0x2, R19 ;  /* 0x0000000200027824 */ /* 0x001fe200078e0213 */
[----:B------:R-:W-:Y:S01]  /*be00*/  STL [R1+0x474], R19 ;  /* 0x0004741301007387 */ /* 0x000fe20000100800 */
[----:B------:R-:W-:-:S03]  /*be10*/  ISETP.GE.AND P6, PT, R156, RZ, PT ;  /* 0x000000ff9c00720c */ /* 0x000fc60003fc6270 */
[----:B------:R0:W-:Y:S01]  /*be20*/  STL [R1+0xb5c], R3 ;  /* 0x000b5c0301007387 */ /* 0x0001e20000100800 */
[----:B------:R-:W-:-:S03]  /*be30*/  LEA.HI R22, R22, R153, RZ, 0x7 ;  /* 0x0000009916167211 */ /* 0x000fc600078f38ff */
[----:B------:R1:W-:Y:S01]  /*be40*/  STL [R1+0x47c], R2 ;  /* 0x00047c0201007387 */ /* 0x0003e20000100800 */
[----:B------:R-:W-:-:S03]  /*be50*/  ISETP.GE.AND P5, PT, R154, RZ, PT ;  /* 0x000000ff9a00720c */ /* 0x000fc60003fa6270 */
[----:B------:R-:W3:Y:S01]  /*be60*/  LDL.LU R156, [R1+0x24] ;  /* 0x00002400019c7983 */ /* 0x000ee20000300800 */
[----:B0-----:R-:W-:-:S03]  /*be70*/  IMAD R3, R0, 0x2, R2 ;  /* 0x0000000200037824 */ /* 0x001fc600078e0202 */
[----:B------:R-:W2:Y:S01]  /*be80*/  LDL.LU R154, [R1+0x20] ;  /* 0x00002000019a7983 */ /* 0x000ea20000300800 */
[----:B------:R-:W-:-:S03]  /*be90*/  LOP3.LUT R6, R6, 0x7f, RZ, 0xc0, !PT ;  /* 0x0000007f06067812 */ /* 0x000fc600078ec0ff */
[----:B------:R0:W-:Y:S04]  /*bea0*/  STL [R1+0x484], R3 ;  /* 0x0004840301007387 */ /* 0x0001e80000100800 */
[----:B------:R-:W2:Y:S04]  /*beb0*/  LDL.LU R153, [R1+0x1c] ;  /* 0x00001c0001997983 */ /* 0x000ea80000300800 */
[----:B------:R-:W2:Y:S01]  /*bec0*/  LDL.LU R22, [R1+0x18] ;  /* 0x0000180001167983 */ /* 0x000ea20000300800 */
[----:B-1----:R-:W-:-:S03]  /*bed0*/  IMAD R2, R6, UR10, RZ ;  /* 0x0000000a06027c24 */ /* 0x002fc6000f8e02ff */
[----:B------:R-:W2:Y:S04]  /*bee0*/  LDL.LU R20, [R1+0x14] ;  /* 0x0000140001147983 */ /* 0x000ea80000300800 */
[----:B------:R-:W2:Y:S04]  /*bef0*/  LDL.LU R19, [R1+0x10] ;  /* 0x0000100001137983 */ /* 0x000ea80000300800 */
[----:B------:R-:W2:Y:S01]  /*bf00*/  LDL.LU R6, [R1+0xc] ;  /* 0x00000c0001067983 */ /* 0x000ea20000300800 */
[----:B------:R-:W-:Y:S01]  /*bf10*/  @!P1 IMAD.MOV R243, RZ, RZ, -R243 ;  /* 0x000000fffff39224 */ /* 0x000fe200078e0af3 */
[----:B------:R-:W-:-:S13]  /*bf20*/  ISETP.GT.U32.AND P1, PT, R42, R189, PT ;  /* 0x000000bd2a00720c */ /* 0x000fda0003f24070 */
[----:B------:R-:W-:Y:S01]  /*bf30*/  @!P1 IMAD.IADD R189, R189, 0x1, -R42 ;  /* 0x00000001bdbd9824 */ /* 0x000fe200078e0a2a */
[----:B------:R-:W-:-:S13]  /*bf40*/  ISETP.GT.U32.AND P1, PT, R42, R81, PT ;  /* 0x000000512a00720c */ /* 0x000fda0003f24070 */
[----:B------:R-:W-:-:S05]  /*bf50*/  @!P1 IMAD.IADD R81, R81, 0x1, -R42 ;  /* 0x0000000151519824 */ /* 0x000fca00078e0a2a */
[----:B------:R-:W-:Y:S01]  /*bf60*/  ISETP.GT.U32.AND P1, PT, R42, R81, PT ;  /* 0x000000512a00720c */ /* 0x000fe20003f24070 */
[----:B0-----:R-:W-:-:S12]  /*bf70*/  IMAD R3, R0, 0x2, R3 ;  /* 0x0000000200037824 */ /* 0x001fd800078e0203 */
[----:B------:R-:W-:Y:S02]  /*bf80*/  @!P1 IMAD.IADD R81, R81, 0x1, -R42 ;  /* 0x0000000151519824 */ /* 0x000fe400078e0a2a */
[----:B------:R-:W-:-:S04]  /*bf90*/  IMAD.MOV.U32 R42, RZ, RZ, R252 ;  /* 0x000000ffff2a7224 */ /* 0x000fc800078e00fc */
[----:B------:R-:W-:Y:S01]  /*bfa0*/  @!P6 IMAD.MOV R42, RZ, RZ, -R42 ;  /* 0x000000ffff2ae224 */ /* 0x000fe200078e0a2a */
[----:B----4-:R-:W-:Y:S02]  /*bfb0*/  ISETP.NE.AND P1, PT, R5, RZ, PT ;  /* 0x000000ff0500720c */ /* 0x010fe40003f25270 */
[----:B------:R-:W-:Y:S02]  /*bfc0*/  LOP3.LUT R252, RZ, R5, RZ, 0x33, !PT ;  /* 0x00000005fffc7212 */ /* 0x000fe400078e33ff */
[----:B------:R-:W-:Y:S01]  /*bfd0*/  LEA R5, P6, R2, UR4, 0x1 ;  /* 0x0000000402057c11 */ /* 0x000fe2000f8c08ff */
[----:B------:R-:W-:Y:S01]  /*bfe0*/  IMAD R2, R0, 0x2, R3 ;  /* 0x0000000200027824 */ /* 0x000fe200078e0203 */
[----:B------:R-:W-:Y:S01]  /*bff0*/  SEL R160, R252, R160, !P1 ;  /* 0x000000a0fca07207 */ /* 0x000fe20004800000 */
[----:B------:R-:W-:Y:S02]  /*c000*/  ULDC UR4, c[0x0][0x234] ;  /* 0x00008d0000047ab9 */ /* 0x000fe40000000800 */
[----:B------:R0:W-:Y:S04]  /*c010*/  STL [R1+0xb78], R5 ;  /* 0x000b780501007387 */ /* 0x0001e80000100800 */
[----:B0-----:R-:W4:Y:S04]  /*c020*/  LDL.LU R5, [R1+0x4] ;  /* 0x0000040001057983 */ /* 0x001f280000300800 */
[----:B------:R0:W-:Y:S04]  /*c030*/  STL [R1+0xb60], R3 ;  /* 0x000b600301007387 */ /* 0x0001e80000100800 */
[----:B------:R1:W-:Y:S01]  /*c040*/  STL [R1+0xb64], R2 ;  /* 0x000b640201007387 */ /* 0x0003e20000100800 */
[----:B0-----:R-:W-:-:S04]  /*c050*/  IMAD R3, RZ, RZ, -UR9 ;  /* 0x80000009ff037e24 */ /* 0x001fc8000f8e02ff */
[----:B------:R-:W-:Y:S02]  /*c060*/  IMAD R0, R3, 0x2, R2 ;  /* 0x0000000203007824 */ /* 0x000fe400078e0202 */
[----:B-1----:R-:W4:Y:S01]  /*c070*/  LDL.LU R2, [R1+0x8] ;  /* 0x0000080001027983 */ /* 0x002f220000300800 */
[C---:B---3--:R-:W-:Y:S02]  /*c080*/  SEL R156, R252.reuse, R156, !P1 ;  /* 0x0000009cfc9c7207 */ /* 0x048fe40004800000 */
[----:B--2---:R-:W-:-:S03]  /*c090*/  SEL R154, R252, R154, !P1 ;  /* 0x0000009afc9a7207 */ /* 0x004fc60004800000 */
[----:B------:R0:W-:Y:S01]  /*c0a0*/  STL [R1+0x120], R156 ;  /* 0x0001209c01007387 */ /* 0x0001e20000100800 */
[----:B------:R-:W-:-:S03]  /*c0b0*/  SEL R153, R252, R153, !P1 ;  /* 0x00000099fc997207 */ /* 0x000fc60004800000 */
[----:B0-----:R-:W2:Y:S01]  /*c0c0*/  LDL.LU R156, [R1+0xbb8] ;  /* 0x000bb800019c7983 */ /* 0x001ea20000300800 */
[----:B------:R-:W-:-:S03]  /*c0d0*/  SEL R22, R252, R22, !P1 ;  /* 0x00000016fc167207 */ /* 0x000fc60004800000 */
[----:B------:R0:W-:Y:S01]  /*c0e0*/  STL [R1+0x11c], R154 ;  /* 0x00011c9a01007387 */ /* 0x0001e20000100800 */
[C---:B------:R-:W-:Y:S02]  /*c0f0*/  SEL R20, R252.reuse, R20, !P1 ;  /* 0x00000014fc147207 */ /* 0x040fe40004800000 */
[C---:B------:R-:W-:Y:S01]  /*c100*/  SEL R19, R252.reuse, R19, !P1 ;  /* 0x00000013fc137207 */ /* 0x040fe20004800000 */
[----:B0-----:R-:W3:Y:S01]  /*c110*/  LDL.LU R154, [R1+0xbb4] ;  /* 0x000bb400019a7983 */ /* 0x001ee20000300800 */
[----:B------:R-:W-:-:S03]  /*c120*/  SEL R6, R252, R6, !P1 ;  /* 0x00000006fc067207 */ /* 0x000fc60004800000 */
[----:B------:R0:W-:Y:S04]  /*c130*/  STL [R1+0x118], R153 ;  /* 0x0001189901007387 */ /* 0x0001e80000100800 */
[----:B0-----:R-:W2:Y:S04]  /*c140*/  LDL.LU R153, [R1+0xbb0] ;  /* 0x000bb00001997983 */ /* 0x001ea80000300800 */
[----:B------:R0:W-:Y:S04]  /*c150*/  STL [R1+0x114], R22 ;  /* 0x0001141601007387 */ /* 0x0001e80000100800 */
[----:B0-----:R-:W3:Y:S04]  /*c160*/  LDL.LU R22, [R1+0xbac] ;  /* 0x000bac0001167983 */ /* 0x001ee80000300800 */
[----:B------:R0:W-:Y:S04]  /*c170*/  STL [R1+0x110], R20 ;  /* 0x0001101401007387 */ /* 0x0001e80000100800 */
[----:B0-----:R-:W2:Y:S04]  /*c180*/  LDL.LU R20, [R1+0xba8] ;  /* 0x000ba80001147983 */ /* 0x001ea80000300800 */
[----:B------:R0:W-:Y:S04]  /*c190*/  STL [R1+0x10c], R19 ;  /* 0x00010c1301007387 */ /* 0x0001e80000100800 */
[----:B0-----:R-:W3:Y:S04]  /*c1a0*/  LDL.LU R19, [R1+0xba4] ;  /* 0x000ba40001137983 */ /* 0x001ee80000300800 */
[----:B------:R0:W-:Y:S04]  /*c1b0*/  STL [R1+0x108], R6 ;  /* 0x0001080601007387 */ /* 0x0001e80000100800 */
[----:B0-----:R-:W2:Y:S01]  /*c1c0*/  LDL.LU R6, [R1+0xba0] ;  /* 0x000ba00001067983 */ /* 0x001ea20000300800 */
[----:B----4-:R-:W-:-:S02]  /*c1d0*/  SEL R5, R252, R5, !P1 ;  /* 0x00000005fc057207 */ /* 0x010fc40004800000 */
[----:B------:R-:W-:-:S05]  /*c1e0*/  SEL R2, R252, R2, !P1 ;  /* 0x00000002fc027207 */ /* 0x000fca0004800000 */
[----:B------:R2:W-:Y:S02]  /*c1f0*/  STL [R1+0x104], R2 ;  /* 0x0001040201007387 */ /* 0x0005e40000100800 */
[C---:B--2---:R-:W-:Y:S02]  /*c200*/  SEL R2, R252.reuse, R6, !P1 ;  /* 0x00000006fc027207 */ /* 0x044fe40004800000 */
[----:B------:R-:W2:Y:S04]  /*c210*/  LDL.LU R6, [R1+0xb9c] ;  /* 0x000b9c0001067983 */ /* 0x000ea80000300800 */
[----:B------:R3:W-:Y:S04]  /*c220*/  STL [R1+0x100], R5 ;  /* 0x0001000501007387 */ /* 0x0007e80000100800 */
[----:B------:R0:W-:Y:S01]  /*c230*/  STL [R1+0xfc], R2 ;  /* 0x0000fc0201007387 */ /* 0x0001e20000100800 */
[----:B---3--:R-:W-:-:S02]  /*c240*/  SEL R5, R252, R19, !P1 ;  /* 0x00000013fc057207 */ /* 0x008fc40004800000 */
[----:B0-----:R-:W-:-:S03]  /*c250*/  SEL R2, R252, R20, !P1 ;  /* 0x00000014fc027207 */ /* 0x001fc60004800000 */
[----:B------:R0:W-:Y:S01]  /*c260*/  STL [R1+0xf8], R5 ;  /* 0x0000f80501007387 */ /* 0x0001e20000100800 */
[----:B------:R-:W-:-:S03]  /*c270*/  SEL R19, R252, R22, !P1 ;  /* 0x00000016fc137207 */ /* 0x000fc60004800000 */
[----:B------:R1:W-:Y:S01]  /*c280*/  STL [R1+0xf4], R2 ;  /* 0x0000f40201007387 */ /* 0x0003e20000100800 */
[----:B0-----:R-:W-:-:S03]  /*c290*/  SEL R5, R252, R24, !P1 ;  /* 0x00000018fc057207 */ /* 0x001fc60004800000 */
[----:B------:R0:W-:Y:S01]  /*c2a0*/  STL [R1+0xf0], R19 ;  /* 0x0000f01301007387 */ /* 0x0001e20000100800 */
[----:B-1----:R-:W-:-:S03]  /*c2b0*/  SEL R2, R252, R26, !P1 ;  /* 0x0000001afc027207 */ /* 0x002fc60004800000 */
[----:B------:R1:W-:Y:S04]  /*c2c0*/  STL [R1+0xec], R5 ;  /* 0x0000ec0501007387 */ /* 0x0003e80000100800 */
[----:B------:R3:W-:Y:S01]  /*c2d0*/  STL [R1+0xe8], R2 ;  /* 0x0000e80201007387 */ /* 0x0007e20000100800 */
[C---:B0-----:R-:W-:Y:S02]  /*c2e0*/  SEL R19, R252.reuse, R28, !P1 ;  /* 0x0000001cfc137207 */ /* 0x041fe40004800000 */
[----:B-1----:R-:W-:-:S03]  /*c2f0*/  SEL R5, R252, R30, !P1 ;  /* 0x0000001efc057207 */ /* 0x002fc60004800000 */
[----:B------:R0:W-:Y:S01]  /*c300*/  STL [R1+0xe4], R19 ;  /* 0x0000e41301007387 */ /* 0x0001e20000100800 */
[----:B---3--:R-:W-:-:S03]  /*c310*/  SEL R2, R252, R32, !P1 ;  /* 0x00000020fc027207 */ /* 0x008fc60004800000 */
        /* <DEDUP_REMOVED lines=34> */
[----:B------:R-:W-:Y:S01]  /*c540*/  STL [R1+0x9c], R19 ;  /* 0x00009c1301007387 */ /* 0x000fe20000100800 */
[----:B---3--:R-:W-:-:S03]  /*c550*/  SEL R2, R252, R66, !P1 ;  /* 0x00000042fc027207 */ /* 0x008fc60004800000 */
[----:B------:R-:W-:Y:S04]  /*c560*/  STL [R1+0x98], R5 ;  /* 0x0000980501007387 */ /* 0x000fe80000100800 */
[----:B------:R0:W-:Y:S02]  /*c570*/  STL [R1+0x94], R2 ;  /* 0x0000940201007387 */ /* 0x0001e40000100800 */
[----:B0-----:R-:W-:-:S05]  /*c580*/  SEL R2, R252, R74, !P1 ;  /* 0x0000004afc027207 */ /* 0x001fca0004800000 */
[----:B------:R0:W-:Y:S01]  /*c590*/  STL [R1+0x90], R2 ;  /* 0x0000900201007387 */ /* 0x0001e20000100800 */
[C---:B------:R-:W-:Y:S02]  /*c5a0*/  SEL R19, R252.reuse, R89, !P1 ;  /* 0x00000059fc137207 */ /* 0x040fe40004800000 */
[----:B0-----:R-:W-:-:S05]  /*c5b0*/  SEL R2, R252, R80, !P1 ;  /* 0x00000050fc027207 */ /* 0x001fca0004800000 */
[----:B------:R0:W-:Y:S01]  /*c5c0*/  STL [R1+0x8c], R2 ;  /* 0x00008c0201007387 */ /* 0x0001e20000100800 */
[C---:B------:R-:W-:Y:S02]  /*c5d0*/  SEL R5, R252.reuse, R91, !P1 ;  /* 0x0000005bfc057207 */ /* 0x040fe40004800000 */
[----:B0-----:R-:W-:-:S05]  /*c5e0*/  SEL R2, R252, R86, !P1 ;  /* 0x00000056fc027207 */ /* 0x001fca0004800000 */
[----:B------:R0:W-:Y:S04]  /*c5f0*/  STL [R1+0x88], R2 ;  /* 0x0000880201007387 */ /* 0x0001e80000100800 */
[----:B------:R1:W-:Y:S01]  /*c600*/  STL [R1+0x84], R19 ;  /* 0x0000841301007387 */ /* 0x0003e20000100800 */
[----:B0-----:R-:W-:-:S03]  /*c610*/  SEL R2, R252, R93, !P1 ;  /* 0x0000005dfc027207 */ /* 0x001fc60004800000 */
[----:B------:R0:W-:Y:S01]  /*c620*/  STL [R1+0x80], R5 ;  /* 0x0000800501007387 */ /* 0x0001e20000100800 */
[----:B-1----:R-:W-:-:S03]  /*c630*/  SEL R19, R252, R95, !P1 ;  /* 0x0000005ffc137207 */ /* 0x002fc60004800000 */
        /* <DEDUP_REMOVED lines=8> */
[----:B------:R-:W-:Y:S01]  /*c6c0*/  STL [R1+0x6c], R19 ;  /* 0x00006c1301007387 */ /* 0x000fe20000100800 */
[----:B---3--:R-:W-:-:S03]  /*c6d0*/  SEL R2, R252, R103, !P1 ;  /* 0x00000067fc027207 */ /* 0x008fc60004800000 */
[----:B------:R0:W-:Y:S01]  /*c6e0*/  STL [R1+0x68], R5 ;  /* 0x0000680501007387 */ /* 0x0001e20000100800 */
[----:B------:R-:W-:-:S03]  /*c6f0*/  SEL R22, R252, R112, !P1 ;  /* 0x00000070fc167207 */ /* 0x000fc60004800000 */
[----:B------:R1:W-:Y:S01]  /*c700*/  STL [R1+0x64], R2 ;  /* 0x0000640201007387 */ /* 0x0003e20000100800 */
[C---:B0-----:R-:W-:Y:S02]  /*c710*/  SEL R5, R252.reuse, R107, !P1 ;  /* 0x0000006bfc057207 */ /* 0x041fe40004800000 */
[----:B-1----:R-:W-:-:S03]  /*c720*/  SEL R2, R252, R110, !P1 ;  /* 0x0000006efc027207 */ /* 0x002fc60004800000 */
[----:B------:R0:W-:Y:S01]  /*c730*/  STL [R1+0x60], R5 ;  /* 0x0000600501007387 */ /* 0x0001e20000100800 */
[----:B------:R-:W-:-:S03]  /*c740*/  SEL R20, R252, R116, !P1 ;  /* 0x00000074fc147207 */ /* 0x000fc60004800000 */
[----:B------:R-:W-:Y:S01]  /*c750*/  STL [R1+0xb90], R22 ;  /* 0x000b901601007387 */ /* 0x000fe20000100800 */
[----:B------:R-:W-:-:S03]  /*c760*/  SEL R19, R252, R117, !P1 ;  /* 0x00000075fc137207 */ /* 0x000fc60004800000 */
[----:B------:R1:W-:Y:S01]  /*c770*/  STL [R1+0x5c], R2 ;  /* 0x00005c0201007387 */ /* 0x0003e20000100800 */
[----:B0-----:R-:W-:-:S03]  /*c780*/  SEL R5, R252, R119, !P1 ;  /* 0x00000077fc057207 */ /* 0x001fc60004800000 */
[----:B------:R-:W-:Y:S01]  /*c790*/  STL [R1+0xb94], R20 ;  /* 0x000b941401007387 */ /* 0x000fe20000100800 */
[----:B-1----:R-:W-:-:S05]  /*c7a0*/  SEL R2, R252, R114, !P1 ;  /* 0x00000072fc027207 */ /* 0x002fca0004800000 */
        /* <DEDUP_REMOVED lines=16> */
[C---:B-1----:R-:W-:Y:S01]  /*c8b0*/  SEL R19, R252.reuse, R134, !P1 ;  /* 0x00000086fc137207 */ /* 0x042fe20004800000 */
[----:B------:R-:W1:Y:S02]  /*c8c0*/  S2R R22, SR_TID.X ;  /* 0x0000000000167919 */ /* 0x000e640000002100 */
[----:B------:R3:W-:Y:S01]  /*c8d0*/  STL [R1+0x38], R2 ;  /* 0x0000380201007387 */ /* 0x0007e20000100800 */
[----:B0-----:R-:W-:-:S03]  /*c8e0*/  SEL R5, R252, R136, !P1 ;  /* 0x00000088fc057207 */ /* 0x001fc60004800000 */
[----:B------:R0:W-:Y:S01]  /*c8f0*/  STL [R1+0x34], R19 ;  /* 0x0000341301007387 */ /* 0x0001e20000100800 */
[----:B---3--:R-:W-:-:S03]  /*c900*/  SEL R2, R252, R138, !P1 ;  /* 0x0000008afc027207 */ /* 0x008fc60004800000 */
        /* <DEDUP_REMOVED lines=18> */
[----:B---3--:R-:W3:Y:S04]  /*ca30*/  LDL.LU R19, [R1+0x10c] ;  /* 0x00010c0001137983 */ /* 0x008ee80000300800 */
[----:B------:R0:W-:Y:S04]  /*ca40*/  STL [R1+0x14], R5 ;  /* 0x0000140501007387 */ /* 0x0001e80000100800 */
[----:B------:R-:W4:Y:S01]  /*ca50*/  LDL.LU R20, [R1+0x108] ;  /* 0x0001080001147983 */ /* 0x000f220000300800 */
[----:B------:R-:W-:-:S03]  /*ca60*/  SEL R161, R252, R161, !P1 ;  /* 0x000000a1fca17207 */ /* 0x000fc60004800000 */
[----:B------:R2:W-:Y:S01]  /*ca70*/  STL [R1+0xc], R2 ;  /* 0x00000c0201007387 */ /* 0x0005e20000100800 */
[C---:B0-----:R-:W-:Y:S02]  /*ca80*/  SEL R5, R252.reuse, R156, !P1 ;  /* 0x0000009cfc057207 */ /* 0x041fe40004800000 */
[C---:B------:R-:W-:Y:S02]  /*ca90*/  SEL R163, R252.reuse, R163, !P1 ;  /* 0x000000a3fca37207 */ /* 0x040fe40004800000 */
[----:B--2---:R-:W-:Y:S01]  /*caa0*/  SEL R2, R252, R158, !P1 ;  /* 0x0000009efc027207 */ /* 0x004fe20004800000 */
[----:B------:R-:W-:Y:S01]  /*cab0*/  STL [R1+0xb7c], R5 ;  /* 0x000b7c0501007387 */ /* 0x000fe20000100800 */
[----:B-1----:R-:W-:-:S03]  /*cac0*/  LOP3.LUT R22, R22, 0x7f, RZ, 0xc0, !PT ;  /* 0x0000007f16167812 */ /* 0x002fc600078ec0ff */
[----:B------:R-:W-:Y:S01]  /*cad0*/  STL [R1+0xb80], R2 ;  /* 0x000b800201007387 */ /* 0x000fe20000100800 */
[----:B------:R-:W-:-:S03]  /*cae0*/  SEL R32, R252, R11, !P1 ;  /* 0x0000000bfc207207 */ /* 0x000fc60004800000 */
[----:B------:R-:W-:Y:S04]  /*caf0*/  STL [R1+0xb84], R160 ;  /* 0x000b84a001007387 */ /* 0x000fe80000100800 */
[----:B------:R-:W-:Y:S01]  /*cb00*/  STL [R1+0xb88], R161 ;  /* 0x000b88a101007387 */ /* 0x000fe20000100800 */
[----:B------:R-:W-:-:S03]  /*cb10*/  IMAD R22, R22, UR10, RZ ;  /* 0x0000000a16167c24 */ /* 0x000fc6000f8e02ff */
[----:B------:R0:W-:Y:S01]  /*cb20*/  STL [R1+0xb8c], R163 ;  /* 0x000b8ca301007387 */ /* 0x0001e20000100800 */
[C---:B------:R-:W-:Y:S02]  /*cb30*/  SEL R34, R252.reuse, R12, !P1 ;  /* 0x0000000cfc227207 */ /* 0x040fe40004800000 */
[C---:B------:R-:W-:Y:S01]  /*cb40*/  SEL R35, R252.reuse, R14, !P1 ;  /* 0x0000000efc237207 */ /* 0x040fe20004800000 */
[----:B0-----:R-:W2:Y:S04]  /*cb50*/  LDL.LU R163, [R1+0x110] ;  /* 0x0001100001a37983 */ /* 0x001ea80000300800 */
[----:B------:R-:W2:Y:S01]  /*cb60*/  LDL.LU R11, [R1+0x114] ;  /* 0x00011400010b7983 */ /* 0x000ea20000300800 */
[C---:B------:R-:W-:Y:S02]  /*cb70*/  SEL R37, R252.reuse, R16, !P1 ;  /* 0x00000010fc257207 */ /* 0x040fe40004800000 */
[----:B------:R-:W-:Y:S01]  /*cb80*/  SEL R89, R252, R4, !P1 ;  /* 0x00000004fc597207 */ /* 0x000fe20004800000 */
[----:B------:R-:W2:Y:S01]  /*cb90*/  LDL.LU R12, [R1+0x118] ;  /* 0x00011800010c7983 */ /* 0x000ea20000300800 */
[----:B------:R-:W-:Y:S01]  /*cba0*/  LEA.HI.X.SX32 R4, R22, UR5, 0x1, P6 ;  /* 0x0000000516047c11 */ /* 0x000fe2000b0f0eff */
[----:B------:R-:W-:-:S02]  /*cbb0*/  ULDC UR5, c[0x0][0x240] ;  /* 0x0000900000057ab9 */ /* 0x000fc40000000800 */
[----:B------:R-:W2:Y:S04]  /*cbc0*/  LDL.LU R14, [R1+0x11c] ;  /* 0x00011c00010e7983 */ /* 0x000ea80000300800 */
[----:B------:R-:W2:Y:S04]  /*cbd0*/  LDL.LU R16, [R1+0x120] ;  /* 0x0001200001107983 */ /* 0x000ea80000300800 */
[----:B------:R-:W2:Y:S04]  /*cbe0*/  LDL.LU R22, [R1+0x104] ;  /* 0x0001040001167983 */ /* 0x000ea80000300800 */
[----:B------:R-:W2:Y:S04]  /*cbf0*/  LDL.LU R161, [R1+0x100] ;  /* 0x0001000001a17983 */ /* 0x000ea80000300800 */
[----:B------:R-:W2:Y:S04]  /*cc00*/  LDL.LU R160, [R1+0xfc] ;  /* 0x0000fc0001a07983 */ /* 0x000ea80000300800 */
[----:B------:R-:W2:Y:S04]  /*cc10*/  LDL.LU R158, [R1+0xf8] ;  /* 0x0000f800019e7983 */ /* 0x000ea80000300800 */
[----:B------:R-:W-:Y:S04]  /*cc20*/  STL [R1+0xb68], R0 ;  /* 0x000b680001007387 */ /* 0x000fe80000100800 */
[----:B------:R-:W2:Y:S04]  /*cc30*/  LDL.LU R2, [R1+0xf4] ;  /* 0x0000f40001027983 */ /* 0x000ea80000300800 */
[----:B------:R-:W2:Y:S01]  /*cc40*/  LDL.LU R5, [R1+0xf0] ;  /* 0x0000f00001057983 */ /* 0x000ea20000300800 */
[C---:B------:R-:W-:Y:S01]  /*cc50*/  SEL R28, R252.reuse, R7, !P1 ;  /* 0x00000007fc1c7207 */ /* 0x040fe20004800000 */
[----:B------:R-:W-:Y:S01]  /*cc60*/  IMAD R7, R3, 0x2, R0 ;  /* 0x0000000203077824 */ /* 0x000fe200078e0200 */
[----:B------:R-:W-:-:S03]  /*cc70*/  SEL R30, R252, R9, !P1 ;  /* 0x00000009fc1e7207 */ /* 0x000fc60004800000 */
[----:B------:R-:W-:Y:S02]  /*cc80*/  IMAD R9, R3, 0x2, R7 ;  /* 0x0000000203097824 */ /* 0x000fe400078e0207 */
[----:B------:R-:W-:Y:S01]  /*cc90*/  IMAD R3, R6, UR4, RZ ;  /* 0x0000000406037c24 */ /* 0x000fe2000f8e02ff */
[----:B------:R0:W-:Y:S01]  /*cca0*/  STL [R1+0xb6c], R7 ;  /* 0x000b6c0701007387 */ /* 0x0001e20000100800 */
[----:B------:R-:W-:-:S03]  /*ccb0*/  SEL R146, R252, R15, !P1 ;  /* 0x0000000ffc927207 */ /* 0x000fc60004800000 */
[----:B------:R1:W-:Y:S01]  /*ccc0*/  STL [R1+0xb70], R3 ;  /* 0x000b700301007387 */ /* 0x0003e20000100800 */
[----:B------:R-:W-:-:S03]  /*ccd0*/  @!P3 IMAD.MOV R139, RZ, RZ, -R139 ;  /* 0x000000ffff8bb224 */ /* 0x000fc600078e0a8b */
[----:B------:R-:W2:Y:S01]  /*cce0*/  LDL.LU R6, [R1+0xec] ;  /* 0x0000ec0001067983 */ /* 0x000ea20000300800 */
[----:B------:R-:W-:-:S03]  /*ccf0*/  SEL R98, R252, R23, !P1 ;  /* 0x00000017fc627207 */ /* 0x000fc60004800000 */
[----:B0-----:R-:W2:Y:S04]  /*cd00*/  LDL.LU R7, [R1+0xe8] ;  /* 0x0000e80001077983 */ /* 0x001ea80000300800 */
[----:B------:R-:W2:Y:S01]  /*cd10*/  LDL.LU R0, [R1+0xe4] ;  /* 0x0000e40001007983 */ /* 0x000ea20000300800 */
[----:B------:R-:W-:-:S03]  /*cd20*/  SEL R96, R252, R17, !P1 ;  /* 0x00000011fc607207 */ /* 0x000fc60004800000 */
[----:B------:R-:W2:Y:S01]  /*cd30*/  LDL.LU R15, [R1+0xe0] ;  /* 0x0000e000010f7983 */ /* 0x000ea20000300800 */
[C---:B------:R-:W-:Y:S02]  /*cd40*/  SEL R95, R252.reuse, R13, !P1 ;  /* 0x0000000dfc5f7207 */ /* 0x040fe40004800000 */
[C---:B------:R-:W-:Y:S02]  /*cd50*/  SEL R154, R252.reuse, R139, !P1 ;  /* 0x0000008bfc9a7207 */ /* 0x040fe40004800000 */
[C---:B------:R-:W-:Y:S02]  /*cd60*/  SEL R93, R252.reuse, R10, !P1 ;  /* 0x0000000afc5d7207 */ /* 0x040fe40004800000 */
[C---:B------:R-:W-:Y:S02]  /*cd70*/  SEL R41, R252.reuse, R21, !P1 ;  /* 0x00000015fc297207 */ /* 0x040fe40004800000 */
[C---:B------:R-:W-:Y:S02]  /*cd80*/  SEL R39, R252.reuse, R18, !P1 ;  /* 0x00000012fc277207 */ /* 0x040fe40004800000 */
[----:B------:R-:W-:Y:S01]  /*cd90*/  SEL R127, R252, R120, !P1 ;  /* 0x00000078fc7f7207 */ /* 0x000fe20004800000 */
[----:B---3--:R-:W-:-:S02]  /*cda0*/  IMAD R138, R19, UR5, RZ ;  /* 0x00000005138a7c24 */ /* 0x008fc4000f8e02ff */
[----:B----4-:R-:W-:Y:S02]  /*cdb0*/  IMAD R136, R20, UR5, RZ ;  /* 0x0000000514887c24 */ /* 0x010fe4000f8e02ff */
[----:B--2---:R-:W-:Y:S02]  /*cdc0*/  IMAD R140, R11, UR5, RZ ;  /* 0x000000050b8c7c24 */ /* 0x004fe4000f8e02ff */
[----:B------:R-:W2:Y:S04]  /*cdd0*/  LDL.LU R11, [R1+0xdc] ;  /* 0x0000dc00010b7983 */ /* 0x000ea80000300800 */
[----:B------:R-:W3:Y:S01]  /*cde0*/  LDL.LU R23, [R1+0xd8] ;  /* 0x0000d80001177983 */ /* 0x000ee20000300800 */
[----:B------:R-:W-:-:S03]  /*cdf0*/  IMAD R139, R163, UR5, RZ ;  /* 0x00000005a38b7c24 */ /* 0x000fc6000f8e02ff */
[----:B------:R-:W4:Y:S04]  /*ce00*/  LDL.LU R19, [R1+0xd4] ;  /* 0x0000d40001137983 */ /* 0x000f280000300800 */
[----:B------:R-:W3:Y:S01]  /*ce10*/  LDL.LU R17, [R1+0xd0] ;  /* 0x0000d00001117983 */ /* 0x000ee20000300800 */
[----:B------:R-:W-:-:S03]  /*ce20*/  IMAD R134, R22, UR5, RZ ;  /* 0x0000000516867c24 */ /* 0x000fc6000f8e02ff */
[----:B------:R-:W3:Y:S04]  /*ce30*/  LDL.LU R20, [R1+0xcc] ;  /* 0x0000cc0001147983 */ /* 0x000ee80000300800 */
[----:B------:R-:W3:Y:S04]  /*ce40*/  LDL.LU R13, [R1+0xc8] ;  /* 0x0000c800010d7983 */ /* 0x000ee80000300800 */
[----:B------:R-:W3:Y:S04]  /*ce50*/  LDL.LU R163, [R1+0xc4] ;  /* 0x0000c40001a37983 */ /* 0x000ee80000300800 */
[----:B------:R-:W3:Y:S01]  /*ce60*/  LDL.LU R22, [R1+0xc0] ;  /* 0x0000c00001167983 */ /* 0x000ee20000300800 */
[----:B------:R-:W-:-:S02]  /*ce70*/  IMAD R132, R161, UR5, RZ ;  /* 0x00000005a1847c24 */ /* 0x000fc4000f8e02ff */
[----:B------:R-:W-:Y:S01]  /*ce80*/  IMAD R131, R160, UR5, RZ ;  /* 0x00000005a0837c24 */ /* 0x000fe2000f8e02ff */
[----:B------:R-:W3:Y:S01]  /*ce90*/  LDL.LU R161, [R1+0xbc] ;  /* 0x0000bc0001a17983 */ /* 0x000ee20000300800 */
[----:B------:R-:W-:-:S03]  /*cea0*/  IMAD R129, R158, UR5, RZ ;  /* 0x000000059e817c24 */ /* 0x000fc6000f8e02ff */
[----:B------:R-:W3:Y:S04]  /*ceb0*/  LDL.LU R160, [R1+0xb8] ;  /* 0x0000b80001a07983 */ /* 0x000ee80000300800 */
[----:B------:R-:W3:Y:S01]  /*cec0*/  LDL.LU R158, [R1+0xb4] ;  /* 0x0000b400019e7983 */ /* 0x000ee20000300800 */
[----:B------:R-:W-:-:S03]  /*ced0*/  IMAD R149, R16, UR5, RZ ;  /* 0x0000000510957c24 */ /* 0x000fc6000f8e02ff */
        /* <DEDUP_REMOVED lines=8> */
[----:B------:R-:W3:Y:S04]  /*cf60*/  LDL.LU R14, [R1+0xa0] ;  /* 0x0000a000010e7983 */ /* 0x000ee80000300800 */
[----:B------:R-:W3:Y:S04]  /*cf70*/  LDL.LU R12, [R1+0x9c] ;  /* 0x00009c00010c7983 */ /* 0x000ee80000300800 */
[----:B------:R-:W3:Y:S04]  /*cf80*/  LDL.LU R2, [R1+0x98] ;  /* 0x0000980001027983 */ /* 0x000ee80000300800 */
[----:B------:R-:W3:Y:S01]  /*cf90*/  LDL.LU R5, [R1+0x94] ;  /* 0x0000940001057983 */ /* 0x000ee20000300800 */
[----:B------:R-:W-:-:S02]  /*cfa0*/  SEL R119, R252, R99, !P1 ;  /* 0x00000063fc777207 */ /* 0x000fc40004800000 */
[C---:B------:R-:W-:Y:S01]  /*cfb0*/  SEL R57, R252.reuse, R82, !P1 ;  /* 0x00000052fc397207 */ /* 0x040fe20004800000 */
[----:B------:R-:W-:Y:S02]  /*cfc0*/  @!P4 IMAD.MOV R189, RZ, RZ, -R189 ;  /* 0x000000ffffbdc224 */ /* 0x000fe400078e0abd */
[----:B------:R-:W-:Y:S02]  /*cfd0*/  @!P2 IMAD.MOV R58, RZ, RZ, -R58 ;  /* 0x000000ffff3aa224 */ /* 0x000fe400078e0a3a */
[----:B------:R-:W-:Y:S02]  /*cfe0*/  @!P0 IMAD.MOV R73, RZ, RZ, -R73 ;  /* 0x000000ffff498224 */ /* 0x000fe400078e0a49 */
[----:B------:R-:W-:Y:S01]  /*cff0*/  @!P5 IMAD.MOV R81, RZ, RZ, -R81 ;  /* 0x000000ffff51d224 */ /* 0x000fe200078e0a51 */
[C---:B------:R-:W-:Y:S02]  /*d000*/  SEL R26, R252.reuse, R105, !P1 ;  /* 0x00000069fc1a7207 */ /* 0x040fe40004800000 */
[----:B------:R-:W-:-:S02]  /*d010*/  SEL R24, R252, R109, !P1 ;  /* 0x0000006dfc187207 */ /* 0x000fc40004800000 */
[C---:B------:R-:W-:Y:S02]  /*d020*/  SEL R66, R252.reuse, R68, !P1 ;  /* 0x00000044fc427207 */ /* 0x040fe40004800000 */
[C---:B------:R-:W-:Y:S02]  /*d030*/  SEL R65, R252.reuse, R70, !P1 ;  /* 0x00000046fc417207 */ /* 0x040fe40004800000 */
[C---:B------:R-:W-:Y:S02]  /*d040*/  SEL R63, R252.reuse, R72, !P1 ;  /* 0x00000048fc3f7207 */ /* 0x040fe40004800000 */
[C---:B------:R-:W-:Y:S02]  /*d050*/  SEL R61, R252.reuse, R76, !P1 ;  /* 0x0000004cfc3d7207 */ /* 0x040fe40004800000 */
        /* <DEDUP_REMOVED lines=96> */
[----:B------:R-:W-:Y:S01]  /*d660*/  SEL R180, R252, R180, !P1 ;  /* 0x000000b4fcb47207 */ /* 0x000fe20004800000 */
[----:B--2---:R-:W-:Y:S02]  /*d670*/  IMAD R99, R11, UR5, RZ ;  /* 0x000000050b637c24 */ /* 0x004fe4000f8e02ff */
[----:B------:R-:W2:Y:S01]  /*d680*/  LDL.LU R11, [R1+0x90] ;  /* 0x00009000010b7983 */ /* 0x000ea20000300800 */
[----:B----4-:R-:W-:-:S03]  /*d690*/  IMAD R91, R19, UR5, RZ ;  /* 0x00000005135b7c24 */ /* 0x010fc6000f8e02ff */
[----:B------:R-:W4:Y:S01]  /*d6a0*/  LDL.LU R19, [R1+0x8c] ;  /* 0x00008c0001137983 */ /* 0x000f220000300800 */
[----:B---3--:R-:W-:-:S03]  /*d6b0*/  IMAD R86, R20, UR5, RZ ;  /* 0x0000000514567c24 */ /* 0x008fc6000f8e02ff */
[----:B------:R-:W3:Y:S01]  /*d6c0*/  LDL.LU R20, [R1+0x88] ;  /* 0x0000880001147983 */ /* 0x000ee20000300800 */
[----:B------:R-:W-:Y:S01]  /*d6d0*/  SEL R183, R252, R183, !P1 ;  /* 0x000000b7fcb77207 */ /* 0x000fe20004800000 */
[----:B------:R-:W-:Y:S02]  /*d6e0*/  IMAD R82, R22, UR5, RZ ;  /* 0x0000000516527c24 */ /* 0x000fe4000f8e02ff */
[----:B------:R-:W2:Y:S01]  /*d6f0*/  LDL.LU R22, [R1+0x84] ;  /* 0x0000840001167983 */ /* 0x000ea20000300800 */
[C---:B------:R-:W-:Y:S01]  /*d700*/  SEL R187, R252.reuse, R187, !P1 ;  /* 0x000000bbfcbb7207 */ /* 0x040fe20004800000 */
[----:B------:R-:W-:Y:S01]  /*d710*/  IMAD R84, R163, UR5, RZ ;  /* 0x00000005a3547c24 */ /* 0x000fe2000f8e02ff */
[C---:B------:R-:W-:Y:S01]  /*d720*/  SEL R191, R252.reuse, R191, !P1 ;  /* 0x000000bffcbf7207 */ /* 0x040fe20004800000 */
[----:B------:R-:W2:Y:S01]  /*d730*/  LDL.LU R163, [R1+0x80] ;  /* 0x0000800001a37983 */ /* 0x000ea20000300800 */
        /* <DEDUP_REMOVED lines=52> */
[----:B------:R-:W-:Y:S01]  /*da80*/  SEL R252, R252, R81, !P1 ;  /* 0x00000051fcfc7207 */ /* 0x000fe20004800000 */
[----:B------:R-:W-:Y:S02]  /*da90*/  IMAD R81, R161, UR5, RZ ;  /* 0x00000005a1517c24 */ /* 0x000fe4000f8e02ff */
[----:B------:R-:W-:Y:S01]  /*daa0*/  IMAD R80, R160, UR5, RZ ;  /* 0x00000005a0507c24 */ /* 0x000fe2000f8e02ff */
[----:B------:R-:W2:Y:S01]  /*dab0*/  LDL.LU R161, [R1+0x7c] ;  /* 0x00007c0001a17983 */ /* 0x000ea20000300800 */
[----:B------:R-:W-:-:S03]  /*dac0*/  IMAD R78, R158, UR5, RZ ;  /* 0x000000059e4e7c24 */ /* 0x000fc6000f8e02ff */
[----:B------:R-:W2:Y:S04]  /*dad0*/  LDL.LU R160, [R1+0x78] ;  /* 0x0000780001a07983 */ /* 0x000ea80000300800 */
[----:B------:R-:W2:Y:S01]  /*dae0*/  LDL.LU R158, [R1+0x74] ;  /* 0x00007400019e7983 */ /* 0x000ea20000300800 */
[----:B------:R-:W-:Y:S02]  /*daf0*/  IMAD R69, R2, UR5, RZ ;  /* 0x0000000502457c24 */ /* 0x000fe4000f8e02ff */
[----:B------:R-:W-:Y:S01]  /*db00*/  IMAD R68, R5, UR5, RZ ;  /* 0x0000000505447c24 */ /* 0x000fe2000f8e02ff */
[----:B------:R-:W2:Y:S04]  /*db10*/  LDL.LU R2, [R1+0x70] ;  /* 0x0000700001027983 */ /* 0x000ea80000300800 */
[----:B------:R-:W2:Y:S01]  /*db20*/  LDL.LU R5, [R1+0x6c] ;  /* 0x00006c0001057983 */ /* 0x000ea20000300800 */
[----:B------:R-:W-:-:S02]  /*db30*/  IMAD R92, R23, UR5, RZ ;  /* 0x00000005175c7c24 */ /* 0x000fc4000f8e02ff */
[----:B------:R-:W-:Y:S02]  /*db40*/  IMAD R76, R21, UR5, RZ ;  /* 0x00000005154c7c24 */ /* 0x000fe4000f8e02ff */
[----:B------:R-:W-:Y:S02]  /*db50*/  IMAD R74, R18, UR5, RZ ;  /* 0x00000005124a7c24 */ /* 0x000fe4000f8e02ff */
[----:B------:R-:W-:Y:S02]  /*db60*/  IMAD R88, R17, UR5, RZ ;  /* 0x0000000511587c24 */ /* 0x000fe4000f8e02ff */
[----:B------:R-:W-:Y:S02]  /*db70*/  IMAD R73, R16, UR5, RZ ;  /* 0x0000000510497c24 */ /* 0x000fe4000f8e02ff */
[----:B------:R-:W-:Y:S02]  /*db80*/  IMAD R103, R15, UR5, RZ ;  /* 0x000000050f677c24 */ /* 0x000fe4000f8e02ff */
[----:B------:R-:W-:-:S02]  /*db90*/  IMAD R72, R14, UR5, RZ ;  /* 0x000000050e487c24 */ /* 0x000fc4000f8e02ff */
[----:B------:R-:W-:Y:S02]  /*dba0*/  IMAD R85, R13, UR5, RZ ;  /* 0x000000050d557c24 */ /* 0x000fe4000f8e02ff */
[----:B------:R-:W-:Y:S02]  /*dbb0*/  IMAD R70, R12, UR5, RZ ;  /* 0x000000050c467c24 */ /* 0x000fe4000f8e02ff */
[----:B------:R-:W-:Y:S02]  /*dbc0*/  IMAD R77, R10, UR5, RZ ;  /* 0x000000050a4d7c24 */ /* 0x000fe4000f8e02ff */
[----:B------:R-:W-:Y:S02]  /*dbd0*/  IMAD R113, R6, UR5, RZ ;  /* 0x0000000506717c24 */ /* 0x000fe4000f8e02ff */
[----:B----4-:R-:W-:Y:S02]  /*dbe0*/  IMAD R58, R19, UR5, RZ ;  /* 0x00000005133a7c24 */ /* 0x010fe4000f8e02ff */
[----:B------:R-:W4:Y:S01]  /*dbf0*/  LDL.LU R19, [R1+0x68] ;  /* 0x0000680001137983 */ /* 0x000f220000300800 */
[----:B---3--:R-:W-:-:S03]  /*dc00*/  IMAD R54, R20, UR5, RZ ;  /* 0x0000000514367c24 */ /* 0x008fc6000f8e02ff */
[----:B------:R-:W3:Y:S01]  /*dc10*/  LDL.LU R20, [R1+0x64] ;  /* 0x0000640001147983 */ /* 0x000ee20000300800 */
[----:B--2---:R-:W-:-:S03]  /*dc20*/  IMAD R46, R22, UR5, RZ ;  /* 0x00000005162e7c24 */ /* 0x004fc6000f8e02ff */
[----:B------:R-:W2:Y:S04]  /*dc30*/  LDL.LU R22, [R1+0x60] ;  /* 0x0000600001167983 */ /* 0x000ea80000300800 */
[----:B------:R-:W2:Y:S04]  /*dc40*/  LDL.LU R23, [R1+0x5c] ;  /* 0x00005c0001177983 */ /* 0x000ea80000300800 */
[----:B------:R-:W2:Y:S04]  /*dc50*/  LDL.LU R21, [R1+0x58] ;  /* 0x0000580001157983 */ /* 0x000ea80000300800 */
[----:B------:R-:W2:Y:S04]  /*dc60*/  LDL.LU R18, [R1+0x54] ;  /* 0x0000540001127983 */ /* 0x000ea80000300800 */
[----:B------:R-:W2:Y:S04]  /*dc70*/  LDL.LU R17, [R1+0x50] ;  /* 0x0000500001117983 */ /* 0x000ea80000300800 */
[----:B------:R-:W2:Y:S01]  /*dc80*/  LDL.LU R16, [R1+0x4c] ;  /* 0x00004c0001107983 */ /* 0x000ea20000300800 */
[----:B------:R-:W-:-:S03]  /*dc90*/  IMAD R62, R11, UR5, RZ ;  /* 0x000000050b3e7c24 */ /* 0x000fc6000f8e02ff */
[----:B------:R-:W2:Y:S04]  /*dca0*/  LDL.LU R15, [R1+0x48] ;  /* 0x00004800010f7983 */ /* 0x000ea80000300800 */
[----:B------:R-:W2:Y:S04]  /*dcb0*/  LDL.LU R14, [R1+0x44] ;  /* 0x00004400010e7983 */ /* 0x000ea80000300800 */
[----:B------:R-:W2:Y:S04]  /*dcc0*/  LDL.LU R13, [R1+0x40] ;  /* 0x00004000010d7983 */ /* 0x000ea80000300800 */
[----:B------:R-:W2:Y:S04]  /*dcd0*/  LDL.LU R12, [R1+0x3c] ;  /* 0x00003c00010c7983 */ /* 0x000ea80000300800 */
[----:B------:R-:W2:Y:S04]  /*dce0*/  LDL.LU R11, [R1+0x38] ;  /* 0x00003800010b7983 */ /* 0x000ea80000300800 */
[----:B------:R-:W2:Y:S01]  /*dcf0*/  LDL.LU R10, [R1+0x34] ;  /* 0x00003400010a7983 */ /* 0x000ea20000300800 */
[----:B------:R-:W-:-:S03]  /*dd00*/  IMAD R42, R163, UR5, RZ ;  /* 0x00000005a32a7c24 */ /* 0x000fc6000f8e02ff */
[----:B------:R-:W2:Y:S01]  /*dd10*/  LDL.LU R6, [R1+0x30] ;  /* 0x0000300001067983 */ /* 0x000ea20000300800 */
[----:B------:R-:W-:Y:S02]  /*dd20*/  IMAD R40, R161, UR5, RZ ;  /* 0x00000005a1287c24 */ /* 0x000fe4000f8e02ff */
[----:B------:R-:W-:Y:S02]  /*dd30*/  IMAD R36, R158, UR5, RZ ;  /* 0x000000059e247c24 */ /* 0x000fe4000f8e02ff */
[----:B------:R-:W2:Y:S01]  /*dd40*/  LDL.LU R158, [R1+0x2c] ;  /* 0x00002c00019e7983 */ /* 0x000ea20000300800 */
[----:B------:R-:W-:-:S03]  /*dd50*/  IMAD R38, R160, UR5, RZ ;  /* 0x00000005a0267c24 */ /* 0x000fc6000f8e02ff */
[----:B------:R-:W2:Y:S01]  /*dd60*/  LDL.LU R163, [R1+0x4] ;  /* 0x0000040001a37983 */ /* 0x000ea20000300800 */
[----:B------:R-:W-:-:S03]  /*dd70*/  IMAD R33, R2, UR5, RZ ;  /* 0x0000000502217c24 */ /* 0x000fc6000f8e02ff */
[----:B------:R-:W2:Y:S01]  /*dd80*/  LDL.LU R161, [R1+0x10] ;  /* 0x0000100001a17983 */ /* 0x000ea20000300800 */
[----:B------:R-:W-:-:S03]  /*dd90*/  IMAD R31, R5, UR5, RZ ;  /* 0x00000005051f7c24 */ /* 0x000fc6000f8e02ff */
[----:B------:R-:W2:Y:S04]  /*dda0*/  LDL.LU R160, [R1+0x1c] ;  /* 0x00001c0001a07983 */ /* 0x000ea80000300800 */
[----:B------:R-:W2:Y:S04]  /*ddb0*/  LDL.LU R2, [R1+0x28] ;  /* 0x0000280001027983 */ /* 0x000ea80000300800 */
[----:B------:R-:W2:Y:S01]  /*ddc0*/  LDL.LU R5, [R1+0x24] ;  /* 0x0000240001057983 */ /* 0x000ea20000300800 */
[----:B------:R-:W-:Y:S02]  /*ddd0*/  IMAD R112, R7, UR5, RZ ;  /* 0x0000000507707c24 */ /* 0x000fe4000f8e02ff */
[----:B------:R-:W-:Y:S01]  /*dde0*/  IMAD R106, R0, UR5, RZ ;  /* 0x00000005006a7c24 */ /* 0x000fe2000f8e02ff */
[----:B-1----:R-:W2:Y:S04]  /*ddf0*/  LDL.LU R3, [R1+0x18] ;  /* 0x0000180001037983 */ /* 0x002ea80000300800 */
[----:B------:R-:W2:Y:S04]  /*de00*/  LDL.LU R7, [R1+0x14] ;  /* 0x0000140001077983 */ /* 0x000ea80000300800 */
[----:B------:R-:W2:Y:S01]  /*de10*/  LDL.LU R0, [R1+0xc] ;  /* 0x00000c0001007983 */ /* 0x000ea20000300800 */
[----:B----4-:R-:W-:-:S03]  /*de20*/  IMAD R29, R19, UR5, RZ ;  /* 0x00000005131d7c24 */ /* 0x010fc6000f8e02ff */
[----:B------:R-:W4:Y:S01]  /*de30*/  LDL.LU R19, [R1+0xb98] ;  /* 0x000b980001137983 */ /* 0x000f220000300800 */
[----:B---3--:R-:W-:-:S03]  /*de40*/  IMAD R27, R20, UR5, RZ ;  /* 0x00000005141b7c24 */ /* 0x008fc6000f8e02ff */
[----:B------:R-:W3:Y:S01]  /*de50*/  LDL.LU R20, [R1+0xb94] ;  /* 0x000b940001147983 */ /* 0x000ee20000300800 */
[----:B--2---:R-:W-:-:S03]  /*de60*/  IMAD R25, R22, UR5, RZ ;  /* 0x0000000516197c24 */ /* 0x004fc6000f8e02ff */
[----:B------:R-:W2:Y:S01]  /*de70*/  LDL.LU R22, [R1+0xb90] ;  /* 0x000b900001167983 */ /* 0x000ea20000300800 */
[----:B------:R-:W-:Y:S02]  /*de80*/  IMAD R158, R158, UR5, RZ ;  /* 0x000000059e9e7c24 */ /* 0x000fe4000f8e02ff */
[----:B------:R-:W-:-:S03]  /*de90*/  IMAD R163, R163, UR5, RZ ;  /* 0x00000005a3a37c24 */ /* 0x000fc6000f8e02ff */
[----:B------:R0:W-:Y:S01]  /*dea0*/  STL [R1+0xb74], R158 ;  /* 0x000b749e01007387 */ /* 0x0001e20000100800 */
[----:B------:R-:W-:Y:S02]  /*deb0*/  IMAD R161, R161, UR5, RZ ;  /* 0x00000005a1a17c24 */ /* 0x000fe4000f8e02ff */
[----:B------:R-:W-:Y:S01]  /*dec0*/  IMAD R160, R160, UR5, RZ ;  /* 0x00000005a0a07c24 */ /* 0x000fe2000f8e02ff */
[----:B0-----:R-:W4:Y:S01]  /*ded0*/  LDL.LU R158, [R1+0x20] ;  /* 0x00002000019e7983 */ /* 0x001f220000300800 */
[----:B------:R-:W-:-:S03]  /*dee0*/  IMAD R2, R2, UR5, RZ ;  /* 0x0000000502027c24 */ /* 0x000fc6000f8e02ff */
[----:B------:R0:W-:Y:S01]  /*def0*/  STL [R1+0x4], R163 ;  /* 0x000004a301007387 */ /* 0x0001e20000100800 */
[----:B------:R-:W-:-:S03]  /*df00*/  IMAD R5, R5, UR5, RZ ;  /* 0x0000000505057c24 */ /* 0x000fc6000f8e02ff */
[----:B0-----:R-:W3:Y:S04]  /*df10*/  LDL.LU R163, [R1+0xb8c] ;  /* 0x000b8c0001a37983 */ /* 0x001ee80000300800 */
[----:B------:R0:W-:Y:S04]  /*df20*/  STL [R1+0x10], R161 ;  /* 0x000010a101007387 */ /* 0x0001e80000100800 */
[----:B0-----:R-:W3:Y:S04]  /*df30*/  LDL.LU R161, [R1+0xb88] ;  /* 0x000b880001a17983 */ /* 0x001ee80000300800 */
[----:B------:R0:W-:Y:S04]  /*df40*/  STL [R1+0x1c], R160 ;  /* 0x00001ca001007387 */ /* 0x0001e80000100800 */
[----:B0-----:R-:W3:Y:S04]  /*df50*/  LDL.LU R160, [R1+0xb84] ;  /* 0x000b840001a07983 */ /* 0x001ee80000300800 */
[----:B------:R0:W-:Y:S04]  /*df60*/  STL [R1+0x298], R2 ;  /* 0x0002980201007387 */ /* 0x0001e80000100800 */
[----:B0-----:R-:W2:Y:S04]  /*df70*/  LDL.LU R2, [R1+0xb80] ;  /* 0x000b800001027983 */ /* 0x001ea80000300800 */
[----:B------:R0:W-:Y:S04]  /*df80*/  STL [R1+0x24], R5 ;  /* 0x0000240501007387 */ /* 0x0001e80000100800 */
[----:B0-----:R-:W3:Y:S01]  /*df90*/  LDL.LU R5, [R1+0xb7c] ;  /* 0x000b7c0001057983 */ /* 0x001ee20000300800 */
[----:B------:R-:W-:-:S02]  /*dfa0*/  IMAD R3, R3, UR5, RZ ;  /* 0x0000000503037c24 */ /* 0x000fc4000f8e02ff */
[----:B----4-:R-:W-:-:S05]  /*dfb0*/  IMAD R158, R158, UR5, RZ ;  /* 0x000000059e9e7c24 */ /* 0x010fca000f8e02ff */
[----:B------:R0:W-:Y:S04]  /*dfc0*/  STL [R1+0x20], R158 ;  /* 0x0000209e01007387 */ /* 0x0001e80000100800 */
[----:B------:R-:W-:Y:S01]  /*dfd0*/  STL [R1+0x18], R3 ;  /* 0x0000180301007387 */ /* 0x000fe20000100800 */
[----:B0-----:R-:W-:-:S05]  /*dfe0*/  IMAD R158, R7, UR5, RZ ;  /* 0x00000005079e7c24 */ /* 0x001fca000f8e02ff */
[----:B------:R0:W-:Y:S01]  /*dff0*/  STL [R1+0x14], R158 ;  /* 0x0000149e01007387 */ /* 0x0001e20000100800 */
[----:B---3--:R-:W-:-:S03]  /*e000*/  IMAD R7, R5, UR5, RZ ;  /* 0x0000000505077c24 */ /* 0x008fc6000f8e02ff */
[----:B------:R-:W3:Y:S01]  /*e010*/  LDL.LU R5, [R1+0xb78] ;  /* 0x000b780001057983 */ /* 0x000ee20000300800 */
[----:B0-----:R-:W-:Y:S02]  /*e020*/  IMAD R158, RZ, RZ, -UR9 ;  /* 0x80000009ff9e7e24 */ /* 0x001fe4000f8e02ff */
[----:B------:R-:W-:Y:S02]  /*e030*/  IMAD R3, R0, UR5, RZ ;  /* 0x0000000500037c24 */ /* 0x000fe4000f8e02ff */
[----:B--2---:R-:W-:Y:S02]  /*e040*/  IMAD R0, R2, UR5, RZ ;  /* 0x0000000502007c24 */ /* 0x004fe4000f8e02ff */
[----:B------:R-:W-:Y:S02]  /*e050*/  IMAD R2, R8, UR5, RZ ;  /* 0x0000000508027c24 */ /* 0x000fe4000f8e02ff */
[----:B------:R-:W-:Y:S01]  /*e060*/  IMAD R8, R158, 0x2, R9 ;  /* 0x000000029e087824 */ /* 0x000fe200078e0209 */
[----:B---3--:R-:W-:-:S05]  /*e070*/  LEA R158, P5, R149, R5, 0x1 ;  /* 0x00000005959e7211 */ /* 0x008fca00078a08ff */
[----:B------:R0:W-:Y:S02]  /*e080*/  STL [R1+0x2c], R158 ;  /* 0x00002c9e01007387 */ /* 0x0001e40000100800 */
[----:B0-----:R-:W-:-:S05]  /*e090*/  LEA R158, P3, R144, R5, 0x1 ;  /* 0x00000005909e7211 */ /* 0x001fca00078608ff */
        /* <DEDUP_REMOVED lines=11> */
[----:B0-----:R-:W-:-:S05]  /*e150*/  LEA.HI.X.SX32 R158, R149, R4, 0x1, P5 ;  /* 0x00000004959e7211 */ /* 0x001fca00028f0eff */
        /* <DEDUP_REMOVED lines=112> */
[----:B------:R0:W-:Y:S01]  /*e860*/  STL [R1+0x108], R158 ;  /* 0x0001089e01007387 */ /* 0x0001e20000100800 */
[----:B------:R-:W-:Y:S01]  /*e870*/  IMAD R66, R66, UR5, RZ ;  /* 0x0000000542427c24 */ /* 0x000fe2000f8e02ff */
        /* <DEDUP_REMOVED lines=138> */
[----:B------:R0:W-:Y:S01]  /*f120*/  STL [R1+0x234], R158 ;  /* 0x0002349e01007387 */ /* 0x0001e20000100800 */
[----:B------:R-:W-:Y:S01]  /*f130*/  IMAD R15, R15, UR5, RZ ;  /* 0x000000050f0f7c24 */ /* 0x000fe2000f8e02ff */
[----:B0-----:R-:W-:Y:S02]  /*f140*/  LEA.HI.X.SX32 R158, R23, R4, 0x1, P1 ;  /* 0x00000004179e7211 */ /* 0x001fe400008f0eff */
[----:B------:R-:W-:-:S03]  /*f150*/  LEA R23, P1, R16, R5, 0x1 ;  /* 0x0000000510177211 */ /* 0x000fc600078208ff */
[----:B------:R0:W-:Y:S02]  /*f160*/  STL [R1+0x200], R158 ;  /* 0x0002009e01007387 */ /* 0x0001e40000100800 */
[----:B0-----:R-:W-:Y:S02]  /*f170*/  LEA.HI.X.SX32 R158, R22, R4, 0x1, P0 ;  /* 0x00000004169e7211 */ /* 0x001fe400000f0eff */
[----:B------:R-:W2:Y:S04]  /*f180*/  LDL.LU R22, [R1+0x18] ;  /* 0x0000180001167983 */ /* 0x000ea80000300800 */
[----:B------:R0:W-:Y:S01]  /*f190*/  STL [R1+0x23c], R23 ;  /* 0x00023c1701007387 */ /* 0x0001e20000100800 */
[----:B------:R-:W-:-:S03]  /*f1a0*/  IMAD R14, R14, UR5, RZ ;  /* 0x000000050e0e7c24 */ /* 0x000fc6000f8e02ff */
[----:B0-----:R-:W3:Y:S04]  /*f1b0*/  LDL.LU R23, [R1+0x14] ;  /* 0x0000140001177983 */ /* 0x001ee80000300800 */
[----:B------:R0:W-:Y:S02]  /*f1c0*/  STL [R1+0x208], R158 ;  /* 0x0002089e01007387 */ /* 0x0001e40000100800 */
[----:B0-----:R-:W-:-:S05]  /*f1d0*/  LEA R158, P0, R15, R5, 0x1 ;  /* 0x000000050f9e7211 */ /* 0x001fca00078008ff */
[----:B------:R0:W-:Y:S02]  /*f1e0*/  STL [R1+0x244], R158 ;  /* 0x0002449e01007387 */ /* 0x0001e40000100800 */
[----:B0-----:R-:W-:Y:S02]  /*f1f0*/  LEA.HI.X.SX32 R158, R21, R4, 0x1, P4 ;  /* 0x00000004159e7211 */ /* 0x001fe400020f0eff */
[----:B------:R-:W4:Y:S04]  /*f200*/  LDL.LU R21, [R1+0x20] ;  /* 0x0000200001157983 */ /* 0x000f280000300800 */
[----:B------:R0:W-:Y:S01]  /*f210*/  STL [R1+0x210], R158 ;  /* 0x0002109e01007387 */ /* 0x0001e20000100800 */
[----:B------:R-:W-:Y:S01]  /*f220*/  IMAD R13, R13, UR5, RZ ;  /* 0x000000050d0d7c24 */ /* 0x000fe2000f8e02ff */
[----:B0-----:R-:W-:-:S05]  /*f230*/  LEA R158, P4, R14, R5, 0x1 ;  /* 0x000000050e9e7211 */ /* 0x001fca00078808ff */
[----:B------:R0:W-:Y:S02]  /*f240*/  STL [R1+0x24c], R158 ;  /* 0x00024c9e01007387 */ /* 0x0001e40000100800 */
[----:B0-----:R-:W-:Y:S02]  /*f250*/  LEA.HI.X.SX32 R158, R20, R4, 0x1, P6 ;  /* 0x00000004149e7211 */ /* 0x001fe400030f0eff */
[----:B------:R-:W2:Y:S04]  /*f260*/  LDL.LU R20, [R1+0x24] ;  /* 0x0000240001147983 */ /* 0x000ea80000300800 */
[----:B------:R0:W-:Y:S01]  /*f270*/  STL [R1+0x218], R158 ;  /* 0x0002189e01007387 */ /* 0x0001e20000100800 */
[----:B------:R-:W-:Y:S01]  /*f280*/  IMAD R12, R12, UR5, RZ ;  /* 0x000000050c0c7c24 */ /* 0x000fe2000f8e02ff */
[----:B0-----:R-:W-:-:S05]  /*f290*/  LEA R158, P6, R13, R5, 0x1 ;  /* 0x000000050d9e7211 */ /* 0x001fca00078c08ff */
[----:B------:R0:W-:Y:S02]  /*f2a0*/  STL [R1+0x254], R158 ;  /* 0x0002549e01007387 */ /* 0x0001e40000100800 */
[----:B0-----:R-:W-:Y:S02]  /*f2b0*/  LEA.HI.X.SX32 R158, R19, R4, 0x1, P5 ;  /* 0x00000004139e7211 */ /* 0x001fe400028f0eff */
[----:B------:R-:W3:Y:S04]  /*f2c0*/  LDL.LU R19, [R1+0x298] ;  /* 0x0002980001137983 */ /* 0x000ee80000300800 */
[----:B------:R0:W-:Y:S01]  /*f2d0*/  STL [R1+0x220], R158 ;  /* 0x0002209e01007387 */ /* 0x0001e20000100800 */
[----:B------:R-:W-:Y:S01]  /*f2e0*/  IMAD R11, R11, UR5, RZ ;  /* 0x000000050b0b7c24 */ /* 0x000fe2000f8e02ff */
        /* <DEDUP_REMOVED lines=16> */
[----:B------:R0:W-:Y:S02]  /*f3f0*/  STL [R1+0x238], R158 ;  /* 0x0002389e01007387 */ /* 0x0001e40000100800 */
[----:B0-----:R-:W-:-:S05]  /*f400*/  LEA R158, P1, R6, R5, 0x1 ;  /* 0x00000005069e7211 */ /* 0x001fca00078208ff */
[----:B------:R0:W-:Y:S04]  /*f410*/  STL [R1+0x274], R158 ;  /* 0x0002749e01007387 */ /* 0x0001e80000100800 */
[----:B0-----:R-:W4:Y:S01]  /*f420*/  LDL.LU R158, [R1+0xb74] ;  /* 0x000b7400019e7983 */ /* 0x001f220000300800 */
[----:B------:R-:W-:-:S05]  /*f430*/  LEA.HI.X.SX32 R15, R15, R4, 0x1, P0 ;  /* 0x000000040f0f7211 */ /* 0x000fca00000f0eff */
[----:B------:R4:W-:Y:S01]  /*f440*/  STL [R1+0x240], R15 ;  /* 0x0002400f01007387 */ /* 0x0009e20000100800 */
[----:B------:R-:W-:Y:S01]  /*f450*/  LEA.HI.X.SX32 R11, R11, R4, 0x1, P3 ;  /* 0x000000040b0b7211 */ /* 0x000fe200018f0eff */
        /* <DEDUP_REMOVED lines=40> */
[----:B------:R-:W-:Y:S01]  /*f6e0*/  IMAD R232, R232, UR5, RZ ;  /* 0x00000005e8e87c24 */ /* 0x000fe2000f8e02ff */
[----:B----4-:R-:W-:-:S05]  /*f6f0*/  LEA R15, P0, R158, R5, 0x1 ;  /* 0x000000059e0f7211 */ /* 0x010fca00078008ff */
[----:B------:R0:W-:Y:S02]  /*f700*/  STL [R1+0x27c], R15 ;  /* 0x00027c0f01007387 */ /* 0x0001e40000100800 */
[----:B0-----:R-:W-:Y:S02]  /*f710*/  LEA.HI.X.SX32 R15, R14, R4, 0x1, P4 ;  /* 0x000000040e0f7211 */ /* 0x001fe400020f0eff */
[----:B---3--:R-:W-:-:S03]  /*f720*/  LEA R14, P4, R16, R5, 0x1 ;  /* 0x00000005100e7211 */ /* 0x008fc600078808ff */
[----:B------:R0:W-:Y:S04]  /*f730*/  STL [R1+0x248], R15 ;  /* 0x0002480f01007387 */ /* 0x0001e80000100800 */
[----:B------:R2:W-:Y:S01]  /*f740*/  STL [R1+0x284], R14 ;  /* 0x0002840e01007387 */ /* 0x0005e20000100800 */
[-C--:B0-----:R-:W-:Y:S02]  /*f750*/  LEA.HI.X.SX32 R15, R13, R4.reuse, 0x1, P6 ;  /* 0x000000040d0f7211 */ /* 0x081fe400030f0eff */
[----:B------:R-:W-:Y:S02]  /*f760*/  LEA.HI.X.SX32 R13, R12, R4, 0x1, P5 ;  /* 0x000000040c0d7211 */ /* 0x000fe400028f0eff */
[-C--:B--2---:R-:W-:Y:S02]  /*f770*/  LEA R14, P6, R17, R5.reuse, 0x1 ;  /* 0x00000005110e7211 */ /* 0x084fe400078c08ff */
[-C--:B------:R-:W-:Y:S01]  /*f780*/  LEA R12, P5, R18, R5.reuse, 0x1 ;  /* 0x00000005120c7211 */ /* 0x080fe200078a08ff */
[----:B------:R-:W-:Y:S04]  /*f790*/  STL [R1+0x250], R15 ;  /* 0x0002500f01007387 */ /* 0x000fe80000100800 */
[----:B------:R-:W-:Y:S04]  /*f7a0*/  STL [R1+0x28c], R14 ;  /* 0x00028c0e01007387 */ /* 0x000fe80000100800 */
[----:B------:R0:W-:Y:S04]  /*f7b0*/  STL [R1+0x258], R13 ;  /* 0x0002580d01007387 */ /* 0x0001e80000100800 */
[----:B------:R1:W-:Y:S04]  /*f7c0*/  STL [R1+0x294], R12 ;  /* 0x0002940c01007387 */ /* 0x0003e80000100800 */
[----:B------:R2:W-:Y:S01]  /*f7d0*/  STL [R1+0x260], R11 ;  /* 0x0002600b01007387 */ /* 0x0005e20000100800 */
[----:B0-----:R-:W-:-:S02]  /*f7e0*/  LEA R13, P3, R19, R5, 0x1 ;  /* 0x00000005130d7211 */ /* 0x001fc400078608ff */
[-C--:B-1----:R-:W-:Y:S02]  /*f7f0*/  LEA.HI.X.SX32 R12, R10, R4.reuse, 0x1, P2 ;  /* 0x000000040a0c7211 */ /* 0x082fe400010f0eff */
[----:B------:R-:W-:Y:S02]  /*f800*/  LEA.HI.X.SX32 R10, R6, R4, 0x1, P1 ;  /* 0x00000004060a7211 */ /* 0x000fe400008f0eff */
[-C--:B--2---:R-:W-:Y:S01]  /*f810*/  LEA R11, P2, R20, R5.reuse, 0x1 ;  /* 0x00000005140b7211 */ /* 0x084fe200078408ff */
[----:B------:R-:W-:Y:S01]  /*f820*/  STL [R1+0x29c], R13 ;  /* 0x00029c0d01007387 */ /* 0x000fe20000100800 */
[----:B------:R-:W-:-:S03]  /*f830*/  LEA R6, P1, R21, R5, 0x1 ;  /* 0x0000000515067211 */ /* 0x000fc600078208ff */
[----:B------:R-:W-:Y:S04]  /*f840*/  STL [R1+0x268], R12 ;  /* 0x0002680c01007387 */ /* 0x000fe80000100800 */
[----:B------:R0:W-:Y:S04]  /*f850*/  STL [R1+0x2a4], R11 ;  /* 0x0002a40b01007387 */ /* 0x0001e80000100800 */
[----:B------:R1:W-:Y:S04]  /*f860*/  STL [R1+0x270], R10 ;  /* 0x0002700a01007387 */ /* 0x0003e80000100800 */
[----:B------:R2:W-:Y:S01]  /*f870*/  STL [R1+0x2ac], R6 ;  /* 0x0002ac0601007387 */ /* 0x0005e20000100800 */
[----:B0-----:R-:W-:-:S02]  /*f880*/  LEA.HI.X.SX32 R11, R158, R4, 0x1, P0 ;  /* 0x000000049e0b7211 */ /* 0x001fc400000f0eff */
[----:B-1----:R-:W-:-:S03]  /*f890*/  LEA R10, P0, R22, R5, 0x1 ;  /* 0x00000005160a7211 */ /* 0x002fc600078008ff */
[----:B------:R0:W-:Y:S01]  /*f8a0*/  STL [R1+0x278], R11 ;  /* 0x0002780b01007387 */ /* 0x0001e20000100800 */
[----:B--2---:R-:W-:-:S03]  /*f8b0*/  LEA.HI.X.SX32 R6, R16, R4, 0x1, P4 ;  /* 0x0000000410067211 */ /* 0x004fc600020f0eff */
[----:B------:R1:W-:Y:S04]  /*f8c0*/  STL [R1+0x2b4], R10 ;  /* 0x0002b40a01007387 */ /* 0x0003e80000100800 */
[----:B------:R2:W-:Y:S01]  /*f8d0*/  STL [R1+0x280], R6 ;  /* 0x0002800601007387 */ /* 0x0005e20000100800 */
[----:B0-----:R-:W-:Y:S02]  /*f8e0*/  LEA R11, P4, R23, R5, 0x1 ;  /* 0x00000005170b7211 */ /* 0x001fe400078808ff */
[----:B-1----:R-:W-:-:S03]  /*f8f0*/  LEA.HI.X.SX32 R10, R17, R4, 0x1, P6 ;  /* 0x00000004110a7211 */ /* 0x002fc600030f0eff */
[----:B------:R0:W-:Y:S01]  /*f900*/  STL [R1+0x2bc], R11 ;  /* 0x0002bc0b01007387 */ /* 0x0001e20000100800 */
[----:B--2---:R-:W-:-:S03]  /*f910*/  LEA R6, P6, R3, R5, 0x1 ;  /* 0x0000000503067211 */ /* 0x004fc600078c08ff */
[----:B------:R1:W-:Y:S04]  /*f920*/  STL [R1+0x288], R10 ;  /* 0x0002880a01007387 */ /* 0x0003e80000100800 */
[----:B------:R2:W-:Y:S01]  /*f930*/  STL [R1+0x2c4], R6 ;  /* 0x0002c40601007387 */ /* 0x0005e20000100800 */
[----:B0-----:R-:W-:Y:S02]  /*f940*/  LEA.HI.X.SX32 R11, R18, R4, 0x1, P5 ;  /* 0x00000004120b7211 */ /* 0x001fe400028f0eff */
        /* <DEDUP_REMOVED lines=21> */
[----:B------:R1:W-:Y:S01]  /*faa0*/  STL [R1+0x2b8], R10 ;  /* 0x0002b80a01007387 */ /* 0x0003e20000100800 */
[----:B0-----:R-:W-:-:S03]  /*fab0*/  LEA.HI.X.SX32 R11, R3, R4, 0x1, P6 ;  /* 0x00000004030b7211 */ /* 0x001fc600030f0eff */
[----:B------:R-:W2:Y:S04]  /*fac0*/  LDL.LU R3, [R1+0xb70] ;  /* 0x000b700001037983 */ /* 0x000ea80000300800 */
[----:B------:R0:W-:Y:S01]  /*fad0*/  STL [R1+0x2f4], R6 ;  /* 0x0002f40601007387 */ /* 0x0001e20000100800 */
[----:B-1----:R-:W-:-:S03]  /*fae0*/  LEA.HI.X.SX32 R10, R7, R4, 0x1, P5 ;  /* 0x00000004070a7211 */ /* 0x002fc600028f0eff */
[----:B------:R1:W-:Y:S04]  /*faf0*/  STL [R1+0x2c0], R11 ;  /* 0x0002c00b01007387 */ /* 0x0003e80000100800 */
[----:B------:R-:W3:Y:S01]  /*fb00*/  LDL.LU R7, [R1+0xb6c] ;  /* 0x000b6c0001077983 */ /* 0x000ee20000300800 */
[----:B0-----:R-:W-:-:S05]  /*fb10*/  LEA R6, P6, R167, R5, 0x1 ;  /* 0x00000005a7067211 */ /* 0x001fca00078c08ff */
[----:B------:R0:W-:Y:S01]  /*fb20*/  STL [R1+0x2fc], R6 ;  /* 0x0002fc0601007387 */ /* 0x0001e20000100800 */
[----:B-1----:R-:W-:-:S03]  /*fb30*/  LEA.HI.X.SX32 R11, R0, R4, 0x1, P3 ;  /* 0x00000004000b7211 */ /* 0x002fc600018f0eff */
[----:B------:R1:W-:Y:S04]  /*fb40*/  STL [R1+0x2c8], R10 ;  /* 0x0002c80a01007387 */ /* 0x0003e80000100800 */
[----:B------:R-:W4:Y:S01]  /*fb50*/  LDL.LU R0, [R1+0xb68] ;  /* 0x000b680001007983 */ /* 0x000f220000300800 */
[-C--:B0-----:R-:W-:Y:S02]  /*fb60*/  LEA R6, P5, R168, R5.reuse, 0x1 ;  /* 0x00000005a8067211 */ /* 0x081fe400078a08ff */
[----:B-1----:R-:W-:-:S03]  /*fb70*/  LEA R10, P3, R170, R5, 0x1 ;  /* 0x00000005aa0a7211 */ /* 0x002fc600078608ff */
[----:B------:R0:W-:Y:S04]  /*fb80*/  STL [R1+0x304], R6 ;  /* 0x0003040601007387 */ /* 0x0001e80000100800 */
[----:B------:R1:W-:Y:S04]  /*fb90*/  STL [R1+0x2d0], R11 ;  /* 0x0002d00b01007387 */ /* 0x0003e80000100800 */
[----:B------:R1:W-:Y:S01]  /*fba0*/  STL [R1+0x30c], R10 ;  /* 0x00030c0a01007387 */ /* 0x0003e20000100800 */
[----:B0-----:R-:W-:Y:S02]  /*fbb0*/  LEA.HI.X.SX32 R6, R160, R4, 0x1, P2 ;  /* 0x00000004a0067211 */ /* 0x001fe400010f0eff */
[----:B-1----:R-:W-:-:S03]  /*fbc0*/  LEA R11, P2, R172, R5, 0x1 ;  /* 0x00000005ac0b7211 */ /* 0x002fc600078408ff */
[----:B------:R0:W-:Y:S01]  /*fbd0*/  STL [R1+0x2d8], R6 ;  /* 0x0002d80601007387 */ /* 0x0001e20000100800 */
[----:B------:R-:W-:-:S03]  /*fbe0*/  LEA.HI.X.SX32 R10, R161, R4, 0x1, P1 ;  /* 0x00000004a10a7211 */ /* 0x000fc600008f0eff */
[----:B------:R1:W-:Y:S04]  /*fbf0*/  STL [R1+0x314], R11 ;  /* 0x0003140b01007387 */ /* 0x0003e80000100800 */
[----:B------:R1:W-:Y:S01]  /*fc00*/  STL [R1+0x2e0], R10 ;  /* 0x0002e00a01007387 */ /* 0x0003e20000100800 */
[----:B0-----:R-:W-:Y:S02]  /*fc10*/  LEA R6, P1, R174, R5, 0x1 ;  /* 0x00000005ae067211 */ /* 0x001fe400078208ff */
[----:B-1----:R-:W-:-:S03]  /*fc20*/  LEA.HI.X.SX32 R11, R163, R4, 0x1, P0 ;  /* 0x00000004a30b7211 */ /* 0x002fc600000f0eff */
[----:B------:R0:W-:Y:S01]  /*fc30*/  STL [R1+0x31c], R6 ;  /* 0x00031c0601007387 */ /* 0x0001e20000100800 */
[----:B------:R-:W-:-:S03]  /*fc40*/  LEA R10, P0, R175, R5, 0x1 ;  /* 0x00000005af0a7211 */ /* 0x000fc600078008ff */
        /* <DEDUP_REMOVED lines=121> */
[----:B------:R-:W-:-:S03]  /*103e0*/  IMAD R233, R233, UR5, RZ ;  /* 0x00000005e9e97c24 */ /* 0x000fc6000f8e02ff */
[----:B------:R2:W-:Y:S01]  /*103f0*/  STL [R1+0x634], R10 ;  /* 0x0006340a01007387 */ /* 0x0005e20000100800 */
[----:B0-----:R-:W-:Y:S01]  /*10400*/  LEA.HI.X.SX32 R6, R219, R4, 0x1, P5 ;  /* 0x00000004db067211 */ /* 0x001fe200028f0eff */
[----:B------:R-:W-:Y:S01]  /*10410*/  IMAD R235, R235, UR5, RZ ;  /* 0x00000005ebeb7c24 */ /* 0x000fe2000f8e02ff */
[----:B-1----:R-:W-:-:S03]  /*10420*/  LEA R11, P5, R232, R5, 0x1 ;  /* 0x00000005e80b7211 */ /* 0x002fc600078a08ff */
[----:B------:R0:W-:Y:S01]  /*10430*/  STL [R1+0x3e0], R6 ;  /* 0x0003e00601007387 */ /* 0x0001e20000100800 */
[----:B--2---:R-:W-:-:S03]  /*10440*/  LEA.HI.X.SX32 R10, R221, R4, 0x1, P3 ;  /* 0x00000004dd0a7211 */ /* 0x004fc600018f0eff */
[----:B------:R1:W-:Y:S01]  /*10450*/  STL [R1+0x63c], R11 ;  /* 0x00063c0b01007387 */ /* 0x0003e20000100800 */
[----:B------:R-:W-:-:S03]  /*10460*/  IMAD R237, R237, UR5, RZ ;  /* 0x00000005eded7c24 */ /* 0x000fc6000f8e02ff */
        /* <DEDUP_REMOVED lines=593> */
[----:B0-----:R-:W-:Y:S02]  /*12980*/  LEA.HI.X.SX32 R6, R200, R4, 0x1, P3 ;  /* 0x00000004c8067211 */ /* 0x001fe400018f0eff */
        /* <DEDUP_REMOVED lines=33> */
[----:B------:R1:W-:Y:S04]  /*12ba0*/  STL [R1+0xa14], R11 ;  /* 0x000a140b01007387 */ /* 0x0003e80000100800 */
[----:B------:R2:W-:Y:S01]  /*12bb0*/  STL [R1+0x9f0], R10 ;  /* 0x0009f00a01007387 */ /* 0x0005e20000100800 */
[-C--:B0-----:R-:W-:Y:S02]  /*12bc0*/  LEA R6, P3, R154, R5.reuse, 0x1 ;  /* 0x000000059a067211 */ /* 0x081fe400078608ff */
[----:B-1----:R-:W-:Y:S02]  /*12bd0*/  LEA.HI.X.SX32 R11, R2, R4, 0x1, P2 ;  /* 0x00000004020b7211 */ /* 0x002fe400010f0eff */
[----:B------:R-:W3:Y:S01]  /*12be0*/  LDL.LU R2, [R1+0xb64] ;  /* 0x000b640001027983 */ /* 0x000ee20000300800 */
[----:B--2---:R-:W-:-:S03]  /*12bf0*/  LEA R10, P2, R156, R5, 0x1 ;  /* 0x000000059c0a7211 */ /* 0x004fc600078408ff */
[----:B------:R0:W-:Y:S04]  /*12c00*/  STL [R1+0xa18], R6 ;  /* 0x000a180601007387 */ /* 0x0001e80000100800 */
[----:B------:R-:W-:Y:S01]  /*12c10*/  STL [R1+0x9f8], R11 ;  /* 0x0009f80b01007387 */ /* 0x000fe20000100800 */
[----:B------:R-:W1:Y:S01]  /*12c20*/  S2R R23, SR_TID.X ;  /* 0x0000000000177919 */ /* 0x000e620000002100 */
[----:B0-----:R-:W-:Y:S02]  /*12c30*/  LEA.HI.X.SX32 R6, R146, R4, 0x1, P1 ;  /* 0x0000000492067211 */ /* 0x001fe400008f0eff */
[----:B------:R-:W2:Y:S04]  /*12c40*/  LDL.LU R14, [R1+0x424] ;  /* 0x00042400010e7983 */ /* 0x000ea80000300800 */
[----:B------:R-:W-:Y:S01]  /*12c50*/  STL [R1+0xa1c], R10 ;  /* 0x000a1c0a01007387 */ /* 0x000fe20000100800 */
[----:B------:R-:W-:-:S03]  /*12c60*/  IMAD R252, R252, UR5, RZ ;  /* 0x00000005fcfc7c24 */ /* 0x000fc6000f8e02ff */
[----:B------:R-:W4:Y:S04]  /*12c70*/  LDL.LU R15, [R1+0x42c] ;  /* 0x00042c00010f7983 */ /* 0x000f280000300800 */
[----:B------:R0:W-:Y:S04]  /*12c80*/  STL [R1+0xa00], R6 ;  /* 0x000a000601007387 */ /* 0x0001e80000100800 */
[----:B------:R-:W3:Y:S04]  /*12c90*/  LDL.LU R165, [R1+0x434] ;  /* 0x0004340001a57983 */ /* 0x000ee80000300800 */
[----:B------:R-:W3:Y:S01]  /*12ca0*/  LDL.LU R16, [R1+0x43c] ;  /* 0x00043c0001107983 */ /* 0x000ee20000300800 */
[----:B0-----:R-:W-:-:S03]  /*12cb0*/  LEA R6, P1, R252, R5, 0x1 ;  /* 0x00000005fc067211 */ /* 0x001fc600078208ff */
[----:B------:R-:W3:Y:S01]  /*12cc0*/  LDL.LU R17, [R1+0x408] ;  /* 0x0004080001117983 */ /* 0x000ee20000300800 */
[-C--:B------:R-:W-:Y:S02]  /*12cd0*/  LEA.HI.X.SX32 R5, R147, R4.reuse, 0x1, P0 ;  /* 0x0000000493057211 */ /* 0x080fe400000f0eff */
[-C--:B------:R-:W-:Y:S01]  /*12ce0*/  LEA.HI.X.SX32 R10, R151, R4.reuse, 0x1, P4 ;  /* 0x00000004970a7211 */ /* 0x080fe200020f0eff */
[----:B------:R-:W3:Y:S04]  /*12cf0*/  LDL.LU R163, [R1+0x40c] ;  /* 0x00040c0001a37983 */ /* 0x000ee80000300800 */
[----:B------:R-:W-:Y:S01]  /*12d00*/  STL [R1+0x620], R6 ;  /* 0x0006200601007387 */ /* 0x000fe20000100800 */
[----:B------:R-:W-:-:S03]  /*12d10*/  LEA.HI.X.SX32 R11, R189, R4, 0x1, P6 ;  /* 0x00000004bd0b7211 */ /* 0x000fc600030f0eff */
[----:B------:R-:W3:Y:S04]  /*12d20*/  LDL.LU R18, [R1+0x410] ;  /* 0x0004100001127983 */ /* 0x000ee80000300800 */
[----:B------:R-:W-:Y:S04]  /*12d30*/  STL [R1+0x608], R5 ;  /* 0x0006080501007387 */ /* 0x000fe80000100800 */
[----:B------:R-:W3:Y:S04]  /*12d40*/  LDL.LU R19, [R1+0x414] ;  /* 0x0004140001137983 */ /* 0x000ee80000300800 */
[----:B------:R0:W-:Y:S04]  /*12d50*/  STL [R1+0x60c], R10 ;  /* 0x00060c0a01007387 */ /* 0x0001e80000100800 */
[----:B------:R-:W3:Y:S01]  /*12d60*/  LDL.LU R161, [R1+0x464] ;  /* 0x0004640001a17983 */ /* 0x000ee20000300800 */
[----:B0-----:R-:W-:-:S03]  /*12d70*/  LEA.HI.X.SX32 R10, R153, R4, 0x1, P5 ;  /* 0x00000004990a7211 */ /* 0x001fc600028f0eff */
[----:B------:R0:W-:Y:S04]  /*12d80*/  STL [R1+0x610], R11 ;  /* 0x0006100b01007387 */ /* 0x0001e80000100800 */
[----:B------:R0:W-:Y:S01]  /*12d90*/  STL [R1+0x614], R10 ;  /* 0x0006140a01007387 */ /* 0x0001e20000100800 */
[----:B-1----:R-:W-:-:S03]  /*12da0*/  SHF.R.U32.HI R158, RZ, 0x6, R23 ;  /* 0x00000006ff9e7819 */ /* 0x002fc60000011617 */
[----:B------:R-:W3:Y:S01]  /*12db0*/  LDL.LU R20, [R1+0x46c] ;  /* 0x00046c0001147983 */ /* 0x000ee20000300800 */
[-C--:B0-----:R-:W-:Y:S02]  /*12dc0*/  LEA.HI.X.SX32 R11, R154, R4.reuse, 0x1, P3 ;  /* 0x000000049a0b7211 */ /* 0x081fe400018f0eff */
[----:B------:R-:W-:-:S03]  /*12dd0*/  LEA.HI.X.SX32 R10, R156, R4, 0x1, P2 ;  /* 0x000000049c0a7211 */ /* 0x000fc600010f0eff */
[----:B------:R-:W-:Y:S01]  /*12de0*/  STL [R1+0x618], R11 ;  /* 0x0006180b01007387 */ /* 0x000fe20000100800 */
[----:B------:R-:W-:-:S03]  /*12df0*/  SHF.R.U32.HI R23, RZ, 0x6, R23 ;  /* 0x00000006ff177819 */ /* 0x000fc60000011617 */
[----:B------:R0:W-:Y:S01]  /*12e00*/  STL [R1+0x61c], R10 ;  /* 0x00061c0a01007387 */ /* 0x0001e20000100800 */
[----:B------:R-:W-:-:S03]  /*12e10*/  LEA R5, P0, R3, UR12, 0x1 ;  /* 0x0000000c03057c11 */ /* 0x000fc6000f8008ff */
[----:B------:R-:W3:Y:S01]  /*12e20*/  LDL.LU R21, [R1+0x474] ;  /* 0x0004740001157983 */ /* 0x000ee20000300800 */
[----:B------:R-:W-:-:S03]  /*12e30*/  SGXT.U32 R23, R23, 0x1 ;  /* 0x000000011717781a */ /* 0x000fc60000000000 */
[----:B------:R-:W3:Y:S01]  /*12e40*/  LDL.LU R22, [R1+0x47c] ;  /* 0x00047c0001167983 */ /* 0x000ee20000300800 */
[----:B0-----:R-:W-:Y:S02]  /*12e50*/  LEA.HI.X.SX32 R10, R252, R4, 0x1, P1 ;  /* 0x00000004fc0a7211 */ /* 0x001fe400008f0eff */
[----:B------:R-:W-:Y:S02]  /*12e60*/  LEA.HI.X.SX32 R4, R3, UR13, 0x1, P0 ;  /* 0x0000000d03047c11 */ /* 0x000fe400080f0eff */
[----:B------:R-:W3:Y:S01]  /*12e70*/  LDL.LU R3, [R1+0xb60] ;  /* 0x000b600001037983 */ /* 0x000ee20000300800 */
[----:B------:R-:W-:-:S03]  /*12e80*/  LOP3.LUT R167, R23, 0x7e, RZ, 0xfc, !PT ;  /* 0x0000007e17a77812 */ /* 0x000fc600078efcff */
[----:B------:R0:W-:Y:S04]  /*12e90*/  STL [R1+0x418], R10 ;  /* 0x0004180a01007387 */ /* 0x0001e80000100800 */
[----:B------:R-:W3:Y:S01]  /*12ea0*/  LDL.LU R23, [R1+0x484] ;  /* 0x0004840001177983 */ /* 0x000ee20000300800 */
[----:B------:R-:W-:-:S05]  /*12eb0*/  IMAD R167, R167, UR9, RZ ;  /* 0x00000009a7a77c24 */ /* 0x000fca000f8e02ff */
[----:B------:R-:W-:-:S05]  /*12ec0*/  LEA R12, P3, R167, R5, 0x1 ;  /* 0x00000005a70c7211 */ /* 0x000fca00078608ff */
[----:B------:R1:W-:Y:S01]  /*12ed0*/  STL [R1+0x420], R12 ;  /* 0x0004200c01007387 */ /* 0x0003e20000100800 */
[----:B------:R-:W-:Y:S01]  /*12ee0*/  LEA.HI.X.SX32 R154, R167, R4, 0x1, P3 ;  /* 0x00000004a79a7211 */ /* 0x000fe200018f0eff */
[----:B------:R-:W-:Y:S01]  /*12ef0*/  IMAD R160, RZ, RZ, -UR9 ;  /* 0x80000009ffa07e24 */ /* 0x000fe2000f8e02ff */
[----:B------:R-:W-:-:S03]  /*12f00*/  SGXT.U32 R158, R158, 0x1 ;  /* 0x000000019e9e781a */ /* 0x000fc60000000000 */
[----:B------:R-:W-:Y:S02]  /*12f10*/  IMAD R6, R160, 0x2, R8 ;  /* 0x00000002a0067824 */ /* 0x000fe400078e0208 */
[----:B------:R-:W-:Y:S02]  /*12f20*/  IMAD R25, R158, UR9, RZ ;  /* 0x000000099e197c24 */ /* 0x000fe4000f8e02ff */
[----:B------:R-:W-:-:S04]  /*12f30*/  IMAD R11, R160, 0x2, R6 ;  /* 0x00000002a00b7824 */ /* 0x000fc800078e0206 */
[----:B0-----:R-:W-:-:S04]  /*12f40*/  IMAD R10, R160, 0x2, R11 ;  /* 0x00000002a00a7824 */ /* 0x001fc800078e020b */
[----:B-1----:R-:W-:Y:S01]  /*12f50*/  IMAD R12, R160, 0x2, R10 ;  /* 0x00000002a00c7824 */ /* 0x002fe200078e020a */
[----:B--2---:R-:W-:-:S05]  /*12f60*/  LEA R13, P5, R14, R5, 0x1 ;  /* 0x000000050e0d7211 */ /* 0x004fca00078a08ff */
[----:B------:R3:W-:Y:S01]  /*12f70*/  STL [R1+0x428], R13 ;  /* 0x0004280d01007387 */ /* 0x0007e20000100800 */
[----:B----4-:R-:W-:-:S05]  /*12f80*/  LEA R152, P4, R15, R5, 0x1 ;  /* 0x000000050f987211 */ /* 0x010fca00078808ff */
[----:B------:R0:W-:Y:S01]  /*12f90*/  STL [R1+0x430], R152 ;  /* 0x0004309801007387 */ /* 0x0001e20000100800 */
[-C--:B---3--:R-:W-:Y:S02]  /*12fa0*/  LEA R13, P0, R165, R5.reuse, 0x1 ;  /* 0x00000005a50d7211 */ /* 0x088fe400078008ff */
[----:B------:R-:W-:-:S03]  /*12fb0*/  LEA R153, P1, R16, R5, 0x1 ;  /* 0x0000000510997211 */ /* 0x000fc600078208ff */
[----:B------:R-:W-:Y:S01]  /*12fc0*/  STL [R1+0x438], R13 ;  /* 0x0004380d01007387 */ /* 0x000fe20000100800 */
[----:B0-----:R-:W-:-:S03]  /*12fd0*/  LEA R152, P2, R17, R5, 0x1 ;  /* 0x0000000511987211 */ /* 0x001fc600078408ff */
[----:B------:R0:W-:Y:S04]  /*12fe0*/  STL [R1+0x440], R153 ;  /* 0x0004409901007387 */ /* 0x0001e80000100800 */
[----:B------:R1:W-:Y:S01]  /*12ff0*/  STL [R1+0x448], R152 ;  /* 0x0004489801007387 */ /* 0x0003e20000100800 */
[----:B0-----:R-:W-:-:S03]  /*13000*/  LEA R153, P3, R163, R5, 0x1 ;  /* 0x00000005a3997211 */ /* 0x001fc600078608ff */
[----:B------:R0:W-:Y:S01]  /*13010*/  STL [R1+0x41c], R154 ;  /* 0x00041c9a01007387 */ /* 0x0001e20000100800 */
[----:B-1----:R-:W-:-:S03]  /*13020*/  LEA.HI.X.SX32 R152, R14, R4, 0x1, P5 ;  /* 0x000000040e987211 */ /* 0x002fc600028f0eff */
        /* <DEDUP_REMOVED lines=40> */
[----:B------:R-:W-:Y:S01]  /*132b0*/  STL [R1+0x4a0], R154 ;  /* 0x0004a09a01007387 */ /* 0x000fe20000100800 */
[----:B--2---:R-:W-:-:S03]  /*132c0*/  LEA R152, P2, R7, R5, 0x1 ;  /* 0x0000000507987211 */ /* 0x004fc600078408ff */
[----:B------:R0:W-:Y:S01]  /*132d0*/  STL [R1+0x474], R153 ;  /* 0x0004749901007387 */ /* 0x0001e20000100800 */
[----:B------:R-:W-:-:S03]  /*132e0*/  LEA.HI.X.SX32 R22, R22, R4, 0x1, P3 ;  /* 0x0000000416167211 */ /* 0x000fc600018f0eff */
[----:B------:R1:W-:Y:S01]  /*132f0*/  STL [R1+0x4a8], R152 ;  /* 0x0004a89801007387 */ /* 0x0003e20000100800 */
[----:B0-----:R-:W-:-:S03]  /*13300*/  LEA R153, P3, R9, R5, 0x1 ;  /* 0x0000000509997211 */ /* 0x001fc600078608ff */
[----:B------:R-:W-:Y:S01]  /*13310*/  STL [R1+0x47c], R22 ;  /* 0x00047c1601007387 */ /* 0x000fe20000100800 */
[----:B-1----:R-:W-:-:S03]  /*13320*/  LEA.HI.X.SX32 R152, R23, R4, 0x1, P5 ;  /* 0x0000000417987211 */ /* 0x002fc600028f0eff */
[----:B------:R0:W-:Y:S01]  /*13330*/  STL [R1+0x4b0], R153 ;  /* 0x0004b09901007387 */ /* 0x0001e20000100800 */
[----:B------:R-:W-:-:S03]  /*13340*/  LEA R23, P5, R8, R5, 0x1 ;  /* 0x0000000508177211 */ /* 0x000fc600078a08ff */
[----:B------:R1:W-:Y:S01]  /*13350*/  STL [R1+0x484], R152 ;  /* 0x0004849801007387 */ /* 0x0003e20000100800 */
[-C--:B------:R-:W-:Y:S02]  /*13360*/  LEA.HI.X.SX32 R154, R2, R4.reuse, 0x1, P0 ;  /* 0x00000004029a7211 */ /* 0x080fe400000f0eff */
[----:B0-----:R-:W-:Y:S02]  /*13370*/  LEA.HI.X.SX32 R153, R3, R4, 0x1, P4 ;  /* 0x0000000403997211 */ /* 0x001fe400020f0eff */
[----:B------:R-:W2:Y:S01]  /*13380*/  LDL.LU R3, [R1+0xb5c] ;  /* 0x000b5c0001037983 */ /* 0x000ea20000300800 */
[----:B-1----:R-:W-:-:S03]  /*13390*/  LEA R152, P4, R6, R5, 0x1 ;  /* 0x0000000506987211 */ /* 0x002fc600078808ff */
[----:B------:R-:W-:Y:S01]  /*133a0*/  STL [R1+0x4b8], R23 ;  /* 0x0004b81701007387 */ /* 0x000fe20000100800 */
[----:B------:R-:W-:-:S03]  /*133b0*/  LEA.HI.X.SX32 R7, R7, R4, 0x1, P2 ;  /* 0x0000000407077211 */ /* 0x000fc600010f0eff */
[----:B------:R0:W-:Y:S01]  /*133c0*/  STL [R1+0x48c], R153 ;  /* 0x00048c9901007387 */ /* 0x0001e20000100800 */
[----:B------:R-:W-:-:S03]  /*133d0*/  LEA.HI.X.SX32 R9, R9, R4, 0x1, P3 ;  /* 0x0000000409097211 */ /* 0x000fc600018f0eff */
[----:B------:R1:W-:Y:S01]  /*133e0*/  STL [R1+0x4c0], R152 ;  /* 0x0004c09801007387 */ /* 0x0003e20000100800 */
[----:B------:R-:W-:-:S03]  /*133f0*/  LEA.HI.X.SX32 R8, R8, R4, 0x1, P5 ;  /* 0x0000000408087211 */ /* 0x000fc600028f0eff */
[----:B------:R-:W3:Y:S01]  /*13400*/  LDL.LU R2, [R1+0xb58] ;  /* 0x000b580001027983 */ /* 0x000ee20000300800 */
[----:B0-----:R-:W-:-:S03]  /*13410*/  LEA R153, P0, R25, R5, 0x1 ;  /* 0x0000000519997211 */ /* 0x001fc600078008ff */
[----:B------:R-:W-:Y:S01]  /*13420*/  STL [R1+0x494], R154 ;  /* 0x0004949a01007387 */ /* 0x000fe20000100800 */
[----:B-1----:R-:W-:-:S03]  /*13430*/  LEA.HI.X.SX32 R152, R0, R4, 0x1, P1 ;  /* 0x0000000400987211 */ /* 0x002fc600008f0eff */
[----:B------:R0:W5:Y:S01]  /*13440*/  LDL.LU R0, [R1+0xb54] ;  /* 0x000b540001007983 */ /* 0x0001620000300800 */
[----:B------:R-:W-:-:S03]  /*13450*/  LEA.HI.X.SX32 R6, R6, R4, 0x1, P4 ;  /* 0x0000000406067211 */ /* 0x000fc600020f0eff */
[----:B------:R-:W-:Y:S04]  /*13460*/  STL [R1+0x604], R153 ;  /* 0x0006049901007387 */ /* 0x000fe80000100800 */
[----:B------:R-:W-:Y:S04]  /*13470*/  STL [R1+0x49c], R152 ;  /* 0x00049c9801007387 */ /* 0x000fe80000100800 */
[----:B------:R-:W-:Y:S04]  /*13480*/  STL [R1+0x4a4], R7 ;  /* 0x0004a40701007387 */ /* 0x000fe80000100800 */
[----:B------:R1:W-:Y:S04]  /*13490*/  STL [R1+0x4ac], R9 ;  /* 0x0004ac0901007387 */ /* 0x0003e80000100800 */
[----:B------:R4:W-:Y:S01]  /*134a0*/  STL [R1+0x4b4], R8 ;  /* 0x0004b40801007387 */ /* 0x0009e20000100800 */
[----:B-1----:R-:W-:-:S03]  /*134b0*/  LEA R9, P1, R11, R5, 0x1 ;  /* 0x000000050b097211 */ /* 0x002fc600078208ff */
[----:B------:R-:W-:Y:S01]  /*134c0*/  STL [R1+0x4bc], R6 ;  /* 0x0004bc0601007387 */ /* 0x000fe20000100800 */
[----:B----4-:R-:W-:-:S03]  /*134d0*/  LEA R8, P2, R10, R5, 0x1 ;  /* 0x000000050a087211 */ /* 0x010fc600078408ff */
[----:B------:R1:W-:Y:S01]  /*134e0*/  STL [R1+0x4c8], R9 ;  /* 0x0004c80901007387 */ /* 0x0003e20000100800 */
[C---:B------:R-:W-:Y:S01]  /*134f0*/  IMAD R13, R160.reuse, 0x2, R12 ;  /* 0x00000002a00d7824 */ /* 0x040fe200078e020c */
[-C--:B------:R-:W-:Y:S02]  /*13500*/  LEA.HI.X.SX32 R11, R11, R4.reuse, 0x1, P1 ;  /* 0x000000040b0b7211 */ /* 0x080fe400008f0eff */
[----:B------:R4:W-:Y:S01]  /*13510*/  STL [R1+0x4d0], R8 ;  /* 0x0004d00801007387 */ /* 0x0009e20000100800 */
[----:B------:R-:W-:Y:S01]  /*13520*/  IMAD R14, R160, 0x2, R13 ;  /* 0x00000002a00e7824 */ /* 0x000fe200078e020d */
[-C--:B-1----:R-:W-:Y:S02]  /*13530*/  LEA.HI.X.SX32 R9, R25, R4.reuse, 0x1, P0 ;  /* 0x0000000419097211 */ /* 0x082fe400000f0eff */
[----:B----4-:R-:W-:-:S03]  /*13540*/  LEA.HI.X.SX32 R8, R10, R4, 0x1, P2 ;  /* 0x000000040a087211 */ /* 0x010fc600010f0eff */
[----:B------:R-:W-:Y:S04]  /*13550*/  STL [R1+0x600], R9 ;  /* 0x0006000901007387 */ /* 0x000fe80000100800 */
[----:B------:R1:W-:Y:S01]  /*13560*/  STL [R1+0x4c4], R11 ;  /* 0x0004c40b01007387 */ /* 0x0003e20000100800 */
[----:B------:R-:W-:-:S03]  /*13570*/  LEA R10, P2, R14, R5, 0x1 ;  /* 0x000000050e0a7211 */ /* 0x000fc600078408ff */
[----:B------:R4:W-:Y:S01]  /*13580*/  STL [R1+0x4cc], R8 ;  /* 0x0004cc0801007387 */ /* 0x0009e20000100800 */
[-C--:B-1----:R-:W-:Y:S02]  /*13590*/  LEA R11, P0, R12, R5.reuse, 0x1 ;  /* 0x000000050c0b7211 */ /* 0x082fe400078008ff */
[----:B----4-:R-:W-:-:S03]  /*135a0*/  LEA R8, P1, R13, R5, 0x1 ;  /* 0x000000050d087211 */ /* 0x010fc600078208ff */
[----:B------:R-:W-:Y:S01]  /*135b0*/  STL [R1+0x4d8], R11 ;  /* 0x0004d80b01007387 */ /* 0x000fe20000100800 */
[----:B------:R-:W-:-:S03]  /*135c0*/  IMAD R15, R160, 0x2, R14 ;  /* 0x00000002a00f7824 */ /* 0x000fc600078e020e */
[----:B------:R1:W-:Y:S01]  /*135d0*/  STL [R1+0x4e0], R8 ;  /* 0x0004e00801007387 */ /* 0x0003e20000100800 */
[----:B------:R-:W-:-:S03]  /*135e0*/  IMAD R16, R160, 0x2, R15 ;  /* 0x00000002a0107824 */ /* 0x000fc600078e020f */
[----:B------:R4:W-:Y:S01]  /*135f0*/  STL [R1+0x4e8], R10 ;  /* 0x0004e80a01007387 */ /* 0x0009e20000100800 */
[-C--:B-1----:R-:W-:Y:S02]  /*13600*/  LEA.HI.X.SX32 R8, R12, R4.reuse, 0x1, P0 ;  /* 0x000000040c087211 */ /* 0x082fe400000f0eff */
[-C--:B------:R-:W-:Y:S02]  /*13610*/  LEA.HI.X.SX32 R12, R13, R4.reuse, 0x1, P1 ;  /* 0x000000040d0c7211 */ /* 0x080fe400008f0eff */
[----:B----4-:R-:W-:Y:S01]  /*13620*/  LEA.HI.X.SX32 R10, R14, R4, 0x1, P2 ;  /* 0x000000040e0a7211 */ /* 0x010fe200010f0eff */
[----:B------:R-:W-:Y:S01]  /*13630*/  STL [R1+0x4d4], R8 ;  /* 0x0004d40801007387 */ /* 0x000fe20000100800 */
[C---:B------:R-:W-:Y:S01]  /*13640*/  IMAD R17, R160.reuse, 0x2, R16 ;  /* 0x00000002a0117824 */ /* 0x040fe200078e0210 */
[----:B------:R-:W-:Y:S02]  /*13650*/  LEA R13, P0, R15, R5, 0x1 ;  /* 0x000000050f0d7211 */ /* 0x000fe400078008ff */
[----:B------:R1:W-:Y:S04]  /*13660*/  STL [R1+0x4dc], R12 ;  /* 0x0004dc0c01007387 */ /* 0x0003e80000100800 */
[----:B------:R4:W-:Y:S01]  /*13670*/  STL [R1+0x4e4], R10 ;  /* 0x0004e40a01007387 */ /* 0x0009e20000100800 */
[----:B------:R-:W-:-:S03]  /*13680*/  IMAD R18, R160, 0x2, R17 ;  /* 0x00000002a0127824 */ /* 0x000fc600078e0211 */
[----:B------:R0:W-:Y:S01]  /*13690*/  STL [R1+0x4f0], R13 ;  /* 0x0004f00d01007387 */ /* 0x0001e20000100800 */
[-C--:B-1----:R-:W-:Y:S02]  /*136a0*/  LEA R12, P2, R17, R5.reuse, 0x1 ;  /* 0x00000005110c7211 */ /* 0x082fe400078408ff */
[----:B----4-:R-:W-:Y:S01]  /*136b0*/  LEA R10, P1, R16, R5, 0x1 ;  /* 0x00000005100a7211 */ /* 0x010fe200078208ff */
[----:B------:R-:W-:-:S04]  /*136c0*/  IMAD R19, R160, 0x2, R18 ;  /* 0x00000002a0137824 */ /* 0x000fc800078e0212 */
[----:B------:R1:W-:Y:S01]  /*136d0*/  STL [R1+0x4f8], R10 ;  /* 0x0004f80a01007387 */ /* 0x0003e20000100800 */
[-C--:B0-----:R-:W-:Y:S01]  /*136e0*/  LEA.HI.X.SX32 R13, R16, R4.reuse, 0x1, P1 ;  /* 0x00000004100d7211 */ /* 0x081fe200008f0eff */
[----:B------:R-:W-:Y:S02]  /*136f0*/  IMAD R20, R160, 0x2, R19 ;  /* 0x00000002a0147824 */ /* 0x000fe400078e0213 */
[----:B------:R0:W-:Y:S01]  /*13700*/  STL [R1+0x500], R12 ;  /* 0x0005000c01007387 */ /* 0x0001e20000100800 */
[-C--:B-1----:R-:W-:Y:S02]  /*13710*/  LEA.HI.X.SX32 R10, R15, R4.reuse, 0x1, P0 ;  /* 0x000000040f0a7211 */ /* 0x082fe400000f0eff */
[----:B0-----:R-:W-:-:S03]  /*13720*/  LEA.HI.X.SX32 R12, R17, R4, 0x1, P2 ;  /* 0x00000004110c7211 */ /* 0x001fc600010f0eff */
[----:B------:R-:W-:Y:S01]  /*13730*/  STL [R1+0x4ec], R10 ;  /* 0x0004ec0a01007387 */ /* 0x000fe20000100800 */
[----:B------:R-:W-:-:S03]  /*13740*/  LEA R14, P1, R19, R5, 0x1 ;  /* 0x00000005130e7211 */ /* 0x000fc600078208ff */
[----:B------:R0:W-:Y:S01]  /*13750*/  STL [R1+0x4f4], R13 ;  /* 0x0004f40d01007387 */ /* 0x0001e20000100800 */
[----:B------:R-:W-:-:S03]  /*13760*/  IMAD R21, R160, 0x2, R20 ;  /* 0x00000002a0157824 */ /* 0x000fc600078e0214 */
[----:B------:R1:W-:Y:S01]  /*13770*/  STL [R1+0x4fc], R12 ;  /* 0x0004fc0c01007387 */ /* 0x0003e20000100800 */
[-C--:B0-----:R-:W-:Y:S02]  /*13780*/  LEA R13, P0, R18, R5.reuse, 0x1 ;  /* 0x00000005120d7211 */ /* 0x081fe400078008ff */
[----:B-1----:R-:W-:-:S03]  /*13790*/  LEA R12, P2, R20, R5, 0x1 ;  /* 0x00000005140c7211 */ /* 0x002fc600078408ff */
[----:B------:R-:W-:Y:S01]  /*137a0*/  STL [R1+0x508], R13 ;  /* 0x0005080d01007387 */ /* 0x000fe20000100800 */
[----:B------:R-:W-:-:S03]  /*137b0*/  LEA.HI.X.SX32 R15, R19, R4, 0x1, P1 ;  /* 0x00000004130f7211 */ /* 0x000fc600008f0eff */
[----:B------:R0:W-:Y:S01]  /*137c0*/  STL [R1+0x510], R14 ;  /* 0x0005100e01007387 */ /* 0x0001e20000100800 */
[----:B------:R-:W-:-:S03]  /*137d0*/  IMAD R22, R160, 0x2, R21 ;  /* 0x00000002a0167824 */ /* 0x000fc600078e0215 */
[----:B------:R1:W-:Y:S01]  /*137e0*/  STL [R1+0x518], R12 ;  /* 0x0005180c01007387 */ /* 0x0003e20000100800 */
[-C--:B0-----:R-:W-:Y:S02]  /*137f0*/  LEA.HI.X.SX32 R14, R18, R4.reuse, 0x1, P0 ;  /* 0x00000004120e7211 */ /* 0x081fe400000f0eff */
[----:B-1----:R-:W-:-:S03]  /*13800*/  LEA.HI.X.SX32 R12, R20, R4, 0x1, P2 ;  /* 0x00000004140c7211 */ /* 0x002fc600010f0eff */
[----:B------:R-:W-:Y:S01]  /*13810*/  STL [R1+0x504], R14 ;  /* 0x0005040e01007387 */ /* 0x000fe20000100800 */
[----:B------:R-:W-:-:S03]  /*13820*/  IMAD R23, R160, 0x2, R22 ;  /* 0x00000002a0177824 */ /* 0x000fc600078e0216 */
[----:B------:R0:W-:Y:S01]  /*13830*/  STL [R1+0x50c], R15 ;  /* 0x00050c0f01007387 */ /* 0x0001e20000100800 */
[----:B------:R-:W-:-:S03]  /*13840*/  IMAD R24, R160, 0x2, R23 ;  /* 0x00000002a0187824 */ /* 0x000fc600078e0217 */
[----:B------:R1:W-:Y:S01]  /*13850*/  STL [R1+0x514], R12 ;  /* 0x0005140c01007387 */ /* 0x0003e20000100800 */
[-C--:B------:R-:W-:Y:S02]  /*13860*/  LEA R16, P2, R23, R5.reuse, 0x1 ;  /* 0x0000000517107211 */ /* 0x080fe400078408ff */
[-C--:B0-----:R-:W-:Y:S02]  /*13870*/  LEA R15, P0, R21, R5.reuse, 0x1 ;  /* 0x00000005150f7211 */ /* 0x081fe400078008ff */
[----:B-1----:R-:W-:-:S03]  /*13880*/  LEA R12, P1, R22, R5, 0x1 ;  /* 0x00000005160c7211 */ /* 0x002fc600078208ff */
[----:B------:R-:W-:Y:S01]  /*13890*/  STL [R1+0x520], R15 ;  /* 0x0005200f01007387 */ /* 0x000fe20000100800 */
[----:B------:R-:W-:-:S03]  /*138a0*/  IMAD R7, R160, 0x2, R24 ;  /* 0x00000002a0077824 */ /* 0x000fc600078e0218 */
[----:B------:R0:W-:Y:S01]  /*138b0*/  STL [R1+0x528], R12 ;  /* 0x0005280c01007387 */ /* 0x0001e20000100800 */
[-C--:B------:R-:W-:Y:S01]  /*138c0*/  LEA.HI.X.SX32 R17, R22, R4.reuse, 0x1, P1 ;  /* 0x0000000416117211 */ /* 0x080fe200008f0eff */
[----:B------:R-:W-:Y:S02]  /*138d0*/  IMAD R6, R160, 0x2, R7 ;  /* 0x00000002a0067824 */ /* 0x000fe400078e0207 */
[----:B------:R1:W-:Y:S01]  /*138e0*/  STL [R1+0x530], R16 ;  /* 0x0005301001007387 */ /* 0x0003e20000100800 */
[-C--:B0-----:R-:W-:Y:S02]  /*138f0*/  LEA.HI.X.SX32 R12, R21, R4.reuse, 0x1, P0 ;  /* 0x00000004150c7211 */ /* 0x081fe400000f0eff */
[----:B-1----:R-:W-:-:S03]  /*13900*/  LEA.HI.X.SX32 R16, R23, R4, 0x1, P2 ;  /* 0x0000000417107211 */ /* 0x002fc600010f0eff */
        /* <DEDUP_REMOVED lines=8> */
[----:B------:R-:W-:-:S03]  /*13990*/  IMAD R11, R160, 0x2, R9 ;  /* 0x00000002a00b7824 */ /* 0x000fc600078e0209 */
[----:B------:R0:W-:Y:S04]  /*139a0*/  STL [R1+0x540], R18 ;  /* 0x0005401201007387 */ /* 0x0001e80000100800 */
[----:B------:R1:W-:Y:S01]  /*139b0*/  STL [R1+0x548], R16 ;  /* 0x0005481001007387 */ /* 0x0003e20000100800 */
[----:B------:R-:W-:Y:S01]  /*139c0*/  IMAD R8, R160, 0x2, R11 ;  /* 0x00000002a0087824 */ /* 0x000fe200078e020b */
[-C--:B0-----:R-:W-:Y:S02]  /*139d0*/  LEA.HI.X.SX32 R18, R24, R4.reuse, 0x1, P0 ;  /* 0x0000000418127211 */ /* 0x081fe400000f0eff */
[----:B-1----:R-:W-:-:S03]  /*139e0*/  LEA.HI.X.SX32 R16, R7, R4, 0x1, P1 ;  /* 0x0000000407107211 */ /* 0x002fc600008f0eff */
[----:B------:R0:W-:Y:S01]  /*139f0*/  STL [R1+0x534], R18 ;  /* 0x0005341201007387 */ /* 0x0001e20000100800 */
[----:B------:R-:W-:-:S03]  /*13a00*/  LEA.HI.X.SX32 R7, R6, R4, 0x1, P2 ;  /* 0x0000000406077211 */ /* 0x000fc600010f0eff */
[----:B------:R1:W-:Y:S01]  /*13a10*/  STL [R1+0x53c], R16 ;  /* 0x00053c1001007387 */ /* 0x0003e20000100800 */
[----:B------:R-:W-:-:S03]  /*13a20*/  IMAD R25, R160, 0x2, R8 ;  /* 0x00000002a0197824 */ /* 0x000fc600078e0208 */
[----:B------:R4:W-:Y:S01]  /*13a30*/  STL [R1+0x544], R7 ;  /* 0x0005440701007387 */ /* 0x0009e20000100800 */
[-C--:B0-----:R-:W-:Y:S02]  /*13a40*/  LEA R18, P1, R11, R5.reuse, 0x1 ;  /* 0x000000050b127211 */ /* 0x081fe400078208ff */
[-C--:B-1----:R-:W-:Y:S02]  /*13a50*/  LEA R16, P0, R9, R5.reuse, 0x1 ;  /* 0x0000000509107211 */ /* 0x082fe400078008ff */
[----:B----4-:R-:W-:-:S03]  /*13a60*/  LEA R7, P2, R8, R5, 0x1 ;  /* 0x0000000508077211 */ /* 0x010fc600078408ff */
[----:B------:R-:W-:Y:S01]  /*13a70*/  STL [R1+0x550], R16 ;  /* 0x0005501001007387 */ /* 0x000fe20000100800 */
[----:B------:R-:W-:-:S03]  /*13a80*/  IMAD R10, R160, 0x2, R25 ;  /* 0x00000002a00a7824 */ /* 0x000fc600078e0219 */
[----:B------:R0:W-:Y:S04]  /*13a90*/  STL [R1+0x558], R18 ;  /* 0x0005581201007387 */ /* 0x0001e80000100800 */
[----:B------:R1:W-:Y:S01]  /*13aa0*/  STL [R1+0x560], R7 ;  /* 0x0005600701007387 */ /* 0x0003e20000100800 */
[----:B------:R-:W-:Y:S01]  /*13ab0*/  IMAD R13, R160, 0x2, R10 ;  /* 0x00000002a00d7824 */ /* 0x000fe200078e020a */
[-C--:B0-----:R-:W-:Y:S02]  /*13ac0*/  LEA.HI.X.SX32 R18, R9, R4.reuse, 0x1, P0 ;  /* 0x0000000409127211 */ /* 0x081fe400000f0eff */
[-C--:B------:R-:W-:Y:S02]  /*13ad0*/  LEA.HI.X.SX32 R9, R11, R4.reuse, 0x1, P1 ;  /* 0x000000040b097211 */ /* 0x080fe400008f0eff */
[----:B-1----:R-:W-:Y:S01]  /*13ae0*/  LEA.HI.X.SX32 R7, R8, R4, 0x1, P2 ;  /* 0x0000000408077211 */ /* 0x002fe200010f0eff */
[----:B------:R-:W-:Y:S01]  /*13af0*/  STL [R1+0x54c], R18 ;  /* 0x00054c1201007387 */ /* 0x000fe20000100800 */
[----:B------:R-:W-:-:S03]  /*13b00*/  LEA R11, P0, R25, R5, 0x1 ;  /* 0x00000005190b7211 */ /* 0x000fc600078008ff */
[----:B------:R0:W-:Y:S01]  /*13b10*/  STL [R1+0x554], R9 ;  /* 0x0005540901007387 */ /* 0x0001e20000100800 */
[----:B------:R-:W-:-:S03]  /*13b20*/  IMAD R14, R160, 0x2, R13 ;  /* 0x00000002a00e7824 */ /* 0x000fc600078e020d */
[----:B------:R1:W-:Y:S01]  /*13b30*/  STL [R1+0x55c], R7 ;  /* 0x00055c0701007387 */ /* 0x0003e20000100800 */
[----:B------:R-:W-:-:S03]  /*13b40*/  IMAD R15, R160, 0x2, R14 ;  /* 0x00000002a00f7824 */ /* 0x000fc600078e020e */
[----:B------:R-:W-:Y:S01]  /*13b50*/  STL [R1+0x568], R11 ;  /* 0x0005680b01007387 */ /* 0x000fe20000100800 */
[-C--:B0-----:R-:W-:Y:S02]  /*13b60*/  LEA R9, P2, R13, R5.reuse, 0x1 ;  /* 0x000000050d097211 */ /* 0x081fe400078408ff */
[----:B-1----:R-:W-:-:S05]  /*13b70*/  LEA R7, P1, R10, R5, 0x1 ;  /* 0x000000050a077211 */ /* 0x002fca00078208ff */
[----:B------:R0:W-:Y:S01]  /*13b80*/  STL [R1+0x570], R7 ;  /* 0x0005700701007387 */ /* 0x0001e20000100800 */
[----:B------:R-:W-:-:S03]  /*13b90*/  LEA.HI.X.SX32 R10, R10, R4, 0x1, P1 ;  /* 0x000000040a0a7211 */ /* 0x000fc600008f0eff */
[----:B------:R1:W-:Y:S01]  /*13ba0*/  STL [R1+0x578], R9 ;  /* 0x0005780901007387 */ /* 0x0003e20000100800 */
[----:B------:R-:W-:Y:S01]  /*13bb0*/  IMAD R12, R160, 0x2, R15 ;  /* 0x00000002a00c7824 */ /* 0x000fe200078e020f */
[-C--:B0-----:R-:W-:Y:S02]  /*13bc0*/  LEA.HI.X.SX32 R7, R25, R4.reuse, 0x1, P0 ;  /* 0x0000000419077211 */ /* 0x081fe400000f0eff */
[----:B-1----:R-:W-:-:S03]  /*13bd0*/  LEA.HI.X.SX32 R9, R13, R4, 0x1, P2 ;  /* 0x000000040d097211 */ /* 0x002fc600010f0eff */
[----:B------:R-:W-:Y:S01]  /*13be0*/  STL [R1+0x564], R7 ;  /* 0x0005640701007387 */ /* 0x000fe20000100800 */
[----:B------:R-:W-:-:S03]  /*13bf0*/  LEA R13, P0, R14, R5, 0x1 ;  /* 0x000000050e0d7211 */ /* 0x000fc600078008ff */
[----:B------:R0:W-:Y:S01]  /*13c00*/  STL [R1+0x56c], R10 ;  /* 0x00056c0a01007387 */ /* 0x0001e20000100800 */
[----:B------:R-:W-:-:S03]  /*13c10*/  IMAD R17, R160, 0x2, R12 ;  /* 0x00000002a0117824 */ /* 0x000fc600078e020c */
[----:B------:R1:W-:Y:S01]  /*13c20*/  STL [R1+0x574], R9 ;  /* 0x0005740901007387 */ /* 0x0003e20000100800 */
[----:B------:R-:W-:Y:S01]  /*13c30*/  IMAD R6, R160, 0x2, R17 ;  /* 0x00000002a0067824 */ /* 0x000fe200078e0211 */
[CC--:B0-----:R-:W-:Y:S02]  /*13c40*/  LEA R10, P2, R12.reuse, R5.reuse, 0x1 ;  /* 0x000000050c0a7211 */ /* 0x0c1fe400078408ff */
[----:B-1----:R-:W-:Y:S01]  /*13c50*/  LEA R9, P1, R15, R5, 0x1 ;  /* 0x000000050f097211 */ /* 0x002fe200078208ff */
[----:B------:R-:W-:Y:S01]  /*13c60*/  STL [R1+0x580], R13 ;  /* 0x0005800d01007387 */ /* 0x000fe20000100800 */
[----:B------:R-:W-:-:S03]  /*13c70*/  LEA.HI.X.SX32 R12, R12, R4, 0x1, P2 ;  /* 0x000000040c0c7211 */ /* 0x000fc600010f0eff */
[----:B------:R0:W-:Y:S04]  /*13c80*/  STL [R1+0x588], R9 ;  /* 0x0005880901007387 */ /* 0x0001e80000100800 */
[----:B------:R1:W-:Y:S01]  /*13c90*/  STL [R1+0x590], R10 ;  /* 0x0005900a01007387 */ /* 0x0003e20000100800 */
[----:B------:R-:W-:Y:S01]  /*13ca0*/  IMAD R16, R160, 0x2, R6 ;  /* 0x00000002a0107824 */ /* 0x000fe200078e0206 */
[-C--:B0-----:R-:W-:Y:S02]  /*13cb0*/  LEA.HI.X.SX32 R9, R14, R4.reuse, 0x1, P0 ;  /* 0x000000040e097211 */ /* 0x081fe400000f0eff */
[----:B-1----:R-:W-:-:S03]  /*13cc0*/  LEA.HI.X.SX32 R10, R15, R4, 0x1, P1 ;  /* 0x000000040f0a7211 */ /* 0x002fc600008f0eff */
[----:B------:R-:W-:Y:S01]  /*13cd0*/  STL [R1+0x57c], R9 ;  /* 0x00057c0901007387 */ /* 0x000fe20000100800 */
[----:B------:R-:W-:-:S03]  /*13ce0*/  LEA R14, P2, R16, R5, 0x1 ;  /* 0x00000005100e7211 */ /* 0x000fc600078408ff */
[----:B------:R0:W-:Y:S04]  /*13cf0*/  STL [R1+0x584], R10 ;  /* 0x0005840a01007387 */ /* 0x0001e80000100800 */
[----:B------:R1:W-:Y:S01]  /*13d00*/  STL [R1+0x58c], R12 ;  /* 0x00058c0c01007387 */ /* 0x0003e20000100800 */
[----:B------:R-:W-:Y:S01]  /*13d10*/  IMAD R8, R160, 0x2, R16 ;  /* 0x00000002a0087824 */ /* 0x000fe200078e0210 */
[-C--:B0-----:R-:W-:Y:S02]  /*13d20*/  LEA R10, P0, R17, R5.reuse, 0x1 ;  /* 0x00000005110a7211 */ /* 0x081fe400078008ff */
[----:B-1----:R-:W-:-:S03]  /*13d30*/  LEA R12, P1, R6, R5, 0x1 ;  /* 0x00000005060c7211 */ /* 0x002fc600078208ff */
[----:B------:R-:W-:Y:S01]  /*13d40*/  STL [R1+0x598], R10 ;  /* 0x0005980a01007387 */ /* 0x000fe20000100800 */
[----:B------:R-:W-:-:S03]  /*13d50*/  IMAD R11, R160, 0x2, R8 ;  /* 0x00000002a00b7824 */ /* 0x000fc600078e0208 */
[----:B------:R0:W-:Y:S04]  /*13d60*/  STL [R1+0x5a0], R12 ;  /* 0x0005a00c01007387 */ /* 0x0001e80000100800 */
[----:B------:R1:W-:Y:S01]  /*13d70*/  STL [R1+0x5a8], R14 ;  /* 0x0005a80e01007387 */ /* 0x0003e20000100800 */
[-C--:B0-----:R-:W-:Y:S02]  /*13d80*/  LEA.HI.X.SX32 R12, R17, R4.reuse, 0x1, P0 ;  /* 0x00000004110c7211 */ /* 0x081fe400000f0eff */
[-C--:B-1----:R-:W-:Y:S02]  /*13d90*/  LEA.HI.X.SX32 R14, R6, R4.reuse, 0x1, P1 ;  /* 0x00000004060e7211 */ /* 0x082fe400008f0eff */
[----:B------:R-:W-:Y:S01]  /*13da0*/  LEA.HI.X.SX32 R6, R16, R4, 0x1, P2 ;  /* 0x0000000410067211 */ /* 0x000fe200010f0eff */
        /* <DEDUP_REMOVED lines=13> */
[----:B------:R-:W-:Y:S01]  /*13e80*/  STL [R1+0x5c0], R15 ;  /* 0x0005c00f01007387 */ /* 0x000fe20000100800 */
[-C--:B0-----:R-:W-:Y:S02]  /*13e90*/  LEA.HI.X.SX32 R6, R8, R4.reuse, 0x1, P0 ;  /* 0x0000000408067211 */ /* 0x081fe400000f0eff */
[----:B------:R-:W-:-:S03]  /*13ea0*/  LEA.HI.X.SX32 R8, R11, R4, 0x1, P1 ;  /* 0x000000040b087211 */ /* 0x000fc600008f0eff */
[----:B------:R-:W-:Y:S01]  /*13eb0*/  STL [R1+0x5ac], R6 ;  /* 0x0005ac0601007387 */ /* 0x000fe20000100800 */
[-C--:B------:R-:W-:Y:S01]  /*13ec0*/  LEA R11, P0, R13, R5.reuse, 0x1 ;  /* 0x000000050d0b7211 */ /* 0x080fe200078008ff */
[C---:B------:R-:W-:Y:S02]  /*13ed0*/  IMAD R12, R160.reuse, 0x2, R10 ;  /* 0x00000002a00c7824 */ /* 0x040fe400078e020a */
[----:B------:R0:W-:Y:S04]  /*13ee0*/  STL [R1+0x5b4], R8 ;  /* 0x0005b40801007387 */ /* 0x0001e80000100800 */
[----:B------:R1:W-:Y:S01]  /*13ef0*/  STL [R1+0x5bc], R7 ;  /* 0x0005bc0701007387 */ /* 0x0003e20000100800 */
[----:B------:R-:W-:Y:S01]  /*13f00*/  IMAD R14, R160, 0x2, R12 ;  /* 0x00000002a00e7824 */ /* 0x000fe200078e020c */
[----:B0-----:R-:W-:-:S02]  /*13f10*/  LEA R8, P2, R10, R5, 0x1 ;  /* 0x000000050a087211 */ /* 0x001fc400078408ff */
[----:B-1----:R-:W-:Y:S01]  /*13f20*/  LEA R7, P1, R9, R5, 0x1 ;  /* 0x0000000509077211 */ /* 0x002fe200078208ff */
[----:B------:R-:W-:Y:S01]  /*13f30*/  STL [R1+0x5c8], R11 ;  /* 0x0005c80b01007387 */ /* 0x000fe20000100800 */
[----:B------:R-:W-:-:S03]  /*13f40*/  IMAD R6, R160, 0x2, R14 ;  /* 0x00000002a0067824 */ /* 0x000fc600078e020e */
[----:B------:R0:W-:Y:S04]  /*13f50*/  STL [R1+0x5d0], R7 ;  /* 0x0005d00701007387 */ /* 0x0001e80000100800 */
[----:B------:R1:W-:Y:S01]  /*13f60*/  STL [R1+0x5d8], R8 ;  /* 0x0005d80801007387 */ /* 0x0003e20000100800 */
[-C--:B0-----:R-:W-:Y:S02]  /*13f70*/  LEA.HI.X.SX32 R7, R13, R4.reuse, 0x1, P0 ;  /* 0x000000040d077211 */ /* 0x081fe400000f0eff */
[-C--:B-1----:R-:W-:Y:S02]  /*13f80*/  LEA.HI.X.SX32 R8, R9, R4.reuse, 0x1, P1 ;  /* 0x0000000409087211 */ /* 0x082fe400008f0eff */
[----:B------:R-:W-:Y:S01]  /*13f90*/  LEA.HI.X.SX32 R9, R10, R4, 0x1, P2 ;  /* 0x000000040a097211 */ /* 0x000fe200010f0eff */
[----:B------:R0:W-:Y:S01]  /*13fa0*/  STL [R1+0x5c4], R7 ;  /* 0x0005c40701007387 */ /* 0x0001e20000100800 */
[----:B------:R-:W-:Y:S01]  /*13fb0*/  IMAD R11, R160, 0x2, R6 ;  /* 0x00000002a00b7824 */ /* 0x000fe200078e0206 */
[----:B------:R-:W-:-:S02]  /*13fc0*/  LEA R10, P1, R14, R5, 0x1 ;  /* 0x000000050e0a7211 */ /* 0x000fc400078208ff */
[----:B------:R1:W-:Y:S04]  /*13fd0*/  STL [R1+0x5cc], R8 ;  /* 0x0005cc0801007387 */ /* 0x0003e80000100800 */
[----:B------:R4:W-:Y:S01]  /*13fe0*/  STL [R1+0x5d4], R9 ;  /* 0x0005d40901007387 */ /* 0x0009e20000100800 */
[----:B0-----:R-:W-:Y:S01]  /*13ff0*/  IMAD R7, R160, 0x2, R11 ;  /* 0x00000002a0077824 */ /* 0x001fe200078e020b */
[-C--:B-1----:R-:W-:Y:S02]  /*14000*/  LEA R8, P0, R12, R5.reuse, 0x1 ;  /* 0x000000050c087211 */ /* 0x082fe400078008ff */
[----:B----4-:R-:W-:-:S03]  /*14010*/  LEA R9, P2, R6, R5, 0x1 ;  /* 0x0000000506097211 */ /* 0x010fc600078408ff */
[----:B------:R0:W-:Y:S01]  /*14020*/  STL [R1+0x5e0], R8 ;  /* 0x0005e00801007387 */ /* 0x0001e20000100800 */
[----:B------:R-:W-:-:S03]  /*14030*/  LEA.HI.X.SX32 R12, R12, R4, 0x1, P0 ;  /* 0x000000040c0c7211 */ /* 0x000fc600000f0eff */
[----:B------:R1:W-:Y:S04]  /*14040*/  STL [R1+0x5e8], R10 ;  /* 0x0005e80a01007387 */ /* 0x0003e80000100800 */
[----:B------:R4:W-:Y:S01]  /*14050*/  STL [R1+0x5f0], R9 ;  /* 0x0005f00901007387 */ /* 0x0009e20000100800 */
[----:B0-----:R-:W-:Y:S01]  /*14060*/  IMAD R8, R160, 0x2, R7 ;  /* 0x00000002a0087824 */ /* 0x001fe200078e0207 */
[-C--:B-1----:R-:W-:Y:S02]  /*14070*/  LEA.HI.X.SX32 R10, R14, R4.reuse, 0x1, P1 ;  /* 0x000000040e0a7211 */ /* 0x082fe400008f0eff */
[----:B------:R0:W-:Y:S01]  /*14080*/  STL [R1+0x5dc], R12 ;  /* 0x0005dc0c01007387 */ /* 0x0001e20000100800 */
[----:B----4-:R-:W-:Y:S01]  /*14090*/  LEA.HI.X.SX32 R9, R6, R4, 0x1, P2 ;  /* 0x0000000406097211 */ /* 0x010fe200010f0eff */
[----:B------:R-:W-:-:S02]  /*140a0*/  IMAD R6, R160, 0x2, R8 ;  /* 0x00000002a0067824 */ /* 0x000fc400078e0208 */
[----:B------:R1:W-:Y:S04]  /*140b0*/  STL [R1+0x5e4], R10 ;  /* 0x0005e40a01007387 */ /* 0x0003e80000100800 */
[----:B------:R4:W-:Y:S01]  /*140c0*/  STL [R1+0x5ec], R9 ;  /* 0x0005ec0901007387 */ /* 0x0009e20000100800 */
[-C--:B0-----:R-:W-:Y:S02]  /*140d0*/  LEA R12, P0, R11, R5.reuse, 0x1 ;  /* 0x000000050b0c7211 */ /* 0x081fe400078008ff */
[-C--:B-1----:R-:W-:Y:S02]  /*140e0*/  LEA R10, P2, R8, R5.reuse, 0x1 ;  /* 0x00000005080a7211 */ /* 0x082fe400078408ff */
[CC--:B----4-:R-:W-:Y:S02]  /*140f0*/  LEA R9, P1, R7.reuse, R5.reuse, 0x1 ;  /* 0x0000000507097211 */ /* 0x0d0fe400078208ff */
[----:B------:R-:W-:Y:S01]  /*14100*/  LEA R5, P3, R6, R5, 0x1 ;  /* 0x0000000506057211 */ /* 0x000fe200078608ff */
[----:B------:R-:W-:Y:S01]  /*14110*/  STL [R1+0x5f4], R12 ;  /* 0x0005f40c01007387 */ /* 0x000fe20000100800 */
[----:B------:R-:W-:-:S03]  /*14120*/  LEA.HI.X.SX32 R7, R7, R4, 0x1, P1 ;  /* 0x0000000407077211 */ /* 0x000fc600008f0eff */
[----:B------:R0:W-:Y:S04]  /*14130*/  STL [R1+0x5f8], R9 ;  /* 0x0005f80901007387 */ /* 0x0001e80000100800 */
[----:B------:R-:W-:Y:S04]  /*14140*/  STL [R1+0x5fc], R10 ;  /* 0x0005fc0a01007387 */ /* 0x000fe80000100800 */
[----:B------:R1:W-:Y:S01]  /*14150*/  STL [R1+0x414], R5 ;  /* 0x0004140501007387 */ /* 0x0003e20000100800 */
[----:B0-----:R-:W-:-:S05]  /*14160*/  LEA.HI.X.SX32 R9, R11, R4, 0x1, P0 ;  /* 0x000000040b097211 */ /* 0x001fca00000f0eff */
[----:B------:R-:W-:Y:S01]  /*14170*/  STL [R1+0x404], R9 ;  /* 0x0004040901007387 */ /* 0x000fe20000100800 */
[-C--:B-1----:R-:W-:Y:S02]  /*14180*/  LEA.HI.X.SX32 R5, R8, R4.reuse, 0x1, P2 ;  /* 0x0000000408057211 */ /* 0x082fe400010f0eff */
[----:B------:R-:W-:Y:S01]  /*14190*/  LEA.HI.X.SX32 R4, R6, R4, 0x1, P3 ;  /* 0x0000000406047211 */ /* 0x000fe200018f0eff */
[----:B------:R-:W-:Y:S01]  /*141a0*/  STL [R1+0x40c], R7 ;  /* 0x00040c0701007387 */ /* 0x000fe20000100800 */
[----:B------:R-:W-:-:S03]  /*141b0*/  LOP3.LUT R6, R158, 0x6, RZ, 0xfc, !PT ;  /* 0x000000069e067812 */ /* 0x000fc600078efcff */
[----:B------:R0:W-:Y:S01]  /*141c0*/  STL [R1+0x410], R5 ;  /* 0x0004100501007387 */ /* 0x0001e20000100800 */
[----:B------:R-:W-:-:S03]  /*141d0*/  UIADD3 UR8, UR7, 0x10000, URZ ;  /* 0x0001000007087890 */ /* 0x000fc6000fffe03f */
[----:B------:R1:W-:Y:S01]  /*141e0*/  STL [R1+0x408], R4 ;  /* 0x0004080401007387 */ /* 0x0003e20000100800 */
[C---:B------:R-:W-:Y:S01]  /*141f0*/  LOP3.LUT R6, R158.reuse, 0xc, RZ, 0xfc, !PT ;  /* 0x0000000c9e067812 */ /* 0x040fe200078efcff */
[----:B------:R-:W-:Y:S01]  /*14200*/  USHF.R.U32.HI UR14, URZ, 0x4, UR7 ;  /* 0x000000043f0e7899 */ /* 0x000fe20008011607 */
[C---:B------:R-:W-:Y:S02]  /*14210*/  LOP3.LUT R6, R158.reuse, 0x12, RZ, 0xfc, !PT ;  /* 0x000000129e067812 */ /* 0x040fe400078efcff */
[C---:B0-----:R-:W-:Y:S02]  /*14220*/  LOP3.LUT R5, R158.reuse, 0x2, RZ, 0xfc, !PT ;  /* 0x000000029e057812 */ /* 0x041fe400078efcff */
[C---:B------:R-:W-:Y:S02]  /*14230*/  LOP3.LUT R5, R158.reuse, 0x8, RZ, 0xfc, !PT ;  /* 0x000000089e057812 */ /* 0x040fe400078efcff */
[C---:B-1----:R-:W-:Y:S02]  /*14240*/  LOP3.LUT R4, R158.reuse, 0x4, RZ, 0xfc, !PT ;  /* 0x000000049e047812 */ /* 0x042fe400078efcff */
[----:B------:R-:W-:-:S02]  /*14250*/  LOP3.LUT R4, R158, 0xa, RZ, 0xfc, !PT ;  /* 0x0000000a9e047812 */ /* 0x000fc400078efcff */
[C---:B------:R-:W-:Y:S02]  /*14260*/  LOP3.LUT R5, R158.reuse, 0xe, RZ, 0xfc, !PT ;  /* 0x0000000e9e057812 */ /* 0x040fe400078efcff */
[C---:B------:R-:W-:Y:S02]  /*14270*/  LOP3.LUT R4, R158.reuse, 0x10, RZ, 0xfc, !PT ;  /* 0x000000109e047812 */ /* 0x040fe400078efcff */
[C---:B------:R-:W-:Y:S02]  /*14280*/  LOP3.LUT R5, R158.reuse, 0x14, RZ, 0xfc, !PT ;  /* 0x000000149e057812 */ /* 0x040fe400078efcff */
[C---:B------:R-:W-:Y:S02]  /*14290*/  LOP3.LUT R4, R158.reuse, 0x16, RZ, 0xfc, !PT ;  /* 0x000000169e047812 */ /* 0x040fe400078efcff */
[C---:B------:R-:W-:Y:S02]  /*142a0*/  LOP3.LUT R6, R158.reuse, 0x18, RZ, 0xfc, !PT ;  /* 0x000000189e067812 */ /* 0x040fe400078efcff */
[----:B------:R-:W-:-:S02]  /*142b0*/  LOP3.LUT R5, R158, 0x1a, RZ, 0xfc, !PT ;  /* 0x0000001a9e057812 */ /* 0x000fc400078efcff */
[C---:B------:R-:W-:Y:S01]  /*142c0*/  LOP3.LUT R4, R158.reuse, 0x1c, RZ, 0xfc, !PT ;  /* 0x0000001c9e047812 */ /* 0x040fe200078efcff */
[----:B------:R-:W-:Y:S01]  /*142d0*/  USHF.R.U32.HI UR8, URZ, 0x4, UR8 ;  /* 0x000000043f087899 */ /* 0x000fe20008011608 */
[C---:B------:R-:W-:Y:S01]  /*142e0*/  LOP3.LUT R6, R158.reuse, 0x1e, RZ, 0xfc, !PT ;  /* 0x0000001e9e067812 */ /* 0x040fe200078efcff */
[----:B------:R-:W-:Y:S01]  /*142f0*/  USGXT.U32 UR14, UR14, 0xe ;  /* 0x0000000e0e0e789a */ /* 0x000fe20008000000 */
[C---:B------:R-:W-:Y:S02]  /*14300*/  LOP3.LUT R5, R158.reuse, 0x20, RZ, 0xfc, !PT ;  /* 0x000000209e057812 */ /* 0x040fe400078efcff */
[C---:B------:R-:W-:Y:S02]  /*14310*/  LOP3.LUT R4, R158.reuse, 0x22, RZ, 0xfc, !PT ;  /* 0x000000229e047812 */ /* 0x040fe400078efcff */
[C---:B------:R-:W-:Y:S02]  /*14320*/  LOP3.LUT R6, R158.reuse, 0x24, RZ, 0xfc, !PT ;  /* 0x000000249e067812 */ /* 0x040fe400078efcff */
        /* <DEDUP_REMOVED lines=8> */
[----:B------:R-:W-:Y:S01]  /*143b0*/  USHF.L.U32 UR9, UR9, 0x7, URZ ;  /* 0x0000000709097899 */ /* 0x000fe2000800063f */
[C---:B------:R-:W-:Y:S01]  /*143c0*/  LOP3.LUT R6, R158.reuse, 0x36, RZ, 0xfc, !PT ;  /* 0x000000369e067812 */ /* 0x040fe200078efcff */
[----:B------:R-:W-:Y:S01]  /*143d0*/  USHF.L.U32 UR10, UR10, 0x7, URZ ;  /* 0x000000070a0a7899 */ /* 0x000fe2000800063f */
[C---:B------:R-:W-:Y:S01]  /*143e0*/  LOP3.LUT R5, R158.reuse, 0x38, RZ, 0xfc, !PT ;  /* 0x000000389e057812 */ /* 0x040fe200078efcff */
[----:B------:R-:W-:Y:S01]  /*143f0*/  USGXT.U32 UR12, UR8, 0xe ;  /* 0x0000000e080c789a */ /* 0x000fe20008000000 */
[C---:B------:R-:W-:Y:S01]  /*14400*/  LOP3.LUT R4, R158.reuse, 0x3a, RZ, 0xfc, !PT ;  /* 0x0000003a9e047812 */ /* 0x040fe200078efcff */
[----:B------:R-:W-:Y:S01]  /*14410*/  UIADD3 UR15, UP1, UR14, 0x2, URZ ;  /* 0x000000020e0f7890 */ /* 0x000fe2000ff3e03f */
[C---:B------:R-:W-:Y:S02]  /*14420*/  LOP3.LUT R6, R158.reuse, 0x3c, RZ, 0xfc, !PT ;  /* 0x0000003c9e067812 */ /* 0x040fe400078efcff */
[----:B------:R-:W-:-:S02]  /*14430*/  LOP3.LUT R5, R158, 0x3e, RZ, 0xfc, !PT ;  /* 0x0000003e9e057812 */ /* 0x000fc400078efcff */
[C---:B------:R-:W-:Y:S01]  /*14440*/  LOP3.LUT R4, R158.reuse, 0x40, RZ, 0xfc, !PT ;  /* 0x000000409e047812 */ /* 0x040fe200078efcff */
[----:B------:R-:W-:Y:S01]  /*14450*/  UMOV UR6, URZ ;  /* 0x0000003f00067c82 */ /* 0x000fe20008000000 */
[C---:B------:R-:W-:Y:S02]  /*14460*/  LOP3.LUT R6, R158.reuse, 0x42, RZ, 0xfc, !PT ;  /* 0x000000429e067812 */ /* 0x040fe400078efcff */
[C---:B------:R-:W-:Y:S02]  /*14470*/  LOP3.LUT R5, R158.reuse, 0x44, RZ, 0xfc, !PT ;  /* 0x000000449e057812 */ /* 0x040fe400078efcff */
[C---:B------:R-:W-:Y:S02]  /*14480*/  LOP3.LUT R4, R158.reuse, 0x46, RZ, 0xfc, !PT ;  /* 0x000000469e047812 */ /* 0x040fe400078efcff */
[C---:B------:R-:W-:Y:S02]  /*14490*/  LOP3.LUT R6, R158.reuse, 0x48, RZ, 0xfc, !PT ;  /* 0x000000489e067812 */ /* 0x040fe400078efcff */
[----:B------:R-:W-:-:S02]  /*144a0*/  LOP3.LUT R5, R158, 0x4a, RZ, 0xfc, !PT ;  /* 0x0000004a9e057812 */ /* 0x000fc400078efcff */
[C---:B------:R-:W-:Y:S01]  /*144b0*/  LOP3.LUT R4, R158.reuse, 0x4c, RZ, 0xfc, !PT ;  /* 0x0000004c9e047812 */ /* 0x040fe200078efcff */
[----:B------:R-:W-:Y:S01]  /*144c0*/  USHF.R.S32.HI UR8, URZ, 0x1f, UR9 ;  /* 0x0000001f3f087899 */ /* 0x000fe20008011409 */
[C---:B------:R-:W-:Y:S01]  /*144d0*/  LOP3.LUT R6, R158.reuse, 0x4e, RZ, 0xfc, !PT ;  /* 0x0000004e9e067812 */ /* 0x040fe200078efcff */
[----:B------:R-:W-:Y:S01]  /*144e0*/  USHF.R.S32.HI UR11, URZ, 0x1f, UR10 ;  /* 0x0000001f3f0b7899 */ /* 0x000fe2000801140a */
[C---:B------:R-:W-:Y:S01]  /*144f0*/  LOP3.LUT R5, R158.reuse, 0x50, RZ, 0xfc, !PT ;  /* 0x000000509e057812 */ /* 0x040fe200078efcff */
[----:B------:R-:W-:Y:S01]  /*14500*/  UIADD3 UR13, UP0, UR12, 0x80, URZ ;  /* 0x000000800c0d7890 */ /* 0x000fe2000ff1e03f */
[C---:B------:R-:W-:Y:S01]  /*14510*/  LOP3.LUT R4, R158.reuse, 0x52, RZ, 0xfc, !PT ;  /* 0x000000529e047812 */ /* 0x040fe200078efcff */
[----:B------:R-:W-:Y:S01]  /*14520*/  UIADD3.X UR19, UR6, 0x40000040, URZ, UP1, !UPT ;  /* 0x4000004006137890 */ /* 0x000fe20008ffe43f */
[C---:B------:R-:W-:Y:S02]  /*14530*/  LOP3.LUT R6, R158.reuse, 0x54, RZ, 0xfc, !PT ;  /* 0x000000549e067812 */ /* 0x040fe400078efcff */
[----:B------:R-:W-:-:S02]  /*14540*/  LOP3.LUT R5, R158, 0x56, RZ, 0xfc, !PT ;  /* 0x000000569e057812 */ /* 0x000fc400078efcff */
[C---:B------:R-:W-:Y:S02]  /*14550*/  LOP3.LUT R4, R158.reuse, 0x58, RZ, 0xfc, !PT ;  /* 0x000000589e047812 */ /* 0x040fe400078efcff */
[C---:B------:R-:W-:Y:S02]  /*14560*/  LOP3.LUT R6, R158.reuse, 0x5a, RZ, 0xfc, !PT ;  /* 0x0000005a9e067812 */ /* 0x040fe400078efcff */
[C---:B------:R-:W-:Y:S02]  /*14570*/  LOP3.LUT R5, R158.reuse, 0x5c, RZ, 0xfc, !PT ;  /* 0x0000005c9e057812 */ /* 0x040fe400078efcff */
[C---:B------:R-:W-:Y:S01]  /*14580*/  LOP3.LUT R4, R158.reuse, 0x5e, RZ, 0xfc, !PT ;  /* 0x0000005e9e047812 */ /* 0x040fe200078efcff */
[----:B------:R-:W-:Y:S01]  /*14590*/  UMOV UR5, URZ ;  /* 0x0000003f00057c82 */ /* 0x000fe20008000000 */
[C---:B------:R-:W-:Y:S02]  /*145a0*/  LOP3.LUT R6, R158.reuse, 0x60, RZ, 0xfc, !PT ;  /* 0x000000609e067812 */ /* 0x040fe400078efcff */
[----:B------:R-:W-:-:S02]  /*145b0*/  LOP3.LUT R5, R158, 0x62, RZ, 0xfc, !PT ;  /* 0x000000629e057812 */ /* 0x000fc400078efcff */
[C---:B------:R-:W-:Y:S01]  /*145c0*/  LOP3.LUT R4, R158.reuse, 0x64, RZ, 0xfc, !PT ;  /* 0x000000649e047812 */ /* 0x040fe200078efcff */
[----:B------:R-:W-:Y:S01]  /*145d0*/  USHF.L.U32 UR45, UR9, 0x1, URZ ;  /* 0x00000001092d7899 */ /* 0x000fe2000800063f */
[C---:B------:R-:W-:Y:S01]  /*145e0*/  LOP3.LUT R6, R158.reuse, 0x66, RZ, 0xfc, !PT ;  /* 0x000000669e067812 */ /* 0x040fe200078efcff */
[----:B------:R-:W-:Y:S01]  /*145f0*/  USHF.L.U64.HI UR18, UR9, 0x1, UR8 ;  /* 0x0000000109127899 */ /* 0x000fe20008010208 */
[C---:B------:R-:W-:Y:S02]  /*14600*/  LOP3.LUT R5, R158.reuse, 0x68, RZ, 0xfc, !PT ;  /* 0x000000689e057812 */ /* 0x040fe400078efcff */
[C---:B------:R-:W-:Y:S01]  /*14610*/  LOP3.LUT R4, R158.reuse, 0x6a, RZ, 0xfc, !PT ;  /* 0x0000006a9e047812 */ /* 0x040fe200078efcff */
[----:B------:R-:W-:Y:S01]  /*14620*/  UIADD3.X UR9, UR5, 0x40000040, URZ, UP0, !UPT ;  /* 0x4000004005097890 */ /* 0x000fe200087fe43f */
[C---:B------:R-:W-:Y:S02]  /*14630*/  LOP3.LUT R6, R158.reuse, 0x6c, RZ, 0xfc, !PT ;  /* 0x0000006c9e067812 */ /* 0x040fe400078efcff */
[----:B------:R-:W-:-:S02]  /*14640*/  LOP3.LUT R5, R158, 0x6e, RZ, 0xfc, !PT ;  /* 0x0000006e9e057812 */ /* 0x000fc400078efcff */
[C---:B------:R-:W-:Y:S02]  /*14650*/  LOP3.LUT R4, R158.reuse, 0x70, RZ, 0xfc, !PT ;  /* 0x000000709e047812 */ /* 0x040fe400078efcff */
[----:B------:R-:W-:Y:S02]  /*14660*/  CS2R R24, SRZ ;  /* 0x0000000000187805 */ /* 0x000fe4000001ff00 */
[C---:B------:R-:W-:Y:S02]  /*14670*/  LOP3.LUT R6, R158.reuse, 0x72, RZ, 0xfc, !PT ;  /* 0x000000729e067812 */ /* 0x040fe400078efcff */
[----:B------:R-:W-:Y:S02]  /*14680*/  CS2R R26, SRZ ;  /* 0x00000000001a7805 */ /* 0x000fe4000001ff00 */
[----:B------:R-:W-:Y:S02]  /*14690*/  LOP3.LUT R5, R158, 0x74, RZ, 0xfc, !PT ;  /* 0x000000749e057812 */ /* 0x000fe400078efcff */
[----:B------:R-:W-:-:S02]  /*146a0*/  CS2R R28, SRZ ;  /* 0x00000000001c7805 */ /* 0x000fc4000001ff00 */
[C---:B------:R-:W-:Y:S02]  /*146b0*/  LOP3.LUT R4, R158.reuse, 0x76, RZ, 0xfc, !PT ;  /* 0x000000769e047812 */ /* 0x040fe400078efcff */
[----:B------:R-:W-:Y:S02]  /*146c0*/  CS2R R30, SRZ ;  /* 0x00000000001e7805 */ /* 0x000fe4000001ff00 */
[C---:B------:R-:W-:Y:S02]  /*146d0*/  LOP3.LUT R6, R158.reuse, 0x78, RZ, 0xfc, !PT ;  /* 0x000000789e067812 */ /* 0x040fe400078efcff */
[----:B------:R-:W-:Y:S02]  /*146e0*/  CS2R R32, SRZ ;  /* 0x0000000000207805 */ /* 0x000fe4000001ff00 */
[----:B------:R-:W-:Y:S02]  /*146f0*/  LOP3.LUT R5, R158, 0x7a, RZ, 0xfc, !PT ;  /* 0x0000007a9e057812 */ /* 0x000fe400078efcff */
[----:B------:R-:W-:-:S02]  /*14700*/  CS2R R34, SRZ ;  /* 0x0000000000227805 */ /* 0x000fc4000001ff00 */
[----:B------:R-:W-:Y:S02]  /*14710*/  LOP3.LUT R4, R158, 0x7c, RZ, 0xfc, !PT ;  /* 0x0000007c9e047812 */ /* 0x000fe400078efcff */
        /* <DEDUP_REMOVED lines=33> */
[----:B------:R-:W-:Y:S01]  /*14930*/  USHF.L.U32 UR44, UR10, 0x1, URZ ;  /* 0x000000010a2c7899 */ /* 0x000fe2000800063f */
[----:B------:R-:W-:Y:S02]  /*14940*/  CS2R R102, SRZ ;  /* 0x0000000000667805 */ /* 0x000fe4000001ff00 */
[----:B------:R-:W-:Y:S01]  /*14950*/  CS2R R104, SRZ ;  /* 0x0000000000687805 */ /* 0x000fe2000001ff00 */
[----:B------:R-:W-:Y:S01]  /*14960*/  USHF.L.U64.HI UR6, UR10, 0x1, UR11 ;  /* 0x000000010a067899 */ /* 0x000fe2000801020b */
[----:B------:R-:W-:-:S02]  /*14970*/  CS2R R106, SRZ ;  /* 0x00000000006a7805 */ /* 0x000fc4000001ff00 */
[----:B------:R-:W-:Y:S02]  /*14980*/  CS2R R108, SRZ ;  /* 0x00000000006c7805 */ /* 0x000fe4000001ff00 */
[----:B------:R-:W-:Y:S02]  /*14990*/  CS2R R110, SRZ ;  /* 0x00000000006e7805 */ /* 0x000fe4000001ff00 */
[----:B------:R-:W-:Y:S01]  /*149a0*/  CS2R R112, SRZ ;  /* 0x0000000000707805 */ /* 0x000fe2000001ff00 */
[----:B------:R-:W-:Y:S01]  /*149b0*/  UMOV UR10, UR15 ;  /* 0x0000000f000a7c82 */ /* 0x000fe20008000000 */
[----:B------:R-:W-:Y:S01]  /*149c0*/  UMOV UR11, UR19 ;  /* 0x00000013000b7c82 */ /* 0x000fe20008000000 */
[----:B------:R-:W-:Y:S01]  /*149d0*/  UMOV UR8, UR13 ;  /* 0x0000000d00087c82 */ /* 0x000fe20008000000 */
[----:B------:R-:W-:Y:S01]  /*149e0*/  UMOV UR4, URZ ;  /* 0x0000003f00047c82 */ /* 0x000fe20008000000 */
[----:B------:R-:W-:Y:S02]  /*149f0*/  UIADD3.64 UR22, UR10, 0x2, URZ ;  /* 0x000000020a167897 */ /* 0x000fe4000fffe03f */
[----:B------:R-:W-:-:S02]  /*14a00*/  UIADD3.64 UR26, UR10, 0x4, URZ ;  /* 0x000000040a1a7897 */ /* 0x000fc4000fffe03f */
[----:B------:R-:W-:Y:S02]  /*14a10*/  UIADD3.64 UR30, UR10, 0x7fe, URZ ;  /* 0x000007fe0a1e7897 */ /* 0x000fe4000fffe03f */
[----:B------:R-:W-:Y:S02]  /*14a20*/  UIADD3.64 UR34, UR10, 0x800, URZ ;  /* 0x000008000a227897 */ /* 0x000fe4000fffe03f */
[----:B------:R-:W-:Y:S02]  /*14a30*/  UIADD3.64 UR38, UR10, 0x802, URZ ;  /* 0x000008020a267897 */ /* 0x000fe4000fffe03f */
[----:B------:R-:W-:Y:S02]  /*14a40*/  UIADD3.64 UR42, UR10, 0x804, URZ ;  /* 0x000008040a2a7897 */ /* 0x000fe4000fffe03f */
[----:B------:R-:W-:Y:S02]  /*14a50*/  UIADD3.64 UR20, UR8, 0x80, URZ ;  /* 0x0000008008147897 */ /* 0x000fe4000fffe03f */
[----:B------:R-:W-:-:S02]  /*14a60*/  UIADD3.64 UR24, UR8, 0x100, URZ ;  /* 0x0000010008187897 */ /* 0x000fc4000fffe03f */
[----:B------:R-:W-:Y:S02]  /*14a70*/  UIADD3.64 UR28, UR8, 0x180, URZ ;  /* 0x00000180081c7897 */ /* 0x000fe4000fffe03f */
[----:B------:R-:W-:Y:S01]  /*14a80*/  UIADD3.64 UR32, UR8, 0x200, URZ ;  /* 0x0000020008207897 */ /* 0x000fe2000fffe03f */
[----:B------:R-:W0:Y:S01]  /*14a90*/  LDC R160, c[0x0][0x230] ;  /* 0x00008c00ffa07b82 */ /* 0x000e220000000800 */
[C---:B---3--:R-:W-:Y:S02]  /*14aa0*/  LOP3.LUT R6, R2.reuse, 0x20, RZ, 0x3c, !PT ;  /* 0x0000002002067812 */ /* 0x048fe400078e3cff */
[----:B------:R-:W-:Y:S02]  /*14ab0*/  CS2R R114, SRZ ;  /* 0x0000000000727805 */ /* 0x000fe4000001ff00 */
[----:B------:R-:W-:Y:S02]  /*14ac0*/  LOP3.LUT R5, R2, 0x30, RZ, 0x3c, !PT ;  /* 0x0000003002057812 */ /* 0x000fe400078e3cff */
[----:B------:R-:W-:-:S02]  /*14ad0*/  CS2R R116, SRZ ;  /* 0x0000000000747805 */ /* 0x000fc4000001ff00 */
[C---:B------:R-:W-:Y:S02]  /*14ae0*/  LOP3.LUT R6, R2.reuse, 0x50, RZ, 0x3c, !PT ;  /* 0x0000005002067812 */ /* 0x040fe400078e3cff */
[----:B------:R-:W-:Y:S02]  /*14af0*/  CS2R R118, SRZ ;  /* 0x0000000000767805 */ /* 0x000fe4000001ff00 */
[----:B------:R-:W-:Y:S02]  /*14b00*/  LOP3.LUT R5, R2, 0x60, RZ, 0x3c, !PT ;  /* 0x0000006002057812 */ /* 0x000fe400078e3cff */
[----:B------:R-:W-:Y:S02]  /*14b10*/  CS2R R120, SRZ ;  /* 0x0000000000787805 */ /* 0x000fe4000001ff00 */
[----:B--2---:R-:W-:Y:S02]  /*14b20*/  LOP3.LUT R6, R3, 0x20, RZ, 0x3c, !PT ;  /* 0x0000002003067812 */ /* 0x004fe400078e3cff */
[----:B------:R-:W-:-:S02]  /*14b30*/  CS2R R122, SRZ ;  /* 0x00000000007a7805 */ /* 0x000fc4000001ff00 */
[----:B------:R-:W-:Y:S02]  /*14b40*/  LOP3.LUT R5, R3, 0x40, RZ, 0x3c, !PT ;  /* 0x0000004003057812 */ /* 0x000fe400078e3cff */
[----:B------:R-:W-:Y:S02]  /*14b50*/  CS2R R124, SRZ ;  /* 0x00000000007c7805 */ /* 0x000fe4000001ff00 */
[----:B------:R-:W-:Y:S01]  /*14b60*/  CS2R R126, SRZ ;  /* 0x00000000007e7805 */ /* 0x000fe2000001ff00 */
[----:B------:R1:W-:Y:S01]  /*14b70*/  STL [R1+0xb4c], R6 ;  /* 0x000b4c0601007387 */ /* 0x0003e20000100800 */
[----:B------:R-:W-:Y:S02]  /*14b80*/  CS2R R128, SRZ ;  /* 0x0000000000807805 */ /* 0x000fe4000001ff00 */
[----:B------:R-:W-:Y:S02]  /*14b90*/  CS2R R130, SRZ ;  /* 0x0000000000827805 */ /* 0x000fe4000001ff00 */
[----:B------:R-:W-:Y:S01]  /*14ba0*/  CS2R R132, SRZ ;  /* 0x0000000000847805 */ /* 0x000fe2000001ff00 */
[----:B------:R1:W-:Y:S01]  /*14bb0*/  STL [R1+0xb48], R5 ;  /* 0x000b480501007387 */ /* 0x0003e20000100800 */
[----:B------:R-:W-:-:S02]  /*14bc0*/  CS2R R134, SRZ ;  /* 0x0000000000867805 */ /* 0x000fc4000001ff00 */
[----:B------:R-:W-:Y:S02]  /*14bd0*/  CS2R R136, SRZ ;  /* 0x0000000000887805 */ /* 0x000fe4000001ff00 */
[----:B------:R-:W-:Y:S02]  /*14be0*/  CS2R R138, SRZ ;  /* 0x00000000008a7805 */ /* 0x000fe4000001ff00 */
[----:B------:R-:W-:Y:S02]  /*14bf0*/  CS2R R140, SRZ ;  /* 0x00000000008c7805 */ /* 0x000fe4000001ff00 */
[----:B------:R-:W-:Y:S01]  /*14c00*/  CS2R R142, SRZ ;  /* 0x00000000008e7805 */ /* 0x000fe2000001ff00 */
[----:B0-----:R-:W-:Y:S01]  /*14c10*/  VIADD R160, R160, 0x7f ;  /* 0x0000007fa0a07836 */ /* 0x001fe20000000000 */
[----:B------:R-:W-:Y:S02]  /*14c20*/  CS2R R144, SRZ ;  /* 0x0000000000907805 */ /* 0x000fe4000001ff00 */
[----:B------:R-:W-:-:S02]  /*14c30*/  CS2R R146, SRZ ;  /* 0x0000000000927805 */ /* 0x000fc4000001ff00 */
[----:B------:R-:W-:Y:S02]  /*14c40*/  CS2R R148, SRZ ;  /* 0x0000000000947805 */ /* 0x000fe4000001ff00 */
[----:B------:R-:W-:Y:S02]  /*14c50*/  CS2R R150, SRZ ;  /* 0x0000000000967805 */ /* 0x000fe4000001ff00 */
[----:B------:R-:W-:Y:S01]  /*14c60*/  SHF.R.S32.HI R158, RZ, 0x1f, R160 ;  /* 0x0000001fff9e7819 */ /* 0x000fe200000114a0 */
[----:B------:R-:W-:Y:S02]  /*14c70*/  UIADD3.64 UR36, UR8, 0x280, URZ ;  /* 0x0000028008247897 */ /* 0x000fe4000fffe03f */
[----:B------:R-:W-:Y:S01]  /*14c80*/  UIADD3.64 UR40, UR8, 0x300, URZ ;  /* 0x0000030008287897 */ /* 0x000fe2000fffe03f */
[----:B------:R-:W-:Y:S01]  /*14c90*/  LEA.HI R158, R158, R160, RZ, 0x7 ;  /* 0x000000a09e9e7211 */ /* 0x000fe200078f38ff */
[----:B------:R-:W-:-:S03]  /*14ca0*/  ULDC UR19, c[0x0][0x230] ;  /* 0x00008c0000137ab9 */ /* 0x000fc60000000800 */
[----:B------:R-:W-:Y:S02]  /*14cb0*/  SHF.R.S32.HI R4, RZ, 0x7, R158 ;  /* 0x00000007ff047819 */ /* 0x000fe4000001149e */
[C---:B------:R-:W-:Y:S02]  /*14cc0*/  LOP3.LUT R4, R2.reuse, 0x10, RZ, 0x3c, !PT ;  /* 0x0000001002047812 */ /* 0x040fe400078e3cff */
[C---:B------:R-:W-:Y:S02]  /*14cd0*/  LOP3.LUT R4, R2.reuse, 0x40, RZ, 0x3c, !PT ;  /* 0x0000004002047812 */ /* 0x040fe400078e3cff */
[----:B------:R-:W-:Y:S02]  /*14ce0*/  LOP3.LUT R4, R2, 0x70, RZ, 0x3c, !PT ;  /* 0x0000007002047812 */ /* 0x000fe400078e3cff */
[----:B------:R-:W-:-:S05]  /*14cf0*/  LOP3.LUT R4, R3, 0x60, RZ, 0x3c, !PT ;  /* 0x0000006003047812 */ /* 0x000fca00078e3cff */
[----:B------:R1:W-:Y:S02]  /*14d00*/  STL [R1+0xb44], R4 ;  /* 0x000b440401007387 */ /* 0x0003e40000100800 */
.L_x_1:
[----:B-1----:R-:W2:Y:S04]  /*14d10*/  LDL R5, [R1+0x414] ;  /* 0x0004140001057983 */ /* 0x002ea80000100800 */
[----:B------:R-:W-:Y:S04]  /*14d20*/  STL [R1+0xbc0], R175 ;  /* 0x000bc0af01007387 */ /* 0x000fe80000100800 */
[----:B------:R0:W-:Y:S04]  /*14d30*/  STL [R1+0xbbc], R174 ;  /* 0x000bbcae01007387 */ /* 0x0001e80000100800 */
[----:B0-----:R-:W3:Y:S01]  /*14d40*/  LDL R174, [R1+0x408] ;  /* 0x0004080001ae7983 */ /* 0x001ee20000100800 */
[----:B------:R-:W-:-:S03]  /*14d50*/  UIMAD UR5, UR4, -0x80, UR19 ;  /* 0xffffff80040578a4 */ /* 0x000fc6000f8e0213 */
[----:B------:R-:W-:Y:S04]  /*14d60*/  STL [R1+0xbb8], R173 ;  /* 0x000bb8ad01007387 */ /* 0x000fe80000100800 */
[----:B------:R-:W-:Y:S04]  /*14d70*/  STL [R1+0xbb4], R172 ;  /* 0x000bb4ac01007387 */ /* 0x000fe80000100800 */
[----:B------:R-:W-:Y:S04]  /*14d80*/  STL [R1+0xbb0], R171 ;  /* 0x000bb0ab01007387 */ /* 0x000fe80000100800 */
[----:B------:R0:W-:Y:S04]  /*14d90*/  STL [R1+0xbac], R170 ;  /* 0x000bacaa01007387 */ /* 0x0001e80000100800 */
[----:B------:R-:W-:Y:S04]  /*14da0*/  STL [R1+0xba8], R169 ;  /* 0x000ba8a901007387 */ /* 0x000fe80000100800 */
[----:B------:R-:W-:Y:S04]  /*14db0*/  STL [R1+0xba4], R168 ;  /* 0x000ba4a801007387 */ /* 0x000fe80000100800 */
[----:B------:R-:W-:Y:S04]  /*14dc0*/  STL [R1+0xba0], R167 ;  /* 0x000ba0a701007387 */ /* 0x000fe80000100800 */
[----:B------:R-:W-:Y:S04]  /*14dd0*/  STL [R1+0xb9c], R166 ;  /* 0x000b9ca601007387 */ /* 0x000fe80000100800 */
[----:B------:R-:W-:Y:S04]  /*14de0*/  STL [R1+0xb98], R165 ;  /* 0x000b98a501007387 */ /* 0x000fe80000100800 */
[----:B------:R-:W-:Y:S04]  /*14df0*/  STL [R1+0xb94], R164 ;  /* 0x000b94a401007387 */ /* 0x000fe80000100800 */
[----:B------:R-:W-:Y:S04]  /*14e00*/  STL [R1+0xb90], R163 ;  /* 0x000b90a301007387 */ /* 0x000fe80000100800 */
[----:B------:R-:W-:Y:S04]  /*14e10*/  STL [R1+0xb8c], R162 ;  /* 0x000b8ca201007387 */ /* 0x000fe80000100800 */
[----:B-----5:R-:W-:Y:S04]  /*14e20*/  STL [R1+0xb88], R3 ;  /* 0x000b880301007387 */ /* 0x020fe80000100800 */
[----:B------:R-:W-:Y:S04]  /*14e30*/  STL [R1+0xb84], R197 ;  /* 0x000b84c501007387 */ /* 0x000fe80000100800 */
[----:B------:R-:W-:Y:S04]  /*14e40*/  STL [R1+0xb80], R2 ;  /* 0x000b800201007387 */ /* 0x000fe80000100800 */
[----:B-----5:R1:W-:Y:S04]  /*14e50*/  STL [R1+0xb54], R0 ;  /* 0x000b540001007387 */ /* 0x0203e80000100800 */
[----:B0-----:R-:W4:Y:S01]  /*14e60*/  LDL R170, [R1+0x410] ;  /* 0x0004100001aa7983 */ /* 0x001f220000100800 */
[----:B------:R-:W0:Y:S03]  /*14e70*/  S2R R175, SR_TID.X ;  /* 0x0000000000af7919 */ /* 0x000e260000002100 */
[----:B-1----:R-:W4:Y:S01]  /*14e80*/  LDL R0, [R1+0x5fc] ;  /* 0x0005fc0001007983 */ /* 0x002f220000100800 */
[----:B------:R-:W1:Y:S03]  /*14e90*/  S2R R168, SR_TID.X ;  /* 0x0000000000a87919 */ /* 0x000e660000002100 */
[----:B------:R-:W4:Y:S01]  /*14ea0*/  LDL R172, [R1+0x5f8] ;  /* 0x0005f80001ac7983 */ /* 0x000f220000100800 */
[----:B------:R-:W-:-:S03]  /*14eb0*/  PRMT R19, RZ, 0x7610, R19 ;  /* 0x00007610ff137816 */ /* 0x000fc60000000013 */
[----:B------:R-:W4:Y:S01]  /*14ec0*/  LDL R169, [R1+0x5f4] ;  /* 0x0005f40001a97983 */ /* 0x000f220000100800 */
[--C-:B0-----:R-:W-:Y:S02]  /*14ed0*/  SHF.R.U32.HI R4, RZ, 0x6, R175.reuse ;  /* 0x00000006ff047819 */ /* 0x101fe400000116af */
[----:B------:R-:W-:Y:S02]  /*14ee0*/  SHF.R.U32.HI R175, RZ, 0x6, R175 ;  /* 0x00000006ffaf7819 */ /* 0x000fe400000116af */
[----:B------:R-:W-:Y:S02]  /*14ef0*/  SGXT.U32 R4, R4, 0x1 ;  /* 0x000000010404781a */ /* 0x000fe40000000000 */
[----:B------:R-:W-:Y:S02]  /*14f00*/  SGXT.U32 R175, R175, 0x1 ;  /* 0x00000001afaf781a */ /* 0x000fe40000000000 */
[----:B------:R-:W-:Y:S02]  /*14f10*/  LOP3.LUT R173, R4, 0x2, RZ, 0xfc, !PT ;  /* 0x0000000204ad7812 */ /* 0x000fe400078efcff */
[----:B------:R-:W0:Y:S02]  /*14f20*/  S2R R4, SR_TID.X ;  /* 0x0000000000047919 */ /* 0x000e240000002100 */
[----:B------:R-:W-:-:S02]  /*14f30*/  ISETP.GE.AND P1, PT, R173, UR5, PT ;  /* 0x00000005ad007c0c */ /* 0x000fc4000bf26270 */
[----:B------:R-:W-:-:S04]  /*14f40*/  LOP3.LUT R173, R175, 0x4, RZ, 0xfc, !PT ;  /* 0x00000004afad7812 */ /* 0x000fc800078efcff */
[----:B------:R-:W-:Y:S02]  /*14f50*/  ISETP.GE.AND P4, PT, R173, UR5, PT ;  /* 0x00000005ad007c0c */ /* 0x000fe4000bf86270 */
[----:B0-----:R-:W-:Y:S02]  /*14f60*/  SHF.R.U32.HI R175, RZ, 0x6, R4 ;  /* 0x00000006ffaf7819 */ /* 0x001fe40000011604 */
[----:B-1----:R-:W-:Y:S02]  /*14f70*/  SHF.R.U32.HI R4, RZ, 0x6, R168 ;  /* 0x00000006ff047819 */ /* 0x002fe400000116a8 */
[----:B------:R-:W-:-:S04]  /*14f80*/  SGXT.U32 R175, R175, 0x1 ;  /* 0x00000001afaf781a */ /* 0x000fc80000000000 */
[----:B------:R-:W-:Y:S02]  /*14f90*/  LOP3.LUT R173, R175, 0x6, RZ, 0xfc, !PT ;  /* 0x00000006afad7812 */ /* 0x000fe400078efcff */
[----:B------:R-:W0:Y:S01]  /*14fa0*/  S2R R175, SR_TID.X ;  /* 0x0000000000af7919 */ /* 0x000e220000002100 */
[----:B------:R-:W-:Y:S02]  /*14fb0*/  SGXT.U32 R4, R4, 0x1 ;  /* 0x000000010404781a */ /* 0x000fe40000000000 */
[----:B------:R-:W-:Y:S02]  /*14fc0*/  ISETP.GE.AND P5, PT, R173, UR5, PT ;  /* 0x00000005ad007c0c */ /* 0x000fe4000bfa6270 */
[----:B------:R-:W4:Y:S01]  /*14fd0*/  LDL R173, [R1+0x40c] ;  /* 0x00040c0001ad7983 */ /* 0x000f220000100800 */
[----:B------:R-:W-:Y:S02]  /*14fe0*/  ISETP.GE.AND P0, PT, R4, UR5, PT ;  /* 0x0000000504007c0c */ /* 0x000fe4000bf06270 */
[----:B0-----:R-:W-:-:S04]  /*14ff0*/  SHF.R.U32.HI R175, RZ, 0x6, R175 ;  /* 0x00000006ffaf7819 */ /* 0x001fc800000116af */
[----:B------:R-:W-:-:S04]  /*15000*/  SGXT.U32 R175, R175, 0x1 ;  /* 0x00000001afaf781a */ /* 0x000fc80000000000 */
[----:B------:R-:W-:-:S04]  /*15010*/  LOP3.LUT R171, R175, 0x8, RZ, 0xfc, !PT ;  /* 0x00000008afab7812 */ /* 0x000fc800078efcff */
[----:B------:R-:W-:Y:S02]  /*15020*/  ISETP.GE.AND P2, PT, R171, UR5, PT ;  /* 0x00000005ab007c0c */ /* 0x000fe4000bf46270 */
[----:B------:R-:W4:Y:S01]  /*15030*/  LDL R171, [R1+0x404] ;  /* 0x0004040001ab7983 */ /* 0x000f220000100800 */
[----:B--2---:R-:W-:Y:S02]  /*15040*/  @!P1 IMAD.MOV.U32 R4, RZ, RZ, R5 ;  /* 0x000000ffff049224 */ /* 0x004fe400078e0005 */
[----:B---3--:R-:W-:-:S05]  /*15050*/  @!P1 IMAD.MOV.U32 R5, RZ, RZ, R174 ;  /* 0x000000ffff059224 */ /* 0x008fca00078e00ae */
[----:B------:R4:W2:Y:S02]  /*15060*/  @!P1 LDG.E.U16 R19, desc[UR16][R4.64] ;  /* 0x0000001004139981 */ /* 0x0008a4000c1e1500 */
[----:B----4-:R-:W-:Y:S02]  /*15070*/  @!P4 IMAD.MOV.U32 R5, RZ, RZ, R170 ;  /* 0x000000ffff05c224 */ /* 0x010fe400078e00aa */
[----:B------:R-:W3:Y:S01]  /*15080*/  LDL R170, [R1+0x5ec] ;  /* 0x0005ec0001aa7983 */ /* 0x000ee20000100800 */
[----:B------:R-:W-:-:S03]  /*15090*/  @!P4 IMAD.MOV.U32 R4, RZ, RZ, R0 ;  /* 0x000000ffff04c224 */ /* 0x000fc600078e0000 */
[----:B------:R-:W4:Y:S01]  /*150a0*/  LDL R0, [R1+0x5f0] ;  /* 0x0005f00001007983 */ /* 0x000f220000100800 */
[----:B------:R-:W0:Y:S01]  /*150b0*/  S2R R175, SR_TID.X ;  /* 0x0000000000af7919 */ /* 0x000e220000002100 */
[----:B------:R-:W-:Y:S02]  /*150c0*/  PRMT R189, RZ, 0x7610, R189 ;  /* 0x00007610ffbd7816 */ /* 0x000fe400000000bd */
[----:B------:R-:W-:-:S04]  /*150d0*/  PRMT R203, RZ, 0x7610, R203 ;  /* 0x00007610ffcb7816 */ /* 0x000fc800000000cb */
[----:B------:R1:W2:Y:S01]  /*150e0*/  @!P4 LDG.E.U16 R189, desc[UR16][R4.64] ;  /* 0x0000001004bdc981 */ /* 0x0002a2000c1e1500 */
[----:B------:R-:W-:Y:S01]  /*150f0*/  PRMT R185, RZ, 0x7610, R185 ;  /* 0x00007610ffb97816 */ /* 0x000fe200000000b9 */
[----:B-1----:R-:W-:Y:S02]  /*15100*/  @!P5 IMAD.MOV.U32 R4, RZ, RZ, R172 ;  /* 0x000000ffff04d224 */ /* 0x002fe400078e00ac */
[----:B------:R-:W2:Y:S01]  /*15110*/  LDL R172, [R1+0x5e8] ;  /* 0x0005e80001ac7983 */ /* 0x000ea20000100800 */
[----:B0-----:R-:W-:-:S04]  /*15120*/  SHF.R.U32.HI R175, RZ, 0x6, R175 ;  /* 0x00000006ffaf7819 */ /* 0x001fc800000116af */
[----:B------:R-:W-:-:S04]  /*15130*/  SGXT.U32 R175, R175, 0x1 ;  /* 0x00000001afaf781a */ /* 0x000fc80000000000 */
[----:B------:R-:W-:-:S04]  /*15140*/  LOP3.LUT R174, R175, 0xa, RZ, 0xfc, !PT ;  /* 0x0000000aafae7812 */ /* 0x000fc800078efcff */
[----:B------:R-:W-:Y:S01]  /*15150*/  ISETP.GE.AND P3, PT, R174, UR5, PT ;  /* 0x00000005ae007c0c */ /* 0x000fe2000bf66270 */
[----:B------:R-:W-:Y:S02]  /*15160*/  @!P5 IMAD.MOV.U32 R5, RZ, RZ, R173 ;  /* 0x000000ffff05d224 */ /* 0x000fe400078e00ad */
[----:B------:R-:W2:Y:S04]  /*15170*/  LDL R173, [R1+0x5e4] ;  /* 0x0005e40001ad7983 */ /* 0x000ea80000100800 */
[----:B------:R0:W2:Y:S02]  /*15180*/  @!P5 LDG.E.U16 R203, desc[UR16][R4.64] ;  /* 0x0000001004cbd981 */ /* 0x0000a4000c1e1500 */
[----:B0-----:R-:W-:Y:S02]  /*15190*/  @!P2 IMAD.MOV.U32 R4, RZ, RZ, R169 ;  /* 0x000000ffff04a224 */ /* 0x001fe400078e00a9 */
[----:B------:R-:W2:Y:S01]  /*151a0*/  LDL R169, [R1+0x5e0] ;  /* 0x0005e00001a97983 */ /* 0x000ea20000100800 */
[----:B------:R-:W-:-:S03]  /*151b0*/  @!P2 IMAD.MOV.U32 R5, RZ, RZ, R171 ;  /* 0x000000ffff05a224 */ /* 0x000fc600078e00ab */
[----:B------:R-:W2:Y:S04]  /*151c0*/  LDL R171, [R1+0x5dc] ;  /* 0x0005dc0001ab7983 */ /* 0x000ea80000100800 */
[----:B------:R3:W2:Y:S02]  /*151d0*/  @!P2 LDG.E.U16 R185, desc[UR16][R4.64] ;  /* 0x0000001004b9a981 */ /* 0x0006a4000c1e1500 */
[----:B---3--:R-:W-:Y:S02]  /*151e0*/  @!P3 IMAD.MOV.U32 R5, RZ, RZ, R170 ;  /* 0x000000ffff05b224 */ /* 0x008fe400078e00aa */
[----:B------:R-:W3:Y:S01]  /*151f0*/  LDL R170, [R1+0x5d4] ;  /* 0x0005d40001aa7983 */ /* 0x000ee20000100800 */
[----:B----4-:R-:W-:-:S03]  /*15200*/  @!P3 IMAD.MOV.U32 R4, RZ, RZ, R0 ;  /* 0x000000ffff04b224 */ /* 0x010fc600078e0000 */
[----:B------:R-:W4:Y:S01]  /*15210*/  LDL R0, [R1+0x5d8] ;  /* 0x0005d80001007983 */ /* 0x000f220000100800 */
[----:B------:R-:W0:Y:S02]  /*15220*/  S2R R175, SR_TID.X ;  /* 0x0000000000af7919 */ /* 0x000e240000002100 */
[----:B0-----:R-:W-:-:S04]  /*15230*/  SHF.R.U32.HI R175, RZ, 0x6, R175 ;  /* 0x00000006ffaf7819 */ /* 0x001fc800000116af */
[----:B------:R-:W-:-:S04]  /*15240*/  SGXT.U32 R175, R175, 0x1 ;  /* 0x00000001afaf781a */ /* 0x000fc80000000000 */
[----:B------:R-:W-:Y:S02]  /*15250*/  LOP3.LUT R174, R175, 0xc, RZ, 0xfc, !PT ;  /* 0x0000000cafae7812 */ /* 0x000fe400078efcff */
[----:B------:R-:W0:Y:S02]  /*15260*/  S2R R175, SR_TID.X ;  /* 0x0000000000af7919 */ /* 0x000e240000002100 */
[----:B------:R-:W-:Y:S02]  /*15270*/  ISETP.GE.AND P6, PT, R174, UR5, PT ;  /* 0x00000005ae007c0c */ /* 0x000fe4000bfc6270 */
[----:B0-----:R-:W-:-:S04]  /*15280*/  SHF.R.U32.HI R175, RZ, 0x6, R175 ;  /* 0x00000006ffaf7819 */ /* 0x001fc800000116af */
[----:B------:R-:W-:-:S04]  /*15290*/  SGXT.U32 R175, R175, 0x1 ;  /* 0x00000001afaf781a */ /* 0x000fc80000000000 */
[----:B------:R-:W-:Y:S02]  /*152a0*/  LOP3.LUT R174, R175, 0xe, RZ, 0xfc, !PT ;  /* 0x0000000eafae7812 */ /* 0x000fe400078efcff */
[----:B------:R-:W0:Y:S01]  /*152b0*/  S2R R175, SR_TID.X ;  /* 0x0000000000af7919 */ /* 0x000e220000002100 */
[----:B------:R-:W-:Y:S02]  /*152c0*/  PRMT R18, RZ, 0x7610, R18 ;  /* 0x00007610ff127816 */ /* 0x000fe40000000012 */
[----:B------:R-:W-:Y:S02]  /*152d0*/  ISETP.GE.AND P1, PT, R174, UR5, PT ;  /* 0x00000005ae007c0c */ /* 0x000fe4000bf26270 */
[----:B------:R-:W-:Y:S02]  /*152e0*/  PRMT R187, RZ, 0x7610, R187 ;  /* 0x00007610ffbb7816 */ /* 0x000fe400000000bb */
[----:B------:R2:W4:Y:S01]  /*152f0*/  @!P3 LDG.E.U16 R18, desc[UR16][R4.64] ;  /* 0x000000100412b981 */ /* 0x000522000c1e1500 */
[----:B------:R-:W-:Y:S01]  /*15300*/  PRMT R204, RZ, 0x7610, R204 ;  /* 0x00007610ffcc7816 */ /* 0x000fe200000000cc */
[----:B--2---:R-:W-:-:S02]  /*15310*/  @!P6 IMAD.MOV.U32 R4, RZ, RZ, R172 ;  /* 0x000000ffff04e224 */ /* 0x004fc400078e00ac */
[----:B------:R-:W-:Y:S01]  /*15320*/  @!P6 IMAD.MOV.U32 R5, RZ, RZ, R173 ;  /* 0x000000ffff05e224 */ /* 0x000fe200078e00ad */
[----:B------:R-:W2:Y:S04]  /*15330*/  LDL R172, [R1+0x5d0] ;  /* 0x0005d00001ac7983 */ /* 0x000ea80000100800 */
[----:B------:R-:W2:Y:S04]  /*15340*/  LDL R173, [R1+0x5cc] ;  /* 0x0005cc0001ad7983 */ /* 0x000ea80000100800 */
[----:B------:R1:W2:Y:S01]  /*15350*/  @!P6 LDG.E.U16 R187, desc[UR16][R4.64] ;  /* 0x0000001004bbe981 */ /* 0x0002a2000c1e1500 */
[----:B0-----:R-:W-:-:S04]  /*15360*/  SHF.R.U32.HI R175, RZ, 0x6, R175 ;  /* 0x00000006ffaf7819 */ /* 0x001fc800000116af */
[----:B------:R-:W-:-:S04]  /*15370*/  SGXT.U32 R175, R175, 0x1 ;  /* 0x00000001afaf781a */ /* 0x000fc80000000000 */
[----:B------:R-:W-:-:S04]  /*15380*/  LOP3.LUT R174, R175, 0x10, RZ, 0xfc, !PT ;  /* 0x00000010afae7812 */ /* 0x000fc800078efcff */
[----:B------:R-:W-:Y:S01]  /*15390*/  ISETP.GE.AND P4, PT, R174, UR5, PT ;  /* 0x00000005ae007c0c */ /* 0x000fe2000bf86270 */
[----:B-1----:R-:W-:Y:S02]  /*153a0*/  @!P1 IMAD.MOV.U32 R4, RZ, RZ, R169 ;  /* 0x000000ffff049224 */ /* 0x002fe400078e00a9 */
[----:B------:R-:W-:Y:S01]  /*153b0*/  @!P1 IMAD.MOV.U32 R5, RZ, RZ, R171 ;  /* 0x000000ffff059224 */ /* 0x000fe200078e00ab */
[----:B------:R-:W2:Y:S04]  /*153c0*/  LDL R169, [R1+0x5c8] ;  /* 0x0005c80001a97983 */ /* 0x000ea80000100800 */
[----:B------:R-:W2:Y:S04]  /*153d0*/  LDL R171, [R1+0x5c4] ;  /* 0x0005c40001ab7983 */ /* 0x000ea80000100800 */
[----:B------:R3:W2:Y:S02]  /*153e0*/  @!P1 LDG.E.U16 R204, desc[UR16][R4.64] ;  /* 0x0000001004cc9981 */ /* 0x0006a4000c1e1500 */
[----:B---3--:R-:W-:-:S02]  /*153f0*/  @!P4 IMAD.MOV.U32 R5, RZ, RZ, R170 ;  /* 0x000000ffff05c224 */ /* 0x008fc400078e00aa */
        /* <DEDUP_REMOVED lines=19> */
[----:B------:R-:W2:Y:S01]  /*15530*/  LDL R172, [R1+0x5b8] ;  /* 0x0005b80001ac7983 */ /* 0x000ea20000100800 */
[----:B0-----:R-:W-:-:S04]  /*15540*/  SHF.R.U32.HI R175, RZ, 0x6, R175 ;  /* 0x00000006ffaf7819 */ /* 0x001fc800000116af */
[----:B------:R-:W-:-:S04]  /*15550*/  SGXT.U32 R175, R175, 0x1 ;  /* 0x00000001afaf781a */ /* 0x000fc80000000000 */
[----:B------:R-:W-:Y:S01]  /*15560*/  LOP3.LUT R174, R175, 0x16, RZ, 0xfc, !PT ;  /* 0x00000016afae7812 */ /* 0x000fe200078efcff */
[----:B------:R-:W-:Y:S02]  /*15570*/  @!P5 IMAD.MOV.U32 R5, RZ, RZ, R173 ;  /* 0x000000ffff05d224 */ /* 0x000fe400078e00ad */
[----:B------:R-:W2:Y:S01]  /*15580*/  LDL R173, [R1+0x5b4] ;  /* 0x0005b40001ad7983 */ /* 0x000ea20000100800 */
[----:B------:R-:W-:-:S03]  /*15590*/  ISETP.GE.AND P3, PT, R174, UR5, PT ;  /* 0x00000005ae007c0c */ /* 0x000fc6000bf66270 */
[----:B------:R0:W2:Y:S02]  /*155a0*/  @!P5 LDG.E.U16 R17, desc[UR16][R4.64] ;  /* 0x000000100411d981 */ /* 0x0000a4000c1e1500 */
[----:B0-----:R-:W-:Y:S02]  /*155b0*/  @!P2 IMAD.MOV.U32 R4, RZ, RZ, R169 ;  /* 0x000000ffff04a224 */ /* 0x001fe400078e00a9 */
        /* <DEDUP_REMOVED lines=33> */
[----:B------:R-:W2:Y:S01]  /*157d0*/  LDL R169, [R1+0x598] ;  /* 0x0005980001a97983 */ /* 0x000ea20000100800 */
[----:B------:R-:W-:-:S03]  /*157e0*/  @!P1 IMAD.MOV.U32 R5, RZ, RZ, R171 ;  /* 0x000000ffff059224 */ /* 0x000fc600078e00ab */
[----:B------:R-:W2:Y:S04]  /*157f0*/  LDL R171, [R1+0x594] ;  /* 0x0005940001ab7983 */ /* 0x000ea80000100800 */
[----:B------:R3:W2:Y:S01]  /*15800*/  @!P1 LDG.E.U16 R16, desc[UR16][R4.64] ;  /* 0x0000001004109981 */ /* 0x0006a2000c1e1500 */
[----:B------:R-:W0:Y:S01]  /*15810*/  S2R R175, SR_TID.X ;  /* 0x0000000000af7919 */ /* 0x000e220000002100 */
[----:B---3--:R-:W-:Y:S02]  /*15820*/  @!P4 IMAD.MOV.U32 R5, RZ, RZ, R170 ;  /* 0x000000ffff05c224 */ /* 0x008fe400078e00aa */
[----:B------:R-:W3:Y:S01]  /*15830*/  LDL R170, [R1+0x58c] ;  /* 0x00058c0001aa7983 */ /* 0x000ee20000100800 */
[----:B----4-:R-:W-:-:S03]  /*15840*/  @!P4 IMAD.MOV.U32 R4, RZ, RZ, R0 ;  /* 0x000000ffff04c224 */ /* 0x010fc600078e0000 */
[----:B------:R-:W4:Y:S01]  /*15850*/  LDL R0, [R1+0x590] ;  /* 0x0005900001007983 */ /* 0x000f220000100800 */
        /* <DEDUP_REMOVED lines=15> */
[----:B------:R-:W-:Y:S02]  /*15950*/  PRMT R210, RZ, 0x7610, R210 ;  /* 0x00007610ffd27816 */ /* 0x000fe400000000d2 */
[----:B------:R-:W-:Y:S02]  /*15960*/  ISETP.GE.AND P3, PT, R174, UR5, PT ;  /* 0x00000005ae007c0c */ /* 0x000fe4000bf66270 */
[----:B------:R2:W4:Y:S01]  /*15970*/  @!P4 LDG.E.U16 R186, desc[UR16][R4.64] ;  /* 0x0000001004bac981 */ /* 0x000522000c1e1500 */
[----:B------:R-:W-:Y:S01]  /*15980*/  PRMT R159, RZ, 0x7610, R159 ;  /* 0x00007610ff9f7816 */ /* 0x000fe2000000009f */
[----:B--2---:R-:W-:Y:S01]  /*15990*/  @!P5 IMAD.MOV.U32 R4, RZ, RZ, R172 ;  /* 0x000000ffff04d224 */ /* 0x004fe200078e00ac */
[----:B------:R-:W-:-:S02]  /*159a0*/  PRMT R15, RZ, 0x7610, R15 ;  /* 0x00007610ff0f7816 */ /* 0x000fc4000000000f */
[----:B0-----:R-:W-:Y:S01]  /*159b0*/  SHF.R.U32.HI R174, RZ, 0x6, R175 ;  /* 0x00000006ffae7819 */ /* 0x001fe200000116af */
[----:B------:R-:W-:Y:S01]  /*159c0*/  @!P5 IMAD.MOV.U32 R5, RZ, RZ, R173 ;  /* 0x000000ffff05d224 */ /* 0x000fe200078e00ad */
[----:B------:R-:W-:Y:S01]  /*159d0*/  SHF.R.U32.HI R175, RZ, 0x6, R175 ;  /* 0x00000006ffaf7819 */ /* 0x000fe200000116af */
[----:B------:R-:W2:Y:S03]  /*159e0*/  LDL R173, [R1+0x57c] ;  /* 0x00057c0001ad7983 */ /* 0x000ea60000100800 */
[----:B------:R-:W-:Y:S01]  /*159f0*/  SGXT.U32 R175, R175, 0x1 ;  /* 0x00000001afaf781a */ /* 0x000fe20000000000 */
[----:B------:R0:W2:Y:S03]  /*15a00*/  @!P5 LDG.E.U16 R210, desc[UR16][R4.64] ;  /* 0x0000001004d2d981 */ /* 0x0000a6000c1e1500 */
[----:B------:R-:W-:-:S02]  /*15a10*/  LOP3.LUT R172, R175, 0x26, RZ, 0xfc, !PT ;  /* 0x00000026afac7812 */ /* 0x000fc400078efcff */
[----:B------:R-:W1:Y:S01]  /*15a20*/  S2R R175, SR_TID.X ;  /* 0x0000000000af7919 */ /* 0x000e620000002100 */
[----:B0-----:R-:W-:Y:S02]  /*15a30*/  @!P2 IMAD.MOV.U32 R4, RZ, RZ, R169 ;  /* 0x000000ffff04a224 */ /* 0x001fe400078e00a9 */
[----:B------:R-:W-:Y:S01]  /*15a40*/  @!P2 IMAD.MOV.U32 R5, RZ, RZ, R171 ;  /* 0x000000ffff05a224 */ /* 0x000fe200078e00ab */
[----:B------:R-:W-:Y:S01]  /*15a50*/  SGXT.U32 R174, R174, 0x1 ;  /* 0x00000001aeae781a */ /* 0x000fe20000000000 */
[----:B------:R-:W2:Y:S04]  /*15a60*/  LDL R171, [R1+0x574] ;  /* 0x0005740001ab7983 */ /* 0x000ea80000100800 */
[----:B------:R3:W2:Y:S01]  /*15a70*/  @!P2 LDG.E.U16 R159, desc[UR16][R4.64] ;  /* 0x00000010049fa981 */ /* 0x0006a2000c1e1500 */
[----:B------:R-:W-:-:S04]  /*15a80*/  LOP3.LUT R174, R174, 0x24, RZ, 0xfc, !PT ;  /* 0x00000024aeae7812 */ /* 0x000fc800078efcff */
[----:B------:R-:W-:Y:S02]  /*15a90*/  ISETP.GE.AND P6, PT, R174, UR5, PT ;  /* 0x00000005ae007c0c */ /* 0x000fe4000bfc6270 */
[----:B------:R-:W2:Y:S01]  /*15aa0*/  LDL R174, [R1+0x588] ;  /* 0x0005880001ae7983 */ /* 0x000ea20000100800 */
[----:B------:R-:W-:-:S03]  /*15ab0*/  ISETP.GE.AND P1, PT, R172, UR5, PT ;  /* 0x00000005ac007c0c */ /* 0x000fc6000bf26270 */
[----:B------:R-:W2:Y:S01]  /*15ac0*/  LDL R172, [R1+0x580] ;  /* 0x0005800001ac7983 */ /* 0x000ea20000100800 */
[----:B-1----:R-:W-:-:S04]  /*15ad0*/  SHF.R.U32.HI R175, RZ, 0x6, R175 ;  /* 0x00000006ffaf7819 */ /* 0x002fc800000116af */
[----:B------:R-:W-:-:S04]  /*15ae0*/  SGXT.U32 R175, R175, 0x1 ;  /* 0x00000001afaf781a */ /* 0x000fc80000000000 */
[----:B------:R-:W-:-:S04]  /*15af0*/  LOP3.LUT R169, R175, 0x28, RZ, 0xfc, !PT ;  /* 0x00000028afa97812 */ /* 0x000fc800078efcff */
[----:B------:R-:W-:Y:S02]  /*15b00*/  ISETP.GE.AND P4, PT, R169, UR5, PT ;  /* 0x00000005a9007c0c */ /* 0x000fe4000bf86270 */
[----:B------:R-:W2:Y:S01]  /*15b10*/  LDL R169, [R1+0x578] ;  /* 0x0005780001a97983 */ /* 0x000ea20000100800 */
[----:B---3--:R-:W-:-:S03]  /*15b20*/  @!P3 IMAD.MOV.U32 R5, RZ, RZ, R170 ;  /* 0x000000ffff05b224 */ /* 0x008fc600078e00aa */
[----:B------:R-:W3:Y:S01]  /*15b30*/  LDL R170, [R1+0x56c] ;  /* 0x00056c0001aa7983 */ /* 0x000ee20000100800 */
[----:B----4-:R-:W-:-:S03]  /*15b40*/  @!P3 IMAD.MOV.U32 R4, RZ, RZ, R0 ;  /* 0x000000ffff04b224 */ /* 0x010fc600078e0000 */
[----:B------:R-:W4:Y:S04]  /*15b50*/  LDL R0, [R1+0x570] ;  /* 0x0005700001007983 */ /* 0x000f280000100800 */
[----:B------:R0:W3:Y:S02]  /*15b60*/  @!P3 LDG.E.U16 R15, desc[UR16][R4.64] ;  /* 0x00000010040fb981 */ /* 0x0000e4000c1e1500 */
[----:B0-----:R-:W0:Y:S02]  /*15b70*/  S2R R5, SR_TID.X ;  /* 0x0000000000057919 */ /* 0x001e240000002100 */
[----:B0-----:R-:W-:Y:S02]  /*15b80*/  SHF.R.U32.HI R4, RZ, 0x6, R5 ;  /* 0x00000006ff047819 */ /* 0x001fe40000011605 */
[----:B------:R-:W4:Y:S01]  /*15b90*/  LDL R5, [R1+0x584] ;  /* 0x0005840001057983 */ /* 0x000f220000100800 */
[----:B------:R-:W0:Y:S01]  /*15ba0*/  S2R R175, SR_TID.X ;  /* 0x0000000000af7919 */ /* 0x000e220000002100 */
[----:B------:R-:W-:-:S04]  /*15bb0*/  SGXT.U32 R4, R4, 0x1 ;  /* 0x000000010404781a */ /* 0x000fc80000000000 */
[----:B------:R-:W-:Y:S02]  /*15bc0*/  LOP3.LUT R4, R4, 0x2a, RZ, 0xfc, !PT ;  /* 0x0000002a04047812 */ /* 0x000fe400078efcff */
[----:B------:R-:W-:Y:S02]  /*15bd0*/  PRMT R191, RZ, 0x7610, R191 ;  /* 0x00007610ffbf7816 */ /* 0x000fe400000000bf */
[----:B------:R-:W-:Y:S02]  /*15be0*/  ISETP.GE.AND P5, PT, R4, UR5, PT ;  /* 0x0000000504007c0c */ /* 0x000fe4000bfa6270 */
[----:B------:R-:W-:Y:S02]  /*15bf0*/  PRMT R209, RZ, 0x7610, R209 ;  /* 0x00007610ffd17816 */ /* 0x000fe400000000d1 */
[----:B------:R-:W-:Y:S02]  /*15c00*/  PRMT R158, RZ, 0x7610, R158 ;  /* 0x00007610ff9e7816 */ /* 0x000fe4000000009e */
[----:B0-----:R-:W-:-:S04]  /*15c10*/  SHF.R.U32.HI R175, RZ, 0x6, R175 ;  /* 0x00000006ffaf7819 */ /* 0x001fc800000116af */
[----:B------:R-:W-:Y:S02]  /*15c20*/  SGXT.U32 R175, R175, 0x1 ;  /* 0x00000001afaf781a */ /* 0x000fe40000000000 */
[----:B------:R-:W-:Y:S01]  /*15c30*/  PRMT R14, RZ, 0x7610, R14 ;  /* 0x00007610ff0e7816 */ /* 0x000fe2000000000e */
[----:B--2---:R-:W-:Y:S01]  /*15c40*/  @!P6 IMAD.MOV.U32 R4, RZ, RZ, R174 ;  /* 0x000000ffff04e224 */ /* 0x004fe200078e00ae */
[----:B------:R-:W-:Y:S02]  /*15c50*/  LOP3.LUT R174, R175, 0x2c, RZ, 0xfc, !PT ;  /* 0x0000002cafae7812 */ /* 0x000fe400078efcff */
[----:B------:R-:W0:Y:S02]  /*15c60*/  S2R R175, SR_TID.X ;  /* 0x0000000000af7919 */ /* 0x000e240000002100 */
[----:B------:R-:W-:Y:S02]  /*15c70*/  ISETP.GE.AND P2, PT, R174, UR5, PT ;  /* 0x00000005ae007c0c */ /* 0x000fe4000bf46270 */
[----:B0-----:R-:W-:-:S02]  /*15c80*/  SHF.R.U32.HI R174, RZ, 0x6, R175 ;  /* 0x00000006ffae7819 */ /* 0x001fc400000116af */
[----:B------:R-:W-:Y:S02]  /*15c90*/  SHF.R.U32.HI R175, RZ, 0x6, R175 ;  /* 0x00000006ffaf7819 */ /* 0x000fe400000116af */
[----:B------:R-:W-:Y:S02]  /*15ca0*/  SGXT.U32 R174, R174, 0x1 ;  /* 0x00000001aeae781a */ /* 0x000fe40000000000 */
[----:B------:R-:W-:Y:S01]  /*15cb0*/  SGXT.U32 R175, R175, 0x1 ;  /* 0x00000001afaf781a */ /* 0x000fe20000000000 */
[----:B----4-:R0:W2:Y:S02]  /*15cc0*/  @!P6 LDG.E.U16 R191, desc[UR16][R4.64] ;  /* 0x0000001004bfe981 */ /* 0x0100a4000c1e1500 */
[----:B0-----:R-:W-:Y:S02]  /*15cd0*/  @!P1 IMAD.MOV.U32 R4, RZ, RZ, R172 ;  /* 0x000000ffff049224 */ /* 0x001fe400078e00ac */
[----:B------:R-:W-:Y:S01]  /*15ce0*/  @!P1 IMAD.MOV.U32 R5, RZ, RZ, R173 ;  /* 0x000000ffff059224 */ /* 0x000fe200078e00ad */
[----:B------:R-:W-:Y:S01]  /*15cf0*/  LOP3.LUT R172, R174, 0x2e, RZ, 0xfc, !PT ;  /* 0x0000002eaeac7812 */ /* 0x000fe200078efcff */
[----:B------:R-:W4:Y:S04]  /*15d00*/  LDL R173, [R1+0x55c] ;  /* 0x00055c0001ad7983 */ /* 0x000f280000100800 */
[----:B------:R0:W2:Y:S02]  /*15d10*/  @!P1 LDG.E.U16 R209, desc[UR16][R4.64] ;  /* 0x0000001004d19981 */ /* 0x0000a4000c1e1500 */
[----:B0-----:R-:W-:-:S02]  /*15d20*/  @!P4 IMAD.MOV.U32 R4, RZ, RZ, R169 ;  /* 0x000000ffff04c224 */ /* 0x001fc400078e00a9 */
[----:B------:R-:W-:Y:S01]  /*15d30*/  @!P4 IMAD.MOV.U32 R5, RZ, RZ, R171 ;  /* 0x000000ffff05c224 */ /* 0x000fe200078e00ab */
[----:B------:R-:W4:Y:S04]  /*15d40*/  LDL R169, [R1+0x560] ;  /* 0x0005600001a97983 */ /* 0x000f280000100800 */
[----:B------:R0:W2:Y:S02]  /*15d50*/  @!P4 LDG.E.U16 R158, desc[UR16][R4.64] ;  /* 0x00000010049ec981 */ /* 0x0000a4000c1e1500 */
[----:B0-----:R-:W-:Y:S02]  /*15d60*/  @!P5 IMAD.MOV.U32 R4, RZ, RZ, R0 ;  /* 0x000000ffff04d224 */ /* 0x001fe400078e0000 */
[----:B---3--:R-:W-:Y:S01]  /*15d70*/  @!P5 IMAD.MOV.U32 R5, RZ, RZ, R170 ;  /* 0x000000ffff05d224 */ /* 0x008fe200078e00aa */
[----:B------:R-:W-:Y:S01]  /*15d80*/  ISETP.GE.AND P3, PT, R172, UR5, PT ;  /* 0x00000005ac007c0c */ /* 0x000fe2000bf66270 */
[----:B------:R-:W3:Y:S04]  /*15d90*/  LDL R0, [R1+0x558] ;  /* 0x0005580001007983 */ /* 0x000ee80000100800 */
[----:B------:R0:W2:Y:S01]  /*15da0*/  @!P5 LDG.E.U16 R14, desc[UR16][R4.64] ;  /* 0x00000010040ed981 */ /* 0x0000a2000c1e1500 */
[----:B------:R-:W-:-:S03]  /*15db0*/  LOP3.LUT R171, R175, 0x30, RZ, 0xfc, !PT ;  /* 0x00000030afab7812 */ /* 0x000fc600078efcff */
[----:B------:R-:W2:Y:S04]  /*15dc0*/  LDL R172, [R1+0x554] ;  /* 0x0005540001ac7983 */ /* 0x000ea80000100800 */
[----:B------:R-:W2:Y:S04]  /*15dd0*/  LDL R170, [R1+0x550] ;  /* 0x0005500001aa7983 */ /* 0x000ea80000100800 */
[----:B------:R-:W0:Y:S04]  /*15de0*/  LDL R4, [R1+0x564] ;  /* 0x0005640001047983 */ /* 0x000e280000100800 */
[----:B------:R-:W0:Y:S01]  /*15df0*/  LDL R5, [R1+0x568] ;  /* 0x0005680001057983 */ /* 0x000e220000100800 */
[----:B------:R-:W-:-:S03]  /*15e00*/  ISETP.GE.AND P6, PT, R171, UR5, PT ;  /* 0x00000005ab007c0c */ /* 0x000fc6000bfc6270 */
[----:B------:R-:W2:Y:S01]  /*15e10*/  LDL R171, [R1+0x54c] ;  /* 0x00054c0001ab7983 */ /* 0x000ea20000100800 */
[----:B------:R-:W1:Y:S01]  /*15e20*/  S2R R175, SR_TID.X ;  /* 0x0000000000af7919 */ /* 0x000e620000002100 */
[----:B------:R-:W1:Y:S01]  /*15e30*/  S2R R174, SR_TID.X ;  /* 0x0000000000ae7919 */ /* 0x000e620000002100 */
[----:B------:R-:W-:Y:S02]  /*15e40*/  PRMT R190, RZ, 0x7610, R190 ;  /* 0x00007610ffbe7816 */ /* 0x000fe400000000be */
[----:B------:R-:W-:Y:S02]  /*15e50*/  PRMT R208, RZ, 0x7610, R208 ;  /* 0x00007610ffd07816 */ /* 0x000fe400000000d0 */
[----:B------:R-:W-:Y:S02]  /*15e60*/  PRMT R157, RZ, 0x7610, R157 ;  /* 0x00007610ff9d7816 */ /* 0x000fe4000000009d */
[----:B-1----:R-:W-:Y:S02]  /*15e70*/  SHF.R.U32.HI R175, RZ, 0x6, R175 ;  /* 0x00000006ffaf7819 */ /* 0x002fe400000116af */
[----:B------:R-:W-:-:S02]  /*15e80*/  SHF.R.U32.HI R174, RZ, 0x6, R174 ;  /* 0x00000006ffae7819 */ /* 0x000fc400000116ae */
[----:B------:R-:W-:Y:S02]  /*15e90*/  SGXT.U32 R175, R175, 0x1 ;  /* 0x00000001afaf781a */ /* 0x000fe40000000000 */
[----:B------:R-:W-:Y:S02]  /*15ea0*/  SGXT.U32 R174, R174, 0x1 ;  /* 0x00000001aeae781a */ /* 0x000fe40000000000 */
[----:B------:R-:W-:-:S04]  /*15eb0*/  LOP3.LUT R175, R175, 0x32, RZ, 0xfc, !PT ;  /* 0x00000032afaf7812 */ /* 0x000fc800078efcff */
[----:B------:R-:W-:Y:S02]  /*15ec0*/  ISETP.GE.AND P1, PT, R175, UR5, PT ;  /* 0x00000005af007c0c */ /* 0x000fe4000bf26270 */
[----:B------:R-:W-:Y:S01]  /*15ed0*/  PRMT R13, RZ, 0x7610, R13 ;  /* 0x00007610ff0d7816 */ /* 0x000fe2000000000d */
[----:B------:R-:W2:Y:S01]  /*15ee0*/  LDL.LU R175, [R1+0xbc0] ;  /* 0x000bc00001af7983 */ /* 0x000ea20000300800 */
[----:B0-----:R-:W-:-:S04]  /*15ef0*/  @!P2 LOP3.LUT R5, R5, R4, RZ, 0x3c, !PT ;  /* 0x000000040505a212 */ /* 0x001fc800078e3cff */
[----:B------:R-:W-:-:S04]  /*15f00*/  @!P2 LOP3.LUT R4, R5, R4, RZ, 0x3c, !PT ;  /* 0x000000040504a212 */ /* 0x000fc800078e3cff */
[----:B------:R-:W-:-:S05]  /*15f10*/  @!P2 LOP3.LUT R5, R5, R4, RZ, 0x3c, !PT ;  /* 0x000000040505a212 */ /* 0x000fca00078e3cff */
[----:B------:R0:W2:Y:S02]  /*15f20*/  @!P2 LDG.E.U16 R190, desc[UR16][R4.64] ;  /* 0x0000001004bea981 */ /* 0x0000a4000c1e1500 */
[----:B0-----:R-:W-:Y:S01]  /*15f30*/  LOP3.LUT R5, R174, 0x34, RZ, 0xfc, !PT ;  /* 0x00000034ae057812 */ /* 0x001fe200078efcff */
[----:B----4-:R-:W-:Y:S02]  /*15f40*/  @!P3 IMAD.MOV.U32 R4, RZ, RZ, R169 ;  /* 0x000000ffff04b224 */ /* 0x010fe400078e00a9 */
[----:B------:R-:W4:Y:S01]  /*15f50*/  LDL R169, [R1+0x548] ;  /* 0x0005480001a97983 */ /* 0x000f220000100800 */
[----:B------:R-:W-:Y:S01]  /*15f60*/  ISETP.GE.AND P4, PT, R5, UR5, PT ;  /* 0x0000000505007c0c */ /* 0x000fe2000bf86270 */
[----:B------:R-:W-:-:S05]  /*15f70*/  @!P3 IMAD.MOV.U32 R5, RZ, RZ, R173 ;  /* 0x000000ffff05b224 */ /* 0x000fca00078e00ad */
[----:B------:R3:W4:Y:S02]  /*15f80*/  @!P3 LDG.E.U16 R208, desc[UR16][R4.64] ;  /* 0x0000001004d0b981 */ /* 0x000724000c1e1500 */
[----:B---3--:R-:W-:Y:S02]  /*15f90*/  @!P6 IMAD.MOV.U32 R4, RZ, RZ, R0 ;  /* 0x000000ffff04e224 */ /* 0x008fe400078e0000 */
[----:B--2---:R-:W-:Y:S01]  /*15fa0*/  @!P6 IMAD.MOV.U32 R5, RZ, RZ, R172 ;  /* 0x000000ffff05e224 */ /* 0x004fe200078e00ac */
[----:B------:R-:W0:Y:S04]  /*15fb0*/  S2R R174, SR_TID.X ;  /* 0x0000000000ae7919 */ /* 0x000e280000002100 */
[----:B------:R1:W2:Y:S04]  /*15fc0*/  @!P6 LDG.E.U16 R157, desc[UR16][R4.64] ;  /* 0x00000010049de981 */ /* 0x0002a8000c1e1500 */
[----:B------:R-:W3:Y:S04]  /*15fd0*/  LDL R172, [R1+0x53c] ;  /* 0x00053c0001ac7983 */ /* 0x000ee80000100800 */
[----:B------:R-:W2:Y:S01]  /*15fe0*/  LDL R0, [R1+0x540] ;  /* 0x0005400001007983 */ /* 0x000ea20000100800 */
[----:B-1----:R-:W-:-:S02]  /*15ff0*/  @!P1 IMAD.MOV.U32 R4, RZ, RZ, R170 ;  /* 0x000000ffff049224 */ /* 0x002fc400078e00aa */
[----:B------:R-:W-:Y:S01]  /*16000*/  @!P1 IMAD.MOV.U32 R5, RZ, RZ, R171 ;  /* 0x000000ffff059224 */ /* 0x000fe200078e00ab */
[----:B------:R-:W3:Y:S04]  /*16010*/  LDL R170, [R1+0x530] ;  /* 0x0005300001aa7983 */ /* 0x000ee80000100800 */
[----:B------:R1:W3:Y:S04]  /*16020*/  @!P1 LDG.E.U16 R13, desc[UR16][R4.64] ;  /* 0x00000010040d9981 */ /* 0x0002e8000c1e1500 */
[----:B------:R-:W3:Y:S01]  /*16030*/  LDL R171, [R1+0x52c] ;  /* 0x00052c0001ab7983 */ /* 0x000ee20000100800 */
[----:B-1----:R-:W1:Y:S02]  /*16040*/  S2R R5, SR_TID.X ;  /* 0x0000000000057919 */ /* 0x002e640000002100 */
[----:B-1----:R-:W-:-:S04]  /*16050*/  SHF.R.U32.HI R5, RZ, 0x6, R5 ;  /* 0x00000006ff057819 */ /* 0x002fc80000011605 */
[----:B------:R-:W-:-:S04]  /*16060*/  SGXT.U32 R5, R5, 0x1 ;  /* 0x000000010505781a */ /* 0x000fc80000000000 */
[----:B------:R-:W-:Y:S02]  /*16070*/  LOP3.LUT R4, R5, 0x3a, RZ, 0xfc, !PT ;  /* 0x0000003a05047812 */ /* 0x000fe400078efcff */
[----:B------:R-:W2:Y:S01]  /*16080*/  LDL R5, [R1+0x544] ;  /* 0x0005440001057983 */ /* 0x000ea20000100800 */
[--C-:B0-----:R-:W-:Y:S02]  /*16090*/  SHF.R.U32.HI R173, RZ, 0x6, R174.reuse ;  /* 0x00000006ffad7819 */ /* 0x101fe400000116ae */
[----:B------:R-:W-:Y:S02]  /*160a0*/  SHF.R.U32.HI R174, RZ, 0x6, R174 ;  /* 0x00000006ffae7819 */ /* 0x000fe400000116ae */
[----:B------:R-:W-:Y:S02]  /*160b0*/  SGXT.U32 R173, R173, 0x1 ;  /* 0x00000001adad781a */ /* 0x000fe40000000000 */
[----:B------:R-:W-:Y:S02]  /*160c0*/  SGXT.U32 R174, R174, 0x1 ;  /* 0x00000001aeae781a */ /* 0x000fe40000000000 */
[----:B------:R-:W-:-:S04]  /*160d0*/  LOP3.LUT R173, R173, 0x36, RZ, 0xfc, !PT ;  /* 0x00000036adad7812 */ /* 0x000fc800078efcff */
[----:B------:R-:W-:Y:S02]  /*160e0*/  ISETP.GE.AND P5, PT, R173, UR5, PT ;  /* 0x00000005ad007c0c */ /* 0x000fe4000bfa6270 */
[----:B------:R-:W-:Y:S02]  /*160f0*/  LOP3.LUT R173, R174, 0x38, RZ, 0xfc, !PT ;  /* 0x00000038aead7812 */ /* 0x000fe400078efcff */
[----:B------:R-:W3:Y:S02]  /*16100*/  LDL R174, [R1+0x534] ;  /* 0x0005340001ae7983 */ /* 0x000ee40000100800 */
[----:B------:R-:W-:Y:S02]  /*16110*/  ISETP.GE.AND P2, PT, R173, UR5, PT ;  /* 0x00000005ad007c0c */ /* 0x000fe4000bf46270 */
[----:B------:R-:W3:Y:S01]  /*16120*/  LDL R173, [R1+0x538] ;  /* 0x0005380001ad7983 */ /* 0x000ee20000100800 */
[----:B------:R-:W-:Y:S02]  /*16130*/  PRMT R212, RZ, 0x7610, R212 ;  /* 0x00007610ffd47816 */ /* 0x000fe400000000d4 */
[----:B------:R-:W-:-:S02]  /*16140*/  ISETP.GE.AND P3, PT, R4, UR5, PT ;  /* 0x0000000504007c0c */ /* 0x000fc4000bf66270 */
[----:B------:R-:W-:Y:S02]  /*16150*/  PRMT R207, RZ, 0x7610, R207 ;  /* 0x00007610ffcf7816 */ /* 0x000fe400000000cf */
[----:B------:R-:W-:Y:S02]  /*16160*/  PRMT R156, RZ, 0x7610, R156 ;  /* 0x00007610ff9c7816 */ /* 0x000fe4000000009c */
[----:B------:R-:W-:Y:S01]  /*16170*/  PRMT R12, RZ, 0x7610, R12 ;  /* 0x00007610ff0c7816 */ /* 0x000fe2000000000c */
[----:B----4-:R-:W-:Y:S02]  /*16180*/  @!P4 IMAD.MOV.U32 R4, RZ, RZ, R169 ;  /* 0x000000ffff04c224 */ /* 0x010fe400078e00a9 */
[----:B------:R-:W0:Y:S03]  /*16190*/  S2R R169, SR_TID.X ;  /* 0x0000000000a97919 */ /* 0x000e260000002100 */
[----:B--2---:R1:W2:Y:S02]  /*161a0*/  @!P4 LDG.E.U16 R212, desc[UR16][R4.64] ;  /* 0x0000001004d4c981 */ /* 0x0042a4000c1e1500 */
[----:B-1----:R-:W1:Y:S01]  /*161b0*/  S2R R5, SR_TID.X ;  /* 0x0000000000057919 */ /* 0x002e620000002100 */
[----:B------:R-:W-:Y:S01]  /*161c0*/  @!P5 IMAD.MOV.U32 R4, RZ, RZ, R0 ;  /* 0x000000ffff04d224 */ /* 0x000fe200078e0000 */
[----:B-1----:R-:W-:-:S04]  /*161d0*/  SHF.R.U32.HI R5, RZ, 0x6, R5 ;  /* 0x00000006ff057819 */ /* 0x002fc80000011605 */
[----:B------:R-:W-:-:S04]  /*161e0*/  SGXT.U32 R5, R5, 0x1 ;  /* 0x000000010505781a */ /* 0x000fc80000000000 */
[----:B------:R-:W-:-:S04]  /*161f0*/  LOP3.LUT R5, R5, 0x3c, RZ, 0xfc, !PT ;  /* 0x0000003c05057812 */ /* 0x000fc800078efcff */
[----:B------:R-:W-:Y:S01]  /*16200*/  ISETP.GE.AND P4, PT, R5, UR5, PT ;  /* 0x0000000505007c0c */ /* 0x000fe2000bf86270 */
[----:B---3--:R-:W-:-:S05]  /*16210*/  @!P5 IMAD.MOV.U32 R5, RZ, RZ, R172 ;  /* 0x000000ffff05d224 */ /* 0x008fca00078e00ac */
[----:B------:R1:W3:Y:S02]  /*16220*/  @!P5 LDG.E.U16 R207, desc[UR16][R4.64] ;  /* 0x0000001004cfd981 */ /* 0x0002e4000c1e1500 */
[----:B-1----:R-:W-:Y:S02]  /*16230*/  @!P2 IMAD.MOV.U32 R4, RZ, RZ, R173 ;  /* 0x000000ffff04a224 */ /* 0x002fe400078e00ad */
[----:B------:R-:W-:Y:S01]  /*16240*/  @!P2 IMAD.MOV.U32 R5, RZ, RZ, R174 ;  /* 0x000000ffff05a224 */ /* 0x000fe200078e00ae */
[----:B0-----:R-:W-:Y:S01]  /*16250*/  SHF.R.U32.HI R169, RZ, 0x6, R169 ;  /* 0x00000006ffa97819 */ /* 0x001fe200000116a9 */
[----:B------:R-:W0:Y:S03]  /*16260*/  S2R R172, SR_TID.X ;  /* 0x0000000000ac7919 */ /* 0x000e260000002100 */
[----:B------:R1:W4:Y:S01]  /*16270*/  @!P2 LDG.E.U16 R156, desc[UR16][R4.64] ;  /* 0x00000010049ca981 */ /* 0x000322000c1e1500 */
[----:B------:R-:W0:Y:S03]  /*16280*/  S2R R173, SR_TID.X ;  /* 0x0000000000ad7919 */ /* 0x000e260000002100 */
[----:B------:R-:W2:Y:S01]  /*16290*/  LDL R174, [R1+0x514] ;  /* 0x0005140001ae7983 */ /* 0x000ea20000100800 */
[----:B-1----:R-:W-:-:S02]  /*162a0*/  @!P3 IMAD.MOV.U32 R4, RZ, RZ, R170 ;  /* 0x000000ffff04b224 */ /* 0x002fc400078e00aa */
[----:B------:R-:W-:-:S05]  /*162b0*/  @!P3 IMAD.MOV.U32 R5, RZ, RZ, R171 ;  /* 0x000000ffff05b224 */ /* 0x000fca00078e00ab */
[----:B------:R1:W3:Y:S01]  /*162c0*/  @!P3 LDG.E.U16 R12, desc[UR16][R4.64] ;  /* 0x00000010040cb981 */ /* 0x0002e2000c1e1500 */
[----:B------:R-:W-:-:S03]  /*162d0*/  SGXT.U32 R169, R169, 0x1 ;  /* 0x00000001a9a9781a */ /* 0x000fc60000000000 */
[----:B------:R-:W1:Y:S04]  /*162e0*/  LDL R4, [R1+0x524] ;  /* 0x0005240001047983 */ /* 0x000e680000100800 */
[----:B------:R-:W1:Y:S01]  /*162f0*/  LDL R5, [R1+0x528] ;  /* 0x0005280001057983 */ /* 0x000e620000100800 */
[----:B------:R-:W-:-:S03]  /*16300*/  LOP3.LUT R0, R169, 0x3e, RZ, 0xfc, !PT ;  /* 0x0000003ea9007812 */ /* 0x000fc600078efcff */
[----:B------:R-:W4:Y:S01]  /*16310*/  LDL R169, [R1+0x51c] ;  /* 0x00051c0001a97983 */ /* 0x000f220000100800 */
[----:B------:R-:W-:-:S03]  /*16320*/  ISETP.GE.AND P1, PT, R0, UR5, PT ;  /* 0x0000000500007c0c */ /* 0x000fc6000bf26270 */
[----:B------:R-:W2:Y:S01]  /*16330*/  LDL R0, [R1+0x520] ;  /* 0x0005200001007983 */ /* 0x000ea20000100800 */
[----:B0-----:R-:W-:Y:S02]  /*16340*/  SHF.R.U32.HI R172, RZ, 0x6, R172 ;  /* 0x00000006ffac7819 */ /* 0x001fe400000116ac */
[----:B------:R-:W-:Y:S02]  /*16350*/  SHF.R.U32.HI R171, RZ, 0x6, R173 ;  /* 0x00000006ffab7819 */ /* 0x000fe400000116ad */
[----:B------:R-:W-:Y:S02]  /*16360*/  SGXT.U32 R172, R172, 0x1 ;  /* 0x00000001acac781a */ /* 0x000fe40000000000 */
[----:B------:R-:W-:Y:S02]  /*16370*/  SGXT.U32 R171, R171, 0x1 ;  /* 0x00000001abab781a */ /* 0x000fe40000000000 */
[----:B------:R-:W-:Y:S02]  /*16380*/  LOP3.LUT R172, R172, 0x40, RZ, 0xfc, !PT ;  /* 0x00000040acac7812 */ /* 0x000fe400078efcff */
[----:B------:R-:W-:-:S02]  /*16390*/  LOP3.LUT R170, R171, 0x42, RZ, 0xfc, !PT ;  /* 0x00000042abaa7812 */ /* 0x000fc400078efcff */
[----:B------:R-:W-:Y:S01]  /*163a0*/  ISETP.GE.AND P2, PT, R172, UR5, PT ;  /* 0x00000005ac007c0c */ /* 0x000fe2000bf46270 */
[----:B------:R-:W3:Y:S04]  /*163b0*/  LDL R171, [R1+0x50c] ;  /* 0x00050c0001ab7983 */ /* 0x000ee80000100800 */
[----:B------:R-:W3:Y:S01]  /*163c0*/  LDL R172, [R1+0x518] ;  /* 0x0005180001ac7983 */ /* 0x000ee20000100800 */
[----:B------:R-:W-:Y:S02]  /*163d0*/  PRMT R188, RZ, 0x7610, R188 ;  /* 0x00007610ffbc7816 */ /* 0x000fe400000000bc */
[----:B------:R-:W-:Y:S02]  /*163e0*/  ISETP.GE.AND P3, PT, R170, UR5, PT ;  /* 0x00000005aa007c0c */ /* 0x000fe4000bf66270 */
[----:B------:R-:W3:Y:S01]  /*163f0*/  LDL R170, [R1+0x510] ;  /* 0x0005100001aa7983 */ /* 0x000ee20000100800 */
[----:B------:R-:W-:-:S02]  /*16400*/  PRMT R206, RZ, 0x7610, R206 ;  /* 0x00007610ffce7816 */ /* 0x000fc400000000ce */
[----:B-1----:R-:W-:-:S04]  /*16410*/  @!P4 LOP3.LUT R5, R5, R4, RZ, 0x3c, !PT ;  /* 0x000000040505c212 */ /* 0x002fc800078e3cff */
[----:B------:R-:W-:-:S04]  /*16420*/  @!P4 LOP3.LUT R4, R5, R4, RZ, 0x3c, !PT ;  /* 0x000000040504c212 */ /* 0x000fc800078e3cff */
[----:B------:R-:W-:-:S05]  /*16430*/  @!P4 LOP3.LUT R5, R5, R4, RZ, 0x3c, !PT ;  /* 0x000000040505c212 */ /* 0x000fca00078e3cff */
[----:B------:R2:W3:Y:S02]  /*16440*/  @!P4 LDG.E.U16 R188, desc[UR16][R4.64] ;  /* 0x0000001004bcc981 */ /* 0x0004e4000c1e1500 */
[----:B--2---:R-:W-:Y:S02]  /*16450*/  @!P1 IMAD.MOV.U32 R4, RZ, RZ, R0 ;  /* 0x000000ffff049224 */ /* 0x004fe400078e0000 */
[----:B----4-:R-:W-:Y:S01]  /*16460*/  @!P1 IMAD.MOV.U32 R5, RZ, RZ, R169 ;  /* 0x000000ffff059224 */ /* 0x010fe200078e00a9 */
[----:B------:R-:W2:Y:S04]  /*16470*/  LDL R0, [R1+0x508] ;  /* 0x0005080001007983 */ /* 0x000ea80000100800 */
[----:B------:R-:W4:Y:S04]  /*16480*/  LDL R169, [R1+0x504] ;  /* 0x0005040001a97983 */ /* 0x000f280000100800 */
[----:B------:R0:W4:Y:S02]  /*16490*/  @!P1 LDG.E.U16 R206, desc[UR16][R4.64] ;  /* 0x0000001004ce9981 */ /* 0x000124000c1e1500 */
[----:B0-----:R-:W0:Y:S01]  /*164a0*/  S2R R5, SR_TID.X ;  /* 0x0000000000057919 */ /* 0x001e220000002100 */
[----:B------:R-:W-:-:S04]  /*164b0*/  SHF.R.U32.HI R173, RZ, 0x6, R173 ;  /* 0x00000006ffad7819 */ /* 0x000fc800000116ad */
[----:B------:R-:W-:-:S04]  /*164c0*/  SGXT.U32 R173, R173, 0x1 ;  /* 0x00000001adad781a */ /* 0x000fc80000000000 */
[----:B------:R-:W-:-:S04]  /*164d0*/  LOP3.LUT R173, R173, 0x44, RZ, 0xfc, !PT ;  /* 0x00000044adad7812 */ /* 0x000fc800078efcff */
[----:B------:R-:W-:Y:S02]  /*164e0*/  ISETP.GE.AND P4, PT, R173, UR5, PT ;  /* 0x00000005ad007c0c */ /* 0x000fe4000bf86270 */
[----:B------:R-:W1:Y:S01]  /*164f0*/  S2R R173, SR_TID.X ;  /* 0x0000000000ad7919 */ /* 0x000e620000002100 */
[----:B------:R-:W-:Y:S01]  /*16500*/  PRMT R155, RZ, 0x7610, R155 ;  /* 0x00007610ff9b7816 */ /* 0x000fe2000000009b */
[----:B---3--:R-:W-:Y:S01]  /*16510*/  @!P2 IMAD.MOV.U32 R4, RZ, RZ, R172 ;  /* 0x000000ffff04a224 */ /* 0x008fe200078e00ac */
[----:B0-----:R-:W-:-:S04]  /*16520*/  SHF.R.U32.HI R5, RZ, 0x6, R5 ;  /* 0x00000006ff057819 */ /* 0x001fc80000011605 */
[----:B------:R-:W-:-:S04]  /*16530*/  SGXT.U32 R5, R5, 0x1 ;  /* 0x000000010505781a */ /* 0x000fc80000000000 */
[----:B------:R-:W-:-:S04]  /*16540*/  LOP3.LUT R5, R5, 0x46, RZ, 0xfc, !PT ;  /* 0x0000004605057812 */ /* 0x000fc800078efcff */
[----:B------:R-:W-:Y:S01]  /*16550*/  ISETP.GE.AND P1, PT, R5, UR5, PT ;  /* 0x0000000505007c0c */ /* 0x000fe2000bf26270 */
[----:B------:R-:W-:Y:S01]  /*16560*/  @!P2 IMAD.MOV.U32 R5, RZ, RZ, R174 ;  /* 0x000000ffff05a224 */ /* 0x000fe200078e00ae */
[----:B------:R-:W-:-:S04]  /*16570*/  PRMT R11, RZ, 0x7610, R11 ;  /* 0x00007610ff0b7816 */ /* 0x000fc8000000000b */
[----:B------:R0:W3:Y:S01]  /*16580*/  @!P2 LDG.E.U16 R155, desc[UR16][R4.64] ;  /* 0x00000010049ba981 */ /* 0x0000e2000c1e1500 */
[----:B------:R-:W-:Y:S01]  /*16590*/  PRMT R192, RZ, 0x7610, R192 ;  /* 0x00007610ffc07816 */ /* 0x000fe200000000c0 */
[----:B0-----:R-:W-:Y:S02]  /*165a0*/  @!P3 IMAD.MOV.U32 R4, RZ, RZ, R170 ;  /* 0x000000ffff04b224 */ /* 0x001fe400078e00aa */
[----:B------:R-:W-:Y:S01]  /*165b0*/  @!P3 IMAD.MOV.U32 R5, RZ, RZ, R171 ;  /* 0x000000ffff05b224 */ /* 0x000fe200078e00ab */
[----:B-1----:R-:W-:Y:S01]  /*165c0*/  SHF.R.U32.HI R173, RZ, 0x6, R173 ;  /* 0x00000006ffad7819 */ /* 0x002fe200000116ad */
[----:B------:R-:W0:Y:S03]  /*165d0*/  S2R R174, SR_TID.X ;  /* 0x0000000000ae7919 */ /* 0x000e260000002100 */
[----:B------:R2:W3:Y:S01]  /*165e0*/  @!P3 LDG.E.U16 R11, desc[UR16][R4.64] ;  /* 0x00000010040bb981 */ /* 0x0004e2000c1e1500 */
[----:B------:R-:W-:-:S03]  /*165f0*/  SGXT.U32 R173, R173, 0x1 ;  /* 0x00000001adad781a */ /* 0x000fc60000000000 */
[----:B------:R-:W3:Y:S01]  /*16600*/  LDL R171, [R1+0x4ec] ;  /* 0x0004ec0001ab7983 */ /* 0x000ee20000100800 */
[----:B------:R-:W-:-:S03]  /*16610*/  LOP3.LUT R172, R173, 0x48, RZ, 0xfc, !PT ;  /* 0x00000048adac7812 */ /* 0x000fc600078efcff */
[----:B------:R-:W3:Y:S01]  /*16620*/  LDL R173, [R1+0x4f4] ;  /* 0x0004f40001ad7983 */ /* 0x000ee20000100800 */
[----:B------:R-:W-:-:S03]  /*16630*/  ISETP.GE.AND P2, PT, R172, UR5, PT ;  /* 0x00000005ac007c0c */ /* 0x000fc6000bf46270 */
[----:B------:R-:W3:Y:S01]  /*16640*/  LDL R172, [R1+0x4f8] ;  /* 0x0004f80001ac7983 */ /* 0x000ee20000100800 */
[----:B0-----:R-:W-:-:S04]  /*16650*/  SHF.R.U32.HI R174, RZ, 0x6, R174 ;  /* 0x00000006ffae7819 */ /* 0x001fc800000116ae */
[----:B------:R-:W-:-:S04]  /*16660*/  SGXT.U32 R174, R174, 0x1 ;  /* 0x00000001aeae781a */ /* 0x000fc80000000000 */
[----:B------:R-:W-:-:S04]  /*16670*/  LOP3.LUT R170, R174, 0x4a, RZ, 0xfc, !PT ;  /* 0x0000004aaeaa7812 */ /* 0x000fc800078efcff */
[----:B------:R-:W-:Y:S02]  /*16680*/  ISETP.GE.AND P3, PT, R170, UR5, PT ;  /* 0x00000005aa007c0c */ /* 0x000fe4000bf66270 */
[----:B------:R-:W3:Y:S01]  /*16690*/  LDL R170, [R1+0x4f0] ;  /* 0x0004f00001aa7983 */ /* 0x000ee20000100800 */
[----:B--2---:R-:W-:-:S03]  /*166a0*/  @!P4 IMAD.MOV.U32 R4, RZ, RZ, R0 ;  /* 0x000000ffff04c224 */ /* 0x004fc600078e0000 */
[----:B------:R-:W2:Y:S01]  /*166b0*/  LDL R0, [R1+0x4e8] ;  /* 0x0004e80001007983 */ /* 0x000ea20000100800 */
[----:B----4-:R-:W-:-:S03]  /*166c0*/  @!P4 IMAD.MOV.U32 R5, RZ, RZ, R169 ;  /* 0x000000ffff05c224 */ /* 0x010fc600078e00a9 */
[----:B------:R-:W4:Y:S04]  /*166d0*/  LDL R169, [R1+0x4e4] ;  /* 0x0004e40001a97983 */ /* 0x000f280000100800 */
[----:B------:R0:W4:Y:S04]  /*166e0*/  @!P4 LDG.E.U16 R192, desc[UR16][R4.64] ;  /* 0x0000001004c0c981 */ /* 0x000128000c1e1500 */
[----:B------:R-:W0:Y:S04]  /*166f0*/  LDL R4, [R1+0x4fc] ;  /* 0x0004fc0001047983 */ /* 0x000e280000100800 */
[----:B------:R-:W0:Y:S01]  /*16700*/  LDL R5, [R1+0x500] ;  /* 0x0005000001057983 */ /* 0x000e220000100800 */
[----:B------:R-:W1:Y:S02]  /*16710*/  S2R R174, SR_TID.X ;  /* 0x0000000000ae7919 */ /* 0x000e640000002100 */
[----:B-1----:R-:W-:-:S04]  /*16720*/  SHF.R.U32.HI R174, RZ, 0x6, R174 ;  /* 0x00000006ffae7819 */ /* 0x002fc800000116ae */
[----:B------:R-:W-:-:S04]  /*16730*/  SGXT.U32 R174, R174, 0x1 ;  /* 0x00000001aeae781a */ /* 0x000fc80000000000 */
[----:B------:R-:W-:-:S04]  /*16740*/  LOP3.LUT R174, R174, 0x4c, RZ, 0xfc, !PT ;  /* 0x0000004caeae7812 */ /* 0x000fc800078efcff */
[----:B------:R-:W-:Y:S02]  /*16750*/  ISETP.GE.AND P4, PT, R174, UR5, PT ;  /* 0x00000005ae007c0c */ /* 0x000fe4000bf86270 */
[----:B------:R-:W1:Y:S01]  /*16760*/  S2R R174, SR_TID.X ;  /* 0x0000000000ae7919 */ /* 0x000e620000002100 */
[----:B------:R-:W-:Y:S02]  /*16770*/  PRMT R205, RZ, 0x7610, R205 ;  /* 0x00007610ffcd7816 */ /* 0x000fe400000000cd */
[----:B-1----:R-:W-:-:S04]  /*16780*/  SHF.R.U32.HI R174, RZ, 0x6, R174 ;  /* 0x00000006ffae7819 */ /* 0x002fc800000116ae */
[----:B------:R-:W-:Y:S02]  /*16790*/  SGXT.U32 R174, R174, 0x1 ;  /* 0x00000001aeae781a */ /* 0x000fe40000000000 */
[----:B------:R-:W-:Y:S02]  /*167a0*/  PRMT R154, RZ, 0x7610, R154 ;  /* 0x00007610ff9a7816 */ /* 0x000fe4000000009a */
[----:B------:R-:W-:Y:S02]  /*167b0*/  PRMT R10, RZ, 0x7610, R10 ;  /* 0x00007610ff0a7816 */ /* 0x000fe4000000000a */
[----:B------:R-:W-:Y:S02]  /*167c0*/  PRMT R194, RZ, 0x7610, R194 ;  /* 0x00007610ffc27816 */ /* 0x000fe400000000c2 */
[----:B0-----:R-:W-:-:S04]  /*167d0*/  @!P1 LOP3.LUT R5, R5, R4, RZ, 0x3c, !PT ;  /* 0x0000000405059212 */ /* 0x001fc800078e3cff */
[----:B------:R-:W-:-:S04]  /*167e0*/  @!P1 LOP3.LUT R4, R5, R4, RZ, 0x3c, !PT ;  /* 0x0000000405049212 */ /* 0x000fc800078e3cff */
[----:B------:R-:W-:-:S05]  /*167f0*/  @!P1 LOP3.LUT R5, R5, R4, RZ, 0x3c, !PT ;  /* 0x0000000405059212 */ /* 0x000fca00078e3cff */
[----:B------:R0:W4:Y:S02]  /*16800*/  @!P1 LDG.E.U16 R205, desc[UR16][R4.64] ;  /* 0x0000001004cd9981 */ /* 0x000124000c1e1500 */
[----:B0-----:R-:W0:Y:S01]  /*16810*/  S2R R5, SR_TID.X ;  /* 0x0000000000057919 */ /* 0x001e220000002100 */
[----:B---3--:R-:W-:Y:S01]  /*16820*/  @!P2 IMAD.MOV.U32 R4, RZ, RZ, R172 ;  /* 0x000000ffff04a224 */ /* 0x008fe200078e00ac */
[----:B------:R-:W-:Y:S02]  /*16830*/  LOP3.LUT R172, R174, 0x50, RZ, 0xfc, !PT ;  /* 0x00000050aeac7812 */ /* 0x000fe400078efcff */
[----:B------:R-:W1:Y:S01]  /*16840*/  S2R R174, SR_TID.X ;  /* 0x0000000000ae7919 */ /* 0x000e620000002100 */
[----:B0-----:R-:W-:-:S04]  /*16850*/  SHF.R.U32.HI R5, RZ, 0x6, R5 ;  /* 0x00000006ff057819 */ /* 0x001fc80000011605 */
[----:B------:R-:W-:-:S04]  /*16860*/  SGXT.U32 R5, R5, 0x1 ;  /* 0x000000010505781a */ /* 0x000fc80000000000 */
[----:B------:R-:W-:Y:S02]  /*16870*/  LOP3.LUT R5, R5, 0x4e, RZ, 0xfc, !PT ;  /* 0x0000004e05057812 */ /* 0x000fe400078efcff */
[----:B-1----:R-:W-:Y:S02]  /*16880*/  SHF.R.U32.HI R174, RZ, 0x6, R174 ;  /* 0x00000006ffae7819 */ /* 0x002fe400000116ae */
[----:B------:R-:W-:Y:S01]  /*16890*/  ISETP.GE.AND P1, PT, R5, UR5, PT ;  /* 0x0000000505007c0c */ /* 0x000fe2000bf26270 */
[----:B------:R-:W-:Y:S01]  /*168a0*/  @!P2 IMAD.MOV.U32 R5, RZ, RZ, R173 ;  /* 0x000000ffff05a224 */ /* 0x000fe200078e00ad */
[----:B------:R-:W-:Y:S01]  /*168b0*/  SGXT.U32 R174, R174, 0x1 ;  /* 0x00000001aeae781a */ /* 0x000fe20000000000 */
[----:B------:R-:W3:Y:S04]  /*168c0*/  LDL R173, [R1+0x4d4] ;  /* 0x0004d40001ad7983 */ /* 0x000ee80000100800 */
[----:B------:R0:W3:Y:S02]  /*168d0*/  @!P2 LDG.E.U16 R154, desc[UR16][R4.64] ;  /* 0x00000010049aa981 */ /* 0x0000e4000c1e1500 */
[----:B0-----:R-:W-:Y:S01]  /*168e0*/  @!P3 IMAD.MOV.U32 R4, RZ, RZ, R170 ;  /* 0x000000ffff04b224 */ /* 0x001fe200078e00aa */
[----:B------:R-:W-:-:S02]  /*168f0*/  LOP3.LUT R170, R174, 0x52, RZ, 0xfc, !PT ;  /* 0x00000052aeaa7812 */ /* 0x000fc400078efcff */
[----:B------:R-:W0:Y:S01]  /*16900*/  S2R R174, SR_TID.X ;  /* 0x0000000000ae7919 */ /* 0x000e220000002100 */
[----:B------:R-:W-:Y:S01]  /*16910*/  @!P3 IMAD.MOV.U32 R5, RZ, RZ, R171 ;  /* 0x000000ffff05b224 */ /* 0x000fe200078e00ab */
[----:B------:R-:W-:Y:S02]  /*16920*/  ISETP.GE.AND P2, PT, R172, UR5, PT ;  /* 0x00000005ac007c0c */ /* 0x000fe4000bf46270 */
[----:B------:R-:W3:Y:S04]  /*16930*/  LDL R172, [R1+0x4d8] ;  /* 0x0004d80001ac7983 */ /* 0x000ee80000100800 */
[----:B------:R2:W3:Y:S04]  /*16940*/  @!P3 LDG.E.U16 R10, desc[UR16][R4.64] ;  /* 0x00000010040ab981 */ /* 0x0004e8000c1e1500 */
[----:B------:R-:W3:Y:S01]  /*16950*/  LDL R171, [R1+0x4cc] ;  /* 0x0004cc0001ab7983 */ /* 0x000ee20000100800 */
[----:B--2---:R-:W-:-:S02]  /*16960*/  @!P4 IMAD.MOV.U32 R4, RZ, RZ, R0 ;  /* 0x000000ffff04c224 */ /* 0x004fc400078e0000 */
[----:B----4-:R-:W-:Y:S01]  /*16970*/  @!P4 IMAD.MOV.U32 R5, RZ, RZ, R169 ;  /* 0x000000ffff05c224 */ /* 0x010fe200078e00a9 */
[----:B------:R-:W2:Y:S04]  /*16980*/  LDL R0, [R1+0x4d0] ;  /* 0x0004d00001007983 */ /* 0x000ea80000100800 */
[----:B------:R1:W4:Y:S04]  /*16990*/  @!P4 LDG.E.U16 R194, desc[UR16][R4.64] ;  /* 0x0000001004c2c981 */ /* 0x000328000c1e1500 */
[----:B------:R-:W1:Y:S04]  /*169a0*/  LDL R4, [R1+0x4dc] ;  /* 0x0004dc0001047983 */ /* 0x000e680000100800 */
[----:B------:R-:W1:Y:S01]  /*169b0*/  LDL R5, [R1+0x4e0] ;  /* 0x0004e00001057983 */ /* 0x000e620000100800 */
[----:B0-----:R-:W-:-:S04]  /*169c0*/  SHF.R.U32.HI R174, RZ, 0x6, R174 ;  /* 0x00000006ffae7819 */ /* 0x001fc800000116ae */
[----:B------:R-:W-:-:S04]  /*169d0*/  SGXT.U32 R174, R174, 0x1 ;  /* 0x00000001aeae781a */ /* 0x000fc80000000000 */
[----:B------:R-:W-:Y:S02]  /*169e0*/  LOP3.LUT R169, R174, 0x54, RZ, 0xfc, !PT ;  /* 0x00000054aea97812 */ /* 0x000fe400078efcff */
[----:B------:R-:W-:Y:S02]  /*169f0*/  ISETP.GE.AND P3, PT, R170, UR5, PT ;  /* 0x00000005aa007c0c */ /* 0x000fe4000bf66270 */
[----:B------:R-:W-:Y:S01]  /*16a00*/  ISETP.GE.AND P4, PT, R169, UR5, PT ;  /* 0x00000005a9007c0c */ /* 0x000fe2000bf86270 */
[----:B------:R-:W4:Y:S04]  /*16a10*/  LDL R170, [R1+0x4c4] ;  /* 0x0004c40001aa7983 */ /* 0x000f280000100800 */
[----:B------:R-:W4:Y:S01]  /*16a20*/  LDL R169, [R1+0x4c8] ;  /* 0x0004c80001a97983 */ /* 0x000f220000100800 */
[----:B------:R-:W0:Y:S01]  /*16a30*/  S2R R174, SR_TID.X ;  /* 0x0000000000ae7919 */ /* 0x000e220000002100 */
[----:B------:R-:W-:-:S02]  /*16a40*/  PRMT R228, RZ, 0x7610, R228 ;  /* 0x00007610ffe47816 */ /* 0x000fc400000000e4 */
[----:B------:R-:W-:Y:S02]  /*16a50*/  PRMT R153, RZ, 0x7610, R153 ;  /* 0x00007610ff997816 */ /* 0x000fe40000000099 */
[----:B------:R-:W-:Y:S02]  /*16a60*/  PRMT R9, RZ, 0x7610, R9 ;  /* 0x00007610ff097816 */ /* 0x000fe40000000009 */
[----:B------:R-:W-:Y:S02]  /*16a70*/  PRMT R196, RZ, 0x7610, R196 ;  /* 0x00007610ffc47816 */ /* 0x000fe400000000c4 */
[----:B0-----:R-:W-:-:S04]  /*16a80*/  SHF.R.U32.HI R174, RZ, 0x6, R174 ;  /* 0x00000006ffae7819 */ /* 0x001fc800000116ae */
[----:B------:R-:W-:Y:S02]  /*16a90*/  SGXT.U32 R174, R174, 0x1 ;  /* 0x00000001aeae781a */ /* 0x000fe40000000000 */
[----:B-1----:R-:W-:-:S04]  /*16aa0*/  @!P1 LOP3.LUT R5, R5, R4, RZ, 0x3c, !PT ;  /* 0x0000000405059212 */ /* 0x002fc800078e3cff */
[----:B------:R-:W-:-:S04]  /*16ab0*/  @!P1 LOP3.LUT R4, R5, R4, RZ, 0x3c, !PT ;  /* 0x0000000405049212 */ /* 0x000fc800078e3cff */
[----:B------:R-:W-:-:S05]  /*16ac0*/  @!P1 LOP3.LUT R5, R5, R4, RZ, 0x3c, !PT ;  /* 0x0000000405059212 */ /* 0x000fca00078e3cff */
[----:B------:R0:W4:Y:S02]  /*16ad0*/  @!P1 LDG.E.U16 R228, desc[UR16][R4.64] ;  /* 0x0000001004e49981 */ /* 0x000124000c1e1500 */
[----:B0-----:R-:W-:Y:S01]  /*16ae0*/  LOP3.LUT R5, R174, 0x56, RZ, 0xfc, !PT ;  /* 0x00000056ae057812 */ /* 0x001fe200078efcff */
[----:B---3--:R-:W-:-:S03]  /*16af0*/  @!P2 IMAD.MOV.U32 R4, RZ, RZ, R172 ;  /* 0x000000ffff04a224 */ /* 0x008fc600078e00ac */
[----:B------:R-:W-:Y:S01]  /*16b00*/  ISETP.GE.AND P1, PT, R5, UR5, PT ;  /* 0x0000000505007c0c */ /* 0x000fe2000bf26270 */
[----:B------:R-:W-:Y:S02]  /*16b10*/  @!P2 IMAD.MOV.U32 R5, RZ, RZ, R173 ;  /* 0x000000ffff05a224 */ /* 0x000fe400078e00ad */
[----:B------:R-:W3:Y:S04]  /*16b20*/  LDL R173, [R1+0x4c0] ;  /* 0x0004c00001ad7983 */ /* 0x000ee80000100800 */
[----:B------:R2:W3:Y:S02]  /*16b30*/  @!P2 LDG.E.U16 R153, desc[UR16][R4.64] ;  /* 0x000000100499a981 */ /* 0x0004e4000c1e1500 */
[----:B--2---:R-:W-:Y:S02]  /*16b40*/  @!P3 IMAD.MOV.U32 R4, RZ, RZ, R0 ;  /* 0x000000ffff04b224 */ /* 0x004fe400078e0000 */
[----:B------:R-:W-:Y:S01]  /*16b50*/  @!P3 IMAD.MOV.U32 R5, RZ, RZ, R171 ;  /* 0x000000ffff05b224 */ /* 0x000fe200078e00ab */
[----:B------:R-:W0:Y:S04]  /*16b60*/  S2R R174, SR_TID.X ;  /* 0x0000000000ae7919 */ /* 0x000e280000002100 */
[----:B------:R4:W2:Y:S01]  /*16b70*/  @!P3 LDG.E.U16 R9, desc[UR16][R4.64] ;  /* 0x000000100409b981 */ /* 0x0008a2000c1e1500 */
[----:B------:R-:W-:-:S03]  /*16b80*/  PRMT R230, RZ, 0x7610, R230 ;  /* 0x00007610ffe67816 */ /* 0x000fc600000000e6 */
[----:B------:R-:W2:Y:S01]  /*16b90*/  LDL R171, [R1+0x4ac] ;  /* 0x0004ac0001ab7983 */ /* 0x000ea20000100800 */
[----:B----4-:R-:W-:Y:S02]  /*16ba0*/  @!P4 IMAD.MOV.U32 R4, RZ, RZ, R169 ;  /* 0x000000ffff04c224 */ /* 0x010fe400078e00a9 */
[----:B------:R-:W-:Y:S01]  /*16bb0*/  @!P4 IMAD.MOV.U32 R5, RZ, RZ, R170 ;  /* 0x000000ffff05c224 */ /* 0x000fe200078e00aa */
[----:B------:R-:W4:Y:S04]  /*16bc0*/  LDL R169, [R1+0x4a8] ;  /* 0x0004a80001a97983 */ /* 0x000f280000100800 */
[----:B------:R1:W4:Y:S04]  /*16bd0*/  @!P4 LDG.E.U16 R196, desc[UR16][R4.64] ;  /* 0x0000001004c4c981 */ /* 0x000328000c1e1500 */
[----:B------:R-:W4:Y:S04]  /*16be0*/  LDL R170, [R1+0x4a4] ;  /* 0x0004a40001aa7983 */ /* 0x000f280000100800 */
[----:B------:R-:W2:Y:S01]  /*16bf0*/  LDL R5, [R1+0x4bc] ;  /* 0x0004bc0001057983 */ /* 0x000ea20000100800 */
[----:B0-----:R-:W-:-:S02]  /*16c00*/  SHF.R.U32.HI R172, RZ, 0x6, R174 ;  /* 0x00000006ffac7819 */ /* 0x001fc400000116ae */
[----:B------:R-:W-:-:S04]  /*16c10*/  SHF.R.U32.HI R174, RZ, 0x6, R174 ;  /* 0x00000006ffae7819 */ /* 0x000fc800000116ae */
[----:B------:R-:W-:-:S04]  /*16c20*/  SGXT.U32 R174, R174, 0x1 ;  /* 0x00000001aeae781a */ /* 0x000fc80000000000 */
[----:B------:R-:W-:Y:S02]  /*16c30*/  LOP3.LUT R0, R174, 0x5a, RZ, 0xfc, !PT ;  /* 0x0000005aae007812 */ /* 0x000fe400078efcff */
[----:B------:R-:W1:Y:S01]  /*16c40*/  S2R R174, SR_TID.X ;  /* 0x0000000000ae7919 */ /* 0x000e620000002100 */
[----:B------:R-:W-:-:S04]  /*16c50*/  SGXT.U32 R172, R172, 0x1 ;  /* 0x00000001acac781a */ /* 0x000fc80000000000 */
[----:B------:R-:W-:-:S04]  /*16c60*/  LOP3.LUT R172, R172, 0x58, RZ, 0xfc, !PT ;  /* 0x00000058acac7812 */ /* 0x000fc800078efcff */
[----:B------:R-:W-:Y:S02]  /*16c70*/  ISETP.GE.AND P2, PT, R172, UR5, PT ;  /* 0x00000005ac007c0c */ /* 0x000fe4000bf46270 */
[----:B------:R-:W4:Y:S01]  /*16c80*/  LDL R172, [R1+0x4b8] ;  /* 0x0004b80001ac7983 */ /* 0x000f220000100800 */
[----:B------:R-:W-:-:S03]  /*16c90*/  ISETP.GE.AND P3, PT, R0, UR5, PT ;  /* 0x0000000500007c0c */ /* 0x000fc6000bf66270 */
[----:B------:R-:W4:Y:S01]  /*16ca0*/  LDL R0, [R1+0x4b0] ;  /* 0x0004b00001007983 */ /* 0x000f220000100800 */
[----:B-1----:R-:W-:-:S04]  /*16cb0*/  SHF.R.U32.HI R4, RZ, 0x6, R174 ;  /* 0x00000006ff047819 */ /* 0x002fc800000116ae */
[----:B------:R-:W-:-:S04]  /*16cc0*/  SGXT.U32 R4, R4, 0x1 ;  /* 0x000000010404781a */ /* 0x000fc80000000000 */
[----:B------:R-:W-:-:S04]  /*16cd0*/  LOP3.LUT R4, R4, 0x5c, RZ, 0xfc, !PT ;  /* 0x0000005c04047812 */ /* 0x000fc800078efcff */
[----:B------:R-:W-:Y:S01]  /*16ce0*/  ISETP.GE.AND P4, PT, R4, UR5, PT ;  /* 0x0000000504007c0c */ /* 0x000fe2000bf86270 */
[----:B---3--:R-:W-:-:S05]  /*16cf0*/  @!P1 IMAD.MOV.U32 R4, RZ, RZ, R173 ;  /* 0x000000ffff049224 */ /* 0x008fca00078e00ad */
[----:B--2---:R4:W2:Y:S04]  /*16d00*/  @!P1 LDG.E.U16 R230, desc[UR16][R4.64] ;  /* 0x0000001004e69981 */ /* 0x0048a8000c1e1500 */
[----:B------:R-:W3:Y:S01]  /*16d10*/  LDL R5, [R1+0x4b4] ;  /* 0x0004b40001057983 */ /* 0x000ee20000100800 */
[----:B------:R-:W-:Y:S02]  /*16d20*/  PRMT R152, RZ, 0x7610, R152 ;  /* 0x00007610ff987816 */ /* 0x000fe40000000098 */
[----:B------:R-:W-:Y:S01]  /*16d30*/  PRMT R8, RZ, 0x7610, R8 ;  /* 0x00007610ff087816 */ /* 0x000fe20000000008 */
[----:B----4-:R-:W-:Y:S01]  /*16d40*/  @!P2 IMAD.MOV.U32 R4, RZ, RZ, R172 ;  /* 0x000000ffff04a224 */ /* 0x010fe200078e00ac */
[----:B------:R-:W-:Y:S02]  /*16d50*/  PRMT R198, RZ, 0x7610, R198 ;  /* 0x00007610ffc67816 */ /* 0x000fe400000000c6 */
[----:B------:R-:W-:-:S04]  /*16d60*/  SHF.R.U32.HI R174, RZ, 0x6, R174 ;  /* 0x00000006ffae7819 */ /* 0x000fc800000116ae */
[----:B------:R-:W-:-:S04]  /*16d70*/  SGXT.U32 R174, R174, 0x1 ;  /* 0x00000001aeae781a */ /* 0x000fc80000000000 */
[----:B------:R-:W-:Y:S02]  /*16d80*/  LOP3.LUT R173, R174, 0x5e, RZ, 0xfc, !PT ;  /* 0x0000005eaead7812 */ /* 0x000fe400078efcff */
[----:B------:R-:W0:Y:S02]  /*16d90*/  S2R R174, SR_TID.X ;  /* 0x0000000000ae7919 */ /* 0x000e240000002100 */
[----:B------:R-:W-:Y:S01]  /*16da0*/  ISETP.GE.AND P1, PT, R173, UR5, PT ;  /* 0x00000005ad007c0c */ /* 0x000fe2000bf26270 */
[----:B---3--:R1:W3:Y:S02]  /*16db0*/  @!P2 LDG.E.U16 R152, desc[UR16][R4.64] ;  /* 0x000000100498a981 */ /* 0x0082e4000c1e1500 */
[----:B-1----:R-:W-:Y:S02]  /*16dc0*/  @!P3 IMAD.MOV.U32 R4, RZ, RZ, R0 ;  /* 0x000000ffff04b224 */ /* 0x002fe400078e0000 */
[----:B------:R-:W-:Y:S01]  /*16dd0*/  @!P3 IMAD.MOV.U32 R5, RZ, RZ, R171 ;  /* 0x000000ffff05b224 */ /* 0x000fe200078e00ab */
[----:B0-----:R-:W-:Y:S01]  /*16de0*/  SHF.R.U32.HI R173, RZ, 0x6, R174 ;  /* 0x00000006ffad7819 */ /* 0x001fe200000116ae */
[----:B------:R-:W4:Y:S04]  /*16df0*/  LDL R171, [R1+0x48c] ;  /* 0x00048c0001ab7983 */ /* 0x000f280000100800 */
[----:B------:R0:W2:Y:S02]  /*16e00*/  @!P3 LDG.E.U16 R8, desc[UR16][R4.64] ;  /* 0x000000100408b981 */ /* 0x0000a4000c1e1500 */
[----:B0-----:R-:W-:-:S02]  /*16e10*/  @!P4 IMAD.MOV.U32 R4, RZ, RZ, R169 ;  /* 0x000000ffff04c224 */ /* 0x001fc400078e00a9 */
[----:B------:R-:W-:Y:S01]  /*16e20*/  @!P4 IMAD.MOV.U32 R5, RZ, RZ, R170 ;  /* 0x000000ffff05c224 */ /* 0x000fe200078e00aa */
[----:B------:R-:W-:Y:S01]  /*16e30*/  SHF.R.U32.HI R174, RZ, 0x6, R174 ;  /* 0x00000006ffae7819 */ /* 0x000fe200000116ae */
[----:B------:R-:W3:Y:S04]  /*16e40*/  LDL R170, [R1+0x484] ;  /* 0x0004840001aa7983 */ /* 0x000ee80000100800 */
[----:B------:R0:W2:Y:S01]  /*16e50*/  @!P4 LDG.E.U16 R198, desc[UR16][R4.64] ;  /* 0x0000001004c6c981 */ /* 0x0000a2000c1e1500 */
[----:B------:R-:W-:Y:S02]  /*16e60*/  SGXT.U32 R173, R173, 0x1 ;  /* 0x00000001adad781a */ /* 0x000fe40000000000 */
[----:B------:R-:W-:Y:S01]  /*16e70*/  PRMT R232, RZ, 0x7610, R232 ;  /* 0x00007610ffe87816 */ /* 0x000fe200000000e8 */
[----:B------:R-:W3:Y:S04]  /*16e80*/  LDL R169, [R1+0x488] ;  /* 0x0004880001a97983 */ /* 0x000ee80000100800 */
[----:B------:R-:W0:Y:S04]  /*16e90*/  LDL R4, [R1+0x49c] ;  /* 0x00049c0001047983 */ /* 0x000e280000100800 */
[----:B------:R-:W0:Y:S01]  /*16ea0*/  LDL R5, [R1+0x4a0] ;  /* 0x0004a00001057983 */ /* 0x000e220000100800 */
[----:B------:R-:W-:-:S04]  /*16eb0*/  SGXT.U32 R174, R174, 0x1 ;  /* 0x00000001aeae781a */ /* 0x000fc80000000000 */
[----:B------:R-:W-:Y:S02]  /*16ec0*/  LOP3.LUT R0, R174, 0x62, RZ, 0xfc, !PT ;  /* 0x00000062ae007812 */ /* 0x000fe400078efcff */
[----:B------:R-:W1:Y:S01]  /*16ed0*/  S2R R174, SR_TID.X ;  /* 0x0000000000ae7919 */ /* 0x000e620000002100 */
[----:B------:R-:W-:Y:S02]  /*16ee0*/  LOP3.LUT R172, R173, 0x60, RZ, 0xfc, !PT ;  /* 0x00000060adac7812 */ /* 0x000fe400078efcff */
[----:B------:R-:W4:Y:S01]  /*16ef0*/  LDL R173, [R1+0x498] ;  /* 0x0004980001ad7983 */ /* 0x000f220000100800 */
[----:B------:R-:W-:-:S03]  /*16f00*/  ISETP.GE.AND P3, PT, R0, UR5, PT ;  /* 0x0000000500007c0c */ /* 0x000fc6000bf66270 */
[----:B------:R-:W2:Y:S01]  /*16f10*/  LDL R0, [R1+0x490] ;  /* 0x0004900001007983 */ /* 0x000ea20000100800 */
[----:B-1----:R-:W-:-:S04]  /*16f20*/  SHF.R.U32.HI R174, RZ, 0x6, R174 ;  /* 0x00000006ffae7819 */ /* 0x002fc800000116ae */
[----:B------:R-:W-:-:S04]  /*16f30*/  SGXT.U32 R174, R174, 0x1 ;  /* 0x00000001aeae781a */ /* 0x000fc80000000000 */
[----:B------:R-:W-:-:S04]  /*16f40*/  LOP3.LUT R174, R174, 0x64, RZ, 0xfc, !PT ;  /* 0x00000064aeae7812 */ /* 0x000fc800078efcff */
[----:B------:R-:W-:Y:S02]  /*16f50*/  ISETP.GE.AND P4, PT, R174, UR5, PT ;  /* 0x00000005ae007c0c */ /* 0x000fe4000bf86270 */
[----:B------:R-:W3:Y:S01]  /*16f60*/  LDL.LU R174, [R1+0xbbc] ;  /* 0x000bbc0001ae7983 */ /* 0x000ee20000300800 */
[----:B0-----:R-:W-:-:S04]  /*16f70*/  @!P1 LOP3.LUT R5, R5, R4, RZ, 0x3c, !PT ;  /* 0x0000000405059212 */ /* 0x001fc800078e3cff */
[----:B------:R-:W-:-:S04]  /*16f80*/  @!P1 LOP3.LUT R4, R5, R4, RZ, 0x3c, !PT ;  /* 0x0000000405049212 */ /* 0x000fc800078e3cff */
[----:B------:R-:W-:-:S05]  /*16f90*/  @!P1 LOP3.LUT R5, R5, R4, RZ, 0x3c, !PT ;  /* 0x0000000405059212 */ /* 0x000fca00078e3cff */
[----:B------:R0:W3:Y:S04]  /*16fa0*/  @!P1 LDG.E.U16 R232, desc[UR16][R4.64] ;  /* 0x0000001004e89981 */ /* 0x0000e8000c1e1500 */
[----:B------:R-:W2:Y:S01]  /*16fb0*/  LDL R5, [R1+0x494] ;  /* 0x0004940001057983 */ /* 0x000ea20000100800 */
[----:B------:R-:W-:Y:S02]  /*16fc0*/  ISETP.GE.AND P2, PT, R172, UR5, PT ;  /* 0x00000005ac007c0c */ /* 0x000fe4000bf46270 */
[----:B------:R-:W1:Y:S01]  /*16fd0*/  S2R R172, SR_TID.X ;  /* 0x0000000000ac7919 */ /* 0x000e620000002100 */
[----:B------:R-:W-:Y:S02]  /*16fe0*/  PRMT R23, RZ, 0x7610, R23 ;  /* 0x00007610ff177816 */ /* 0x000fe40000000017 */
[----:B------:R-:W-:-:S02]  /*16ff0*/  PRMT R7, RZ, 0x7610, R7 ;  /* 0x00007610ff077816 */ /* 0x000fc40000000007 */
[----:B------:R-:W-:Y:S02]  /*17000*/  PRMT R199, RZ, 0x7610, R199 ;  /* 0x00007610ffc77816 */ /* 0x000fe400000000c7 */
[----:B-1----:R-:W-:-:S04]  /*17010*/  SHF.R.U32.HI R172, RZ, 0x6, R172 ;  /* 0x00000006ffac7819 */ /* 0x002fc800000116ac */
[----:B------:R-:W-:-:S04]  /*17020*/  SGXT.U32 R172, R172, 0x1 ;  /* 0x00000001acac781a */ /* 0x000fc80000000000 */
[----:B0-----:R-:W-:-:S04]  /*17030*/  LOP3.LUT R4, R172, 0x66, RZ, 0xfc, !PT ;  /* 0x00000066ac047812 */ /* 0x001fc800078efcff */
[----:B------:R-:W-:Y:S01]  /*17040*/  ISETP.GE.AND P1, PT, R4, UR5, PT ;  /* 0x0000000504007c0c */ /* 0x000fe2000bf26270 */
[----:B----4-:R-:W-:Y:S01]  /*17050*/  @!P2 IMAD.MOV.U32 R4, RZ, RZ, R173 ;  /* 0x000000ffff04a224 */ /* 0x010fe200078e00ad */
[----:B------:R-:W0:Y:S01]  /*17060*/  S2R R172, SR_TID.X ;  /* 0x0000000000ac7919 */ /* 0x000e220000002100 */
[----:B------:R-:W1:Y:S03]  /*17070*/  S2R R173, SR_TID.X ;  /* 0x0000000000ad7919 */ /* 0x000e660000002100 */
[----:B--2---:R2:W4:Y:S02]  /*17080*/  @!P2 LDG.E.U16 R23, desc[UR16][R4.64] ;  /* 0x000000100417a981 */ /* 0x004524000c1e1500 */
[----:B--2---:R-:W-:Y:S02]  /*17090*/  @!P3 IMAD.MOV.U32 R4, RZ, RZ, R0 ;  /* 0x000000ffff04b224 */ /* 0x004fe400078e0000 */
[----:B------:R-:W-:Y:S01]  /*170a0*/  @!P3 IMAD.MOV.U32 R5, RZ, RZ, R171 ;  /* 0x000000ffff05b224 */ /* 0x000fe200078e00ab */
[----:B0-----:R-:W-:Y:S01]  /*170b0*/  SHF.R.U32.HI R172, RZ, 0x6, R172 ;  /* 0x00000006ffac7819 */ /* 0x001fe200000116ac */
[----:B------:R-:W2:Y:S04]  /*170c0*/  LDL R171, [R1+0x46c] ;  /* 0x00046c0001ab7983 */ /* 0x000ea80000100800 */
[----:B------:R3:W4:Y:S01]  /*170d0*/  @!P3 LDG.E.U16 R7, desc[UR16][R4.64] ;  /* 0x000000100407b981 */ /* 0x000722000c1e1500 */
[----:B-1----:R-:W-:-:S02]  /*170e0*/  SHF.R.U32.HI R173, RZ, 0x6, R173 ;  /* 0x00000006ffad7819 */ /* 0x002fc400000116ad */
[----:B------:R-:W-:Y:S01]  /*170f0*/  PRMT R234, RZ, 0x7610, R234 ;  /* 0x00007610ffea7816 */ /* 0x000fe200000000ea */
[----:B------:R-:W2:Y:S01]  /*17100*/  LDL R0, [R1+0x470] ;  /* 0x0004700001007983 */ /* 0x000ea20000100800 */
[----:B---3--:R-:W-:Y:S02]  /*17110*/  @!P4 IMAD.MOV.U32 R4, RZ, RZ, R169 ;  /* 0x000000ffff04c224 */ /* 0x008fe400078e00a9 */
[----:B------:R-:W-:Y:S01]  /*17120*/  @!P4 IMAD.MOV.U32 R5, RZ, RZ, R170 ;  /* 0x000000ffff05c224 */ /* 0x000fe200078e00aa */
[----:B------:R-:W-:Y:S01]  /*17130*/  SGXT.U32 R172, R172, 0x1 ;  /* 0x00000001acac781a */ /* 0x000fe20000000000 */
[----:B------:R-:W3:Y:S04]  /*17140*/  LDL R170, [R1+0x464] ;  /* 0x0004640001aa7983 */ /* 0x000ee80000100800 */
[----:B------:R0:W4:Y:S01]  /*17150*/  @!P4 LDG.E.U16 R199, desc[UR16][R4.64] ;  /* 0x0000001004c7c981 */ /* 0x000122000c1e1500 */
[----:B------:R-:W-:-:S03]  /*17160*/  SGXT.U32 R173, R173, 0x1 ;  /* 0x00000001adad781a */ /* 0x000fc60000000000 */
[----:B------:R-:W3:Y:S04]  /*17170*/  LDL R169, [R1+0x468] ;  /* 0x0004680001a97983 */ /* 0x000ee80000100800 */
[----:B------:R-:W0:Y:S04]  /*17180*/  LDL R4, [R1+0x47c] ;  /* 0x00047c0001047983 */ /* 0x000e280000100800 */
[----:B------:R-:W0:Y:S01]  /*17190*/  LDL R5, [R1+0x480] ;  /* 0x0004800001057983 */ /* 0x000e220000100800 */
[----:B------:R-:W-:-:S04]  /*171a0*/  LOP3.LUT R172, R172, 0x68, RZ, 0xfc, !PT ;  /* 0x00000068acac7812 */ /* 0x000fc800078efcff */
[----:B------:R-:W-:Y:S02]  /*171b0*/  ISETP.GE.AND P2, PT, R172, UR5, PT ;  /* 0x00000005ac007c0c */ /* 0x000fe4000bf46270 */
[----:B------:R-:W-:Y:S02]  /*171c0*/  LOP3.LUT R172, R173, 0x6a, RZ, 0xfc, !PT ;  /* 0x0000006aadac7812 */ /* 0x000fe400078efcff */
[----:B------:R-:W1:Y:S02]  /*171d0*/  S2R R173, SR_TID.X ;  /* 0x0000000000ad7919 */ /* 0x000e640000002100 */
[----:B-1----:R-:W-:-:S04]  /*171e0*/  SHF.R.U32.HI R173, RZ, 0x6, R173 ;  /* 0x00000006ffad7819 */ /* 0x002fc800000116ad */
[----:B------:R-:W-:-:S04]  /*171f0*/  SGXT.U32 R173, R173, 0x1 ;  /* 0x00000001adad781a */ /* 0x000fc80000000000 */
[----:B------:R-:W-:-:S04]  /*17200*/  LOP3.LUT R173, R173, 0x6c, RZ, 0xfc, !PT ;  /* 0x0000006cadad7812 */ /* 0x000fc800078efcff */
[----:B------:R-:W-:Y:S02]  /*17210*/  ISETP.GE.AND P4, PT, R173, UR5, PT ;  /* 0x00000005ad007c0c */ /* 0x000fe4000bf86270 */
[----:B------:R-:W4:Y:S01]  /*17220*/  LDL.LU R173, [R1+0xbb8] ;  /* 0x000bb80001ad7983 */ /* 0x000f220000300800 */
[----:B0-----:R-:W-:-:S04]  /*17230*/  @!P1 LOP3.LUT R5, R5, R4, RZ, 0x3c, !PT ;  /* 0x0000000405059212 */ /* 0x001fc800078e3cff */
[----:B------:R-:W-:-:S04]  /*17240*/  @!P1 LOP3.LUT R4, R5, R4, RZ, 0x3c, !PT ;  /* 0x0000000405049212 */ /* 0x000fc800078e3cff */
[----:B------:R-:W-:-:S05]  /*17250*/  @!P1 LOP3.LUT R5, R5, R4, RZ, 0x3c, !PT ;  /* 0x0000000405059212 */ /* 0x000fca00078e3cff */
[----:B------:R0:W4:Y:S04]  /*17260*/  @!P1 LDG.E.U16 R234, desc[UR16][R4.64] ;  /* 0x0000001004ea9981 */ /* 0x000128000c1e1500 */
[----:B------:R-:W0:Y:S04]  /*17270*/  LDL R4, [R1+0x474] ;  /* 0x0004740001047983 */ /* 0x000e280000100800 */
[----:B------:R-:W0:Y:S01]  /*17280*/  LDL R5, [R1+0x478] ;  /* 0x0004780001057983 */ /* 0x000e220000100800 */
[----:B------:R-:W-:Y:S02]  /*17290*/  PRMT R22, RZ, 0x7610, R22 ;  /* 0x00007610ff167816 */ /* 0x000fe40000000016 */
[----:B------:R-:W-:-:S02]  /*172a0*/  ISETP.GE.AND P3, PT, R172, UR5, PT ;  /* 0x00000005ac007c0c */ /* 0x000fc4000bf66270 */
[----:B------:R-:W-:Y:S01]  /*172b0*/  PRMT R6, RZ, 0x7610, R6 ;  /* 0x00007610ff067816 */ /* 0x000fe20000000006 */
[----:B------:R-:W1:Y:S01]  /*172c0*/  S2R R172, SR_TID.X ;  /* 0x0000000000ac7919 */ /* 0x000e620000002100 */
[----:B------:R-:W-:Y:S02]  /*172d0*/  PRMT R200, RZ, 0x7610, R200 ;  /* 0x00007610ffc87816 */ /* 0x000fe400000000c8 */
        /* <DEDUP_REMOVED lines=8> */
[----:B------:R0:W4:Y:S02]  /*17360*/  @!P2 LDG.E.U16 R22, desc[UR16][R4.64] ;  /* 0x000000100416a981 */ /* 0x000124000c1e1500 */
[----:B0-----:R-:W0:Y:S01]  /*17370*/  S2R R5, SR_TID.X ;  /* 0x0000000000057919 */ /* 0x001e220000002100 */
[----:B--2---:R-:W-:Y:S01]  /*17380*/  @!P3 IMAD.MOV.U32 R4, RZ, RZ, R0 ;  /* 0x000000ffff04b224 */ /* 0x004fe200078e0000 */
[----:B------:R-:W-:Y:S01]  /*17390*/  PRMT R2, RZ, 0x7610, R2 ;  /* 0x00007610ff027816 */ /* 0x000fe20000000002 */
[----:B------:R-:W2:Y:S01]  /*173a0*/  LDL R0, [R1+0x450] ;  /* 0x0004500001007983 */ /* 0x000ea20000100800 */
[----:B0-----:R-:W-:-:S04]  /*173b0*/  SHF.R.U32.HI R5, RZ, 0x6, R5 ;  /* 0x00000006ff057819 */ /* 0x001fc80000011605 */
[----:B------:R-:W-:-:S04]  /*173c0*/  SGXT.U32 R5, R5, 0x1 ;  /* 0x000000010505781a */ /* 0x000fc80000000000 */
[----:B------:R-:W-:-:S04]  /*173d0*/  LOP3.LUT R5, R5, 0x70, RZ, 0xfc, !PT ;  /* 0x0000007005057812 */ /* 0x000fc800078efcff */
[----:B------:R-:W-:Y:S01]  /*173e0*/  ISETP.GE.AND P2, PT, R5, UR5, PT ;  /* 0x0000000505007c0c */ /* 0x000fe2000bf46270 */
[----:B------:R-:W-:-:S05]  /*173f0*/  @!P3 IMAD.MOV.U32 R5, RZ, RZ, R171 ;  /* 0x000000ffff05b224 */ /* 0x000fca00078e00ab */
[----:B------:R0:W4:Y:S02]  /*17400*/  @!P3 LDG.E.U16 R6, desc[UR16][R4.64] ;  /* 0x000000100406b981 */ /* 0x000124000c1e1500 */
[----:B0-----:R-:W0:Y:S01]  /*17410*/  S2R R5, SR_TID.X ;  /* 0x0000000000057919 */ /* 0x001e220000002100 */
[----:B---3--:R-:W-:Y:S01]  /*17420*/  @!P4 IMAD.MOV.U32 R4, RZ, RZ, R169 ;  /* 0x000000ffff04c224 */ /* 0x008fe200078e00a9 */
[----:B------:R-:W1:Y:S01]  /*17430*/  S2R R171, SR_TID.X ;  /* 0x0000000000ab7919 */ /* 0x000e620000002100 */
[----:B------:R-:W3:Y:S01]  /*17440*/  LDL R169, [R1+0x448] ;  /* 0x0004480001a97983 */ /* 0x000ee20000100800 */
[----:B0-----:R-:W-:-:S04]  /*17450*/  SHF.R.U32.HI R5, RZ, 0x6, R5 ;  /* 0x00000006ff057819 */ /* 0x001fc80000011605 */
[----:B------:R-:W-:-:S04]  /*17460*/  SGXT.U32 R5, R5, 0x1 ;  /* 0x000000010505781a */ /* 0x000fc80000000000 */
[----:B------:R-:W-:-:S04]  /*17470*/  LOP3.LUT R5, R5, 0x72, RZ, 0xfc, !PT ;  /* 0x0000007205057812 */ /* 0x000fc800078efcff */
[----:B------:R-:W-:Y:S01]  /*17480*/  ISETP.GE.AND P3, PT, R5, UR5, PT ;  /* 0x0000000505007c0c */ /* 0x000fe2000bf66270 */
[----:B------:R-:W-:-:S05]  /*17490*/  @!P4 IMAD.MOV.U32 R5, RZ, RZ, R170 ;  /* 0x000000ffff05c224 */ /* 0x000fca00078e00aa */
[----:B------:R0:W4:Y:S04]  /*174a0*/  @!P4 LDG.E.U16 R200, desc[UR16][R4.64] ;  /* 0x0000001004c8c981 */ /* 0x000128000c1e1500 */
[----:B------:R-:W0:Y:S04]  /*174b0*/  LDL R4, [R1+0x45c] ;  /* 0x00045c0001047983 */ /* 0x000e280000100800 */
[----:B------:R-:W0:Y:S01]  /*174c0*/  LDL R5, [R1+0x460] ;  /* 0x0004600001057983 */ /* 0x000e220000100800 */
        /* <DEDUP_REMOVED lines=11> */
[----:B------:R-:W-:Y:S01]  /*17580*/  PRMT R21, RZ, 0x7610, R21 ;  /* 0x00007610ff157816 */ /* 0x000fe20000000015 */
        /* <DEDUP_REMOVED lines=10> */
[----:B0-----:R-:W0:Y:S02]  /*17630*/  S2R R5, SR_TID.X ;  /* 0x0000000000057919 */ /* 0x001e240000002100 */
[----:B0-----:R-:W-:-:S04]  /*17640*/  SHF.R.U32.HI R5, RZ, 0x6, R5 ;  /* 0x00000006ff057819 */ /* 0x001fc80000011605 */
[----:B------:R-:W-:-:S04]  /*17650*/  SGXT.U32 R5, R5, 0x1 ;  /* 0x000000010505781a */ /* 0x000fc80000000000 */
[----:B------:R-:W-:Y:S02]  /*17660*/  LOP3.LUT R4, R5, 0x78, RZ, 0xfc, !PT ;  /* 0x0000007805047812 */ /* 0x000fe400078efcff */
[----:B------:R-:W3:Y:S01]  /*17670*/  LDL R5, [R1+0x44c] ;  /* 0x00044c0001057983 */ /* 0x000ee20000100800 */
[----:B------:R-:W-:Y:S02]  /*17680*/  PRMT R184, RZ, 0x7610, R184 ;  /* 0x00007610ffb87816 */ /* 0x000fe400000000b8 */
[----:B------:R-:W-:Y:S01]  /*17690*/  ISETP.GE.AND P2, PT, R4, UR5, PT ;  /* 0x0000000504007c0c */ /* 0x000fe2000bf46270 */
[----:B--2---:R-:W-:-:S05]  /*176a0*/  @!P3 IMAD.MOV.U32 R4, RZ, RZ, R0 ;  /* 0x000000ffff04b224 */ /* 0x004fca00078e0000 */
[----:B---3--:R0:W2:Y:S02]  /*176b0*/  @!P3 LDG.E.U16 R184, desc[UR16][R4.64] ;  /* 0x0000001004b8b981 */ /* 0x0080a4000c1e1500 */
[----:B0-----:R-:W0:Y:S02]  /*176c0*/  S2R R5, SR_TID.X ;  /* 0x0000000000057919 */ /* 0x001e240000002100 */
[----:B0-----:R-:W-:-:S04]  /*176d0*/  SHF.R.U32.HI R5, RZ, 0x6, R5 ;  /* 0x00000006ff057819 */ /* 0x001fc80000011605 */
[----:B------:R-:W-:-:S04]  /*176e0*/  SGXT.U32 R5, R5, 0x1 ;  /* 0x000000010505781a */ /* 0x000fc80000000000 */
[----:B------:R-:W-:Y:S02]  /*176f0*/  LOP3.LUT R4, R5, 0x7a, RZ, 0xfc, !PT ;  /* 0x0000007a05047812 */ /* 0x000fe400078efcff */
[----:B------:R-:W3:Y:S01]  /*17700*/  LDL R5, [R1+0x444] ;  /* 0x0004440001057983 */ /* 0x000ee20000100800 */
[----:B------:R-:W-:Y:S02]  /*17710*/  PRMT R201, RZ, 0x7610, R201 ;  /* 0x00007610ffc97816 */ /* 0x000fe400000000c9 */
[----:B------:R-:W-:Y:S01]  /*17720*/  ISETP.GE.AND P3, PT, R4, UR5, PT ;  /* 0x0000000504007c0c */ /* 0x000fe2000bf66270 */
[----:B------:R-:W-:Y:S01]  /*17730*/  @!P4 IMAD.MOV.U32 R4, RZ, RZ, R169 ;  /* 0x000000ffff04c224 */ /* 0x000fe200078e00a9 */
[----:B------:R-:W0:Y:S04]  /*17740*/  S2R R0, SR_TID.X ;  /* 0x0000000000007919 */ /* 0x000e280000002100 */
[----:B---3--:R1:W3:Y:S04]  /*17750*/  @!P4 LDG.E.U16 R201, desc[UR16][R4.64] ;  /* 0x0000001004c9c981 */ /* 0x0082e8000c1e1500 */
[----:B------:R-:W1:Y:S04]  /*17760*/  LDL R4, [R1+0x43c] ;  /* 0x00043c0001047983 */ /* 0x000e680000100800 */
[----:B------:R-:W1:Y:S01]  /*17770*/  LDL R5, [R1+0x440] ;  /* 0x0004400001057983 */ /* 0x000e620000100800 */
[----:B0-----:R-:W-:-:S04]  /*17780*/  SHF.R.U32.HI R0, RZ, 0x6, R0 ;  /* 0x00000006ff007819 */ /* 0x001fc80000011600 */
[----:B------:R-:W-:Y:S02]  /*17790*/  SGXT.U32 R0, R0, 0x1 ;  /* 0x000000010000781a */ /* 0x000fe40000000000 */
[----:B------:R-:W-:Y:S02]  /*177a0*/  PRMT R236, RZ, 0x7610, R236 ;  /* 0x00007610ffec7816 */ /* 0x000fe400000000ec */
[C---:B------:R-:W-:Y:S02]  /*177b0*/  LOP3.LUT R169, R0.reuse, 0x7c, RZ, 0xfc, !PT ;  /* 0x0000007c00a97812 */ /* 0x040fe400078efcff */
[----:B------:R-:W-:Y:S02]  /*177c0*/  LOP3.LUT R0, R0, 0x7e, RZ, 0xfc, !PT ;  /* 0x0000007e00007812 */ /* 0x000fe400078efcff */
[----:B------:R-:W-:Y:S02]  /*177d0*/  ISETP.GE.AND P4, PT, R169, UR5, PT ;  /* 0x00000005a9007c0c */ /* 0x000fe4000bf86270 */
[----:B------:R-:W2:Y:S01]  /*177e0*/  LDL.LU R169, [R1+0xba8] ;  /* 0x000ba80001a97983 */ /* 0x000ea20000300800 */
[----:B------:R-:W-:-:S03]  /*177f0*/  ISETP.GE.AND P5, PT, R0, UR5, PT ;  /* 0x0000000500007c0c */ /* 0x000fc6000bfa6270 */
[----:B------:R-:W4:Y:S01]  /*17800*/  LDL.LU R0, [R1+0x600] ;  /* 0x0006000001007983 */ /* 0x000f220000300800 */
[----:B-1----:R-:W-:-:S04]  /*17810*/  @!P1 LOP3.LUT R5, R5, R4, RZ, 0x3c, !PT ;  /* 0x0000000405059212 */ /* 0x002fc800078e3cff */
[----:B------:R-:W-:-:S04]  /*17820*/  @!P1 LOP3.LUT R4, R5, R4, RZ, 0x3c, !PT ;  /* 0x0000000405049212 */ /* 0x000fc800078e3cff */
[----:B------:R-:W-:-:S05]  /*17830*/  @!P1 LOP3.LUT R5, R5, R4, RZ, 0x3c, !PT ;  /* 0x0000000405059212 */ /* 0x000fca00078e3cff */
[----:B------:R0:W3:Y:S04]  /*17840*/  @!P1 LDG.E.U16 R236, desc[UR16][R4.64] ;  /* 0x0000001004ec9981 */ /* 0x0000e8000c1e1500 */
[----:B------:R-:W0:Y:S04]  /*17850*/  LDL R4, [R1+0x434] ;  /* 0x0004340001047983 */ /* 0x000e280000100800 */
[----:B------:R-:W0:Y:S01]  /*17860*/  LDL R5, [R1+0x438] ;  /* 0x0004380001057983 */ /* 0x000e220000100800 */
[----:B------:R-:W-:Y:S02]  /*17870*/  PRMT R20, RZ, 0x7610, R20 ;  /* 0x00007610ff147816 */ /* 0x000fe40000000014 */
[----:B0-----:R-:W-:-:S04]  /*17880*/  @!P2 LOP3.LUT R5, R5, R4, RZ, 0x3c, !PT ;  /* 0x000000040505a212 */ /* 0x001fc800078e3cff */
[----:B------:R-:W-:-:S04]  /*17890*/  @!P2 LOP3.LUT R4, R5, R4, RZ, 0x3c, !PT ;  /* 0x000000040504a212 */ /* 0x000fc800078e3cff */
[----:B------:R-:W-:-:S05]  /*178a0*/  @!P2 LOP3.LUT R5, R5, R4, RZ, 0x3c, !PT ;  /* 0x000000040505a212 */ /* 0x000fca00078e3cff */
[----:B------:R0:W3:Y:S04]  /*178b0*/  @!P2 LDG.E.U16 R20, desc[UR16][R4.64] ;  /* 0x000000100414a981 */ /* 0x0000e8000c1e1500 */
[----:B------:R-:W0:Y:S04]  /*178c0*/  LDL R4, [R1+0x42c] ;  /* 0x00042c0001047983 */ /* 0x000e280000100800 */
[----:B------:R-:W0:Y:S01]  /*178d0*/  LDL R5, [R1+0x430] ;  /* 0x0004300001057983 */ /* 0x000e220000100800 */
[----:B------:R-:W-:Y:S02]  /*178e0*/  PRMT R195, RZ, 0x7610, R195 ;  /* 0x00007610ffc37816 */ /* 0x000fe400000000c3 */
[----:B------:R-:W-:-:S04]  /*178f0*/  LOP3.LUT R168, R168, 0x7f, RZ, 0xc0, !PT ;  /* 0x0000007fa8a87812 */ /* 0x000fc800078ec0ff */
[----:B------:R-:W-:Y:S02]  /*17900*/  ISETP.GE.AND P1, PT, R168, UR5, PT ;  /* 0x00000005a8007c0c */ /* 0x000fe4000bf26270 */
[----:B------:R-:W3:Y:S01]  /*17910*/  LDL.LU R168, [R1+0xba4] ;  /* 0x000ba40001a87983 */ /* 0x000ee20000300800 */
[----:B0-----:R-:W-:-:S04]  /*17920*/  @!P3 LOP3.LUT R5, R5, R4, RZ, 0x3c, !PT ;  /* 0x000000040505b212 */ /* 0x001fc800078e3cff */
        /* <DEDUP_REMOVED lines=17> */
[----:B------:R-:W0:Y:S01]  /*17a40*/  LDL R5, [R1+0x604] ;  /* 0x0006040001057983 */ /* 0x000e220000100800 */
[----:B------:R-:W-:-:S03]  /*17a50*/  PRMT R193, RZ, 0x7610, R193 ;  /* 0x00007610ffc17816 */ /* 0x000fc600000000c1 */
[----:B----4-:R-:W-:Y:S01]  /*17a60*/  STL [R1+0xb60], R0 ;  /* 0x000b600001007387 */ /* 0x010fe20000100800 */
[----:B0-----:R-:W-:Y:S02]  /*17a70*/  @!P0 IMAD.MOV.U32 R4, RZ, RZ, R5 ;  /* 0x000000ffff048224 */ /* 0x001fe400078e0005 */
[----:B------:R-:W-:-:S05]  /*17a80*/  @!P0 IMAD.MOV.U32 R5, RZ, RZ, R0 ;  /* 0x000000ffff058224 */ /* 0x000fca00078e0000 */
[----:B------:R0:W4:Y:S04]  /*17a90*/  @!P0 LDG.E.U16 R193, desc[UR16][R4.64] ;  /* 0x0000001004c18981 */ /* 0x000128000c1e1500 */
[----:B------:R-:W0:Y:S04]  /*17aa0*/  LDL R4, [R1+0xa20] ;  /* 0x000a200001047983 */ /* 0x000e280000100800 */
[----:B------:R-:W0:Y:S01]  /*17ab0*/  LDL R5, [R1+0xa24] ;  /* 0x000a240001057983 */ /* 0x000e220000100800 */
[----:B------:R-:W-:Y:S01]  /*17ac0*/  PRMT R240, RZ, 0x7610, R240 ;  /* 0x00007610fff07816 */ /* 0x000fe200000000f0 */
[----:B------:R-:W-:Y:S01]  /*17ad0*/  BAR.SYNC.DEFER_BLOCKING 0x0 ;  /* 0x0000000000007b1d */ /* 0x000fe20000010000 */
[----:B0-----:R-:W-:-:S04]  /*17ae0*/  @!P1 LOP3.LUT R5, R5, R4, RZ, 0x3c, !PT ;  /* 0x0000000405059212 */ /* 0x001fc800078e3cff */
[----:B------:R-:W-:-:S04]  /*17af0*/  @!P1 LOP3.LUT R4, R5, R4, RZ, 0x3c, !PT ;  /* 0x0000000405049212 */ /* 0x000fc800078e3cff */
[----:B------:R-:W-:-:S05]  /*17b00*/  @!P1 LOP3.LUT R5, R5, R4, RZ, 0x3c, !PT ;  /* 0x0000000405059212 */ /* 0x000fca00078e3cff */
[----:B------:R0:W4:Y:S04]  /*17b10*/  @!P1 LDG.E.U16 R240, desc[UR16][R4.64] ;  /* 0x0000001004f09981 */ /* 0x000128000c1e1500 */
[----:B------:R-:W0:Y:S04]  /*17b20*/  LDL R4, [R1+0xa00] ;  /* 0x000a000001047983 */ /* 0x000e280000100800 */
[----:B------:R-:W0:Y:S01]  /*17b30*/  LDL R5, [R1+0xa04] ;  /* 0x000a040001057983 */ /* 0x000e220000100800 */
[----:B------:R-:W-:Y:S02]  /*17b40*/  PRMT R242, RZ, 0x7610, R242 ;  /* 0x00007610fff27816 */ /* 0x000fe400000000f2 */
        /* <DEDUP_REMOVED lines=45> */
[----:B------:R-:W2:Y:S04]  /*17e20*/  @!P1 LDG.E.U16 R167, desc[UR16][R4.64] ;  /* 0x0000001004a79981 */ /* 0x000ea8000c1e1500 */
[----:B--2---:R0:W-:Y:S04]  /*17e30*/  STL [R1+0x20], R167 ;  /* 0x000020a701007387 */ /* 0x0041e80000100800 */
[----:B0-----:R-:W2:Y:S04]  /*17e40*/  LDL.LU R167, [R1+0xba0] ;  /* 0x000ba00001a77983 */ /* 0x001ea80000300800 */
[----:B------:R-:W3:Y:S04]  /*17e50*/  LDL R4, [R1+0x840] ;  /* 0x0008400001047983 */ /* 0x000ee80000100800 */
[----:B------:R-:W3:Y:S01]  /*17e60*/  LDL R5, [R1+0x844] ;  /* 0x0008440001057983 */ /* 0x000ee20000100800 */
[----:B------:R-:W-:-:S02]  /*17e70*/  PRMT R166, RZ, 0x7610, R166 ;  /* 0x00007610ffa67816 */ /* 0x000fc400000000a6 */
[----:B---3--:R-:W-:-:S04]  /*17e80*/  @!P1 LOP3.LUT R5, R5, R4, RZ, 0x3c, !PT ;  /* 0x0000000405059212 */ /* 0x008fc800078e3cff */
[----:B------:R-:W-:-:S04]  /*17e90*/  @!P1 LOP3.LUT R4, R5, R4, RZ, 0x3c, !PT ;  /* 0x0000000405049212 */ /* 0x000fc800078e3cff */
[----:B------:R-:W-:-:S05]  /*17ea0*/  @!P1 LOP3.LUT R5, R5, R4, RZ, 0x3c, !PT ;  /* 0x0000000405059212 */ /* 0x000fca00078e3cff */
[----:B------:R-:W3:Y:S04]  /*17eb0*/  @!P1 LDG.E.U16 R166, desc[UR16][R4.64] ;  /* 0x0000001004a69981 */ /* 0x000ee8000c1e1500 */
[----:B---3--:R0:W-:Y:S04]  /*17ec0*/  STL [R1+0x1c], R166 ;  /* 0x00001ca601007387 */ /* 0x0081e80000100800 */
[----:B0-----:R-:W3:Y:S04]  /*17ed0*/  LDL.LU R166, [R1+0xb9c] ;  /* 0x000b9c0001a67983 */ /* 0x001ee80000300800 */
[----:B------:R-:W4:Y:S04]  /*17ee0*/  LDL R4, [R1+0x800] ;  /* 0x0008000001047983 */ /* 0x000f280000100800 */
[----:B------:R-:W4:Y:S01]  /*17ef0*/  LDL R5, [R1+0x804] ;  /* 0x0008040001057983 */ /* 0x000f220000100800 */
[----:B------:R-:W-:-:S02]  /*17f00*/  PRMT R0, RZ, 0x7610, R0 ;  /* 0x00007610ff007816 */ /* 0x000fc40000000000 */
[----:B----4-:R-:W-:-:S04]  /*17f10*/  @!P1 LOP3.LUT R5, R5, R4, RZ, 0x3c, !PT ;  /* 0x0000000405059212 */ /* 0x010fc800078e3cff */
        /* <DEDUP_REMOVED lines=10> */
[----:B----4-:R0:W-:Y:S04]  /*17fc0*/  STL [R1+0x18], R0 ;  /* 0x0000180001007387 */ /* 0x0101e80000100800 */
[----:B0-----:R-:W4:Y:S04]  /*17fd0*/  LDL R0, [R1+0x684] ;  /* 0x0006840001007983 */ /* 0x001f280000100800 */
        /* <DEDUP_REMOVED lines=17> */
[----:B------:R-:W4:Y:S04]  /*180f0*/  @!P1 LDG.E.U16 R163, desc[UR16][R4.64] ;  /* 0x0000001004a39981 */ /* 0x000f28000c1e1500 */
[----:B----4-:R0:W-:Y:S04]  /*18100*/  STL [R1+0xc], R163 ;  /* 0x00000ca301007387 */ /* 0x0101e80000100800 */
[----:B0-----:R-:W4:Y:S04]  /*18110*/  LDL.LU R163, [R1+0xb90] ;  /* 0x000b900001a37983 */ /* 0x001f280000300800 */
[----:B------:R-:W2:Y:S04]  /*18120*/  LDL R4, [R1+0x700] ;  /* 0x0007000001047983 */ /* 0x000ea80000100800 */
[----:B------:R-:W2:Y:S01]  /*18130*/  LDL R5, [R1+0x704] ;  /* 0x0007040001057983 */ /* 0x000ea20000100800 */
[----:B------:R-:W-:-:S02]  /*18140*/  PRMT R162, RZ, 0x7610, R162 ;  /* 0x00007610ffa27816 */ /* 0x000fc400000000a2 */
[----:B--2---:R-:W-:-:S04]  /*18150*/  @!P1 LOP3.LUT R5, R5, R4, RZ, 0x3c, !PT ;  /* 0x0000000405059212 */ /* 0x004fc800078e3cff */
        /* <DEDUP_REMOVED lines=11> */
[----:B------:R-:W3:Y:S01]  /*18210*/  @!P1 LDG.E.U16 R3, desc[UR16][R4.64] ;  /* 0x0000001004039981 */ /* 0x000ee2000c1e1500 */
[----:B------:R-:W-:-:S03]  /*18220*/  PRMT R197, RZ, 0x7610, R197 ;  /* 0x00007610ffc57816 */ /* 0x000fc600000000c5 */
[----:B---3--:R0:W-:Y:S04]  /*18230*/  STL [R1+0x4], R3 ;  /* 0x0000040301007387 */ /* 0x0081e80000100800 */
[----:B0-----:R-:W3:Y:S04]  /*18240*/  LDL.LU R3, [R1+0xb88] ;  /* 0x000b880001037983 */ /* 0x001ee80000300800 */
[----:B------:R-:W4:Y:S01]  /*18250*/  LDL R5, [R1+0x680] ;  /* 0x0006800001057983 */ /* 0x000f220000100800 */
[----:B------:R-:W-:-:S03]  /*18260*/  @!P1 IMAD.MOV.U32 R4, RZ, RZ, R0 ;  /* 0x000000ffff049224 */ /* 0x000fc600078e0000 */
[----:B------:R-:W2:Y:S04]  /*18270*/  LDL R0, [R1+0x364] ;  /* 0x0003640001007983 */ /* 0x000ea80000100800 */
[----:B----4-:R-:W4:Y:S04]  /*18280*/  @!P1 LDG.E.U16 R197, desc[UR16][R4.64] ;  /* 0x0000001004c59981 */ /* 0x010f28000c1e1500 */
[----:B----4-:R0:W-:Y:S04]  /*18290*/  STL [R1], R197 ;  /* 0x000000c501007387 */ /* 0x0101e80000100800 */
[----:B0-----:R-:W4:Y:S04]  /*182a0*/  LDL.LU R197, [R1+0xb84] ;  /* 0x000b840001c57983 */ /* 0x001f280000300800 */
[----:B------:R-:W3:Y:S04]  /*182b0*/  LDL R4, [R1+0x640] ;  /* 0x0006400001047983 */ /* 0x000ee80000100800 */
[----:B------:R-:W3:Y:S01]  /*182c0*/  LDL R5, [R1+0x644] ;  /* 0x0006440001057983 */ /* 0x000ee20000100800 */
[----:B------:R-:W-:-:S02]  /*182d0*/  PRMT R252, RZ, 0x7610, R252 ;  /* 0x00007610fffc7816 */ /* 0x000fc400000000fc */
[----:B---3--:R-:W-:-:S04]  /*182e0*/  @!P1 LOP3.LUT R5, R5, R4, RZ, 0x3c, !PT ;  /* 0x0000000405059212 */ /* 0x008fc800078e3cff */
[----:B------:R-:W-:-:S04]  /*182f0*/  @!P1 LOP3.LUT R4, R5, R4, RZ, 0x3c, !PT ;  /* 0x0000000405049212 */ /* 0x000fc800078e3cff */
[----:B------:R-:W-:-:S05]  /*18300*/  @!P1 LOP3.LUT R5, R5, R4, RZ, 0x3c, !PT ;  /* 0x0000000405059212 */ /* 0x000fca00078e3cff */
[----:B------:R-:W3:Y:S04]  /*18310*/  @!P1 LDG.E.U16 R252, desc[UR16][R4.64] ;  /* 0x0000001004fc9981 */ /* 0x000ee8000c1e1500 */
[----:B------:R-:W2:Y:S04]  /*18320*/  LDL R4, [R1+0x3e0] ;  /* 0x0003e00001047983 */ /* 0x000ea80000100800 */
[----:B------:R-:W2:Y:S01]  /*18330*/  LDL R5, [R1+0x3e4] ;  /* 0x0003e40001057983 */ /* 0x000ea20000100800 */
[----:B------:R-:W-:-:S03]  /*18340*/  PRMT R249, RZ, 0x7610, R249 ;  /* 0x00007610fff97816 */ /* 0x000fc600000000f9 */
[----:B---3--:R0:W-:Y:S01]  /*18350*/  STL [R1+0xb6c], R252 ;  /* 0x000b6cfc01007387 */ /* 0x0081e20000100800 */
[----:B------:R-:W-:-:S03]  /*18360*/  PRMT R247, RZ, 0x7610, R247 ;  /* 0x00007610fff77816 */ /* 0x000fc600000000f7 */
[----:B0-----:R-:W3:Y:S01]  /*18370*/  LDL R252, [R1+0x360] ;  /* 0x0003600001fc7983 */ /* 0x001ee20000100800 */
[----:B--2---:R-:W-:-:S04]  /*18380*/  @!P1 LOP3.LUT R5, R5, R4, RZ, 0x3c, !PT ;  /* 0x0000000405059212 */ /* 0x004fc800078e3cff */
[----:B------:R-:W-:-:S04]  /*18390*/  @!P1 LOP3.LUT R4, R5, R4, RZ, 0x3c, !PT ;  /* 0x0000000405049212 */ /* 0x000fc800078e3cff */
[----:B------:R-:W-:-:S05]  /*183a0*/  @!P1 LOP3.LUT R5, R5, R4, RZ, 0x3c, !PT ;  /* 0x0000000405059212 */ /* 0x000fca00078e3cff */
[----:B------:R0:W2:Y:S04]  /*183b0*/  @!P1 LDG.E.U16 R249, desc[UR16][R4.64] ;  /* 0x0000001004f99981 */ /* 0x0000a8000c1e1500 */
[----:B------:R-:W0:Y:S04]  /*183c0*/  LDL R4, [R1+0x3a0] ;  /* 0x0003a00001047983 */ /* 0x000e280000100800 */
[----:B------:R-:W0:Y:S02]  /*183d0*/  LDL R5, [R1+0x3a4] ;  /* 0x0003a40001057983 */ /* 0x000e240000100800 */
[----:B0-----:R-:W-:-:S04]  /*183e0*/  @!P1 LOP3.LUT R5, R5, R4, RZ, 0x3c, !PT ;  /* 0x0000000405059212 */ /* 0x001fc800078e3cff */
[----:B------:R-:W-:-:S04]  /*183f0*/  @!P1 LOP3.LUT R4, R5, R4, RZ, 0x3c, !PT ;  /* 0x0000000405049212 */ /* 0x000fc800078e3cff */
[----:B------:R-:W-:-:S05]  /*18400*/  @!P1 LOP3.LUT R5, R5, R4, RZ, 0x3c, !PT ;  /* 0x0000000405059212 */ /* 0x000fca00078e3cff */
[----:B------:R0:W4:Y:S01]  /*18410*/  @!P1 LDG.E.U16 R247, desc[UR16][R4.64] ;  /* 0x0000001004f79981 */ /* 0x000122000c1e1500 */
[----:B------:R-:W-:-:S03]  /*18420*/  PRMT R245, RZ, 0x7610, R245 ;  /* 0x00007610fff57816 */ /* 0x000fc600000000f5 */
[----:B--2---:R1:W-:Y:S01]  /*18430*/  STL [R1+0xb70], R249 ;  /* 0x000b70f901007387 */ /* 0x0043e20000100800 */
[----:B0-----:R-:W-:Y:S02]  /*18440*/  @!P1 IMAD.MOV.U32 R4, RZ, RZ, R0 ;  /* 0x000000ffff049224 */ /* 0x001fe400078e0000 */
[----:B---3--:R-:W-:Y:S01]  /*18450*/  @!P1 IMAD.MOV.U32 R5, RZ, RZ, R252 ;  /* 0x000000ffff059224 */ /* 0x008fe200078e00fc */
[----:B-1----:R-:W2:Y:S04]  /*18460*/  LDL R249, [R1+0x2e4] ;  /* 0x0002e40001f97983 */ /* 0x002ea80000100800 */
[----:B------:R-:W3:Y:S04]  /*18470*/  @!P1 LDG.E.U16 R245, desc[UR16][R4.64] ;  /* 0x0000001004f59981 */ /* 0x000ee8000c1e1500 */
[----:B----4-:R0:W-:Y:S04]  /*18480*/  STL [R1+0xb74], R247 ;  /* 0x000b74f701007387 */ /* 0x0101e80000100800 */
[----:B------:R-:W4:Y:S01]  /*18490*/  LDL R5, [R1+0x320] ;  /* 0x0003200001057983 */ /* 0x000f220000100800 */
[----:B------:R-:W-:-:S03]  /*184a0*/  PRMT R243, RZ, 0x7610, R243 ;  /* 0x00007610fff37816 */ /* 0x000fc600000000f3 */
[----:B------:R-:W2:Y:S04]  /*184b0*/  LDL R252, [R1+0x260] ;  /* 0x0002600001fc7983 */ /* 0x000ea80000100800 */
[----:B0-----:R-:W4:Y:S04]  /*184c0*/  LDL R247, [R1+0x324] ;  /* 0x0003240001f77983 */ /* 0x001f280000100800 */
[----:B------:R-:W2:Y:S04]  /*184d0*/  LDL R0, [R1+0x264] ;  /* 0x0002640001007983 */ /* 0x000ea80000100800 */
[----:B---3--:R0:W-:Y:S01]  /*184e0*/  STL [R1+0xb78], R245 ;  /* 0x000b78f501007387 */ /* 0x0081e20000100800 */
[----:B------:R-:W-:-:S03]  /*184f0*/  PRMT R241, RZ, 0x7610, R241 ;  /* 0x00007610fff17816 */ /* 0x000fc600000000f1 */
[----:B0-----:R-:W3:Y:S01]  /*18500*/  LDL R245, [R1+0x1e4] ;  /* 0x0001e40001f57983 */ /* 0x001ee20000100800 */
[----:B----4-:R-:W-:-:S03]  /*18510*/  @!P1 IMAD.MOV.U32 R4, RZ, RZ, R247 ;  /* 0x000000ffff049224 */ /* 0x010fc600078e00f7 */
[----:B------:R-:W4:Y:S04]  /*18520*/  LDL R247, [R1+0x1e0] ;  /* 0x0001e00001f77983 */ /* 0x000f280000100800 */
[----:B------:R2:W3:Y:S04]  /*18530*/  @!P1 LDG.E.U16 R243, desc[UR16][R4.64] ;  /* 0x0000001004f39981 */ /* 0x0004e8000c1e1500 */
[----:B------:R-:W4:Y:S01]  /*18540*/  LDL R5, [R1+0x2e0] ;  /* 0x0002e00001057983 */ /* 0x000f220000100800 */
[----:B--2---:R-:W-:-:S03]  /*18550*/  @!P1 IMAD.MOV.U32 R4, RZ, RZ, R249 ;  /* 0x000000ffff049224 */ /* 0x004fc600078e00f9 */
[----:B---3--:R0:W-:Y:S01]  /*18560*/  STL [R1+0xb7c], R243 ;  /* 0x000b7cf301007387 */ /* 0x0081e20000100800 */
[----:B------:R-:W-:Y:S02]  /*18570*/  PRMT R239, RZ, 0x7610, R239 ;  /* 0x00007610ffef7816 */ /* 0x000fe400000000ef */
[----:B------:R-:W-:Y:S01]  /*18580*/  PRMT R237, RZ, 0x7610, R237 ;  /* 0x00007610ffed7816 */ /* 0x000fe200000000ed */
[----:B------:R-:W2:Y:S04]  /*18590*/  LDL R249, [R1+0x1a0] ;  /* 0x0001a00001f97983 */ /* 0x000ea80000100800 */
[----:B----4-:R1:W3:Y:S04]  /*185a0*/  @!P1 LDG.E.U16 R241, desc[UR16][R4.64] ;  /* 0x0000001004f19981 */ /* 0x0102e8000c1e1500 */
[----:B0-----:R-:W4:Y:S04]  /*185b0*/  LDL R243, [R1+0x1a4] ;  /* 0x0001a40001f37983 */ /* 0x001f280000100800 */
[----:B------:R-:W1:Y:S04]  /*185c0*/  LDL R4, [R1+0x2a0] ;  /* 0x0002a00001047983 */ /* 0x000e680000100800 */
[----:B------:R-:W1:Y:S02]  /*185d0*/  LDL R5, [R1+0x2a4] ;  /* 0x0002a40001057983 */ /* 0x000e640000100800 */
[----:B-1----:R-:W-:-:S04]  /*185e0*/  @!P1 LOP3.LUT R5, R5, R4, RZ, 0x3c, !PT ;  /* 0x0000000405059212 */ /* 0x002fc800078e3cff */
[----:B------:R-:W-:-:S04]  /*185f0*/  @!P1 LOP3.LUT R4, R5, R4, RZ, 0x3c, !PT ;  /* 0x0000000405049212 */ /* 0x000fc800078e3cff */
[----:B------:R-:W-:-:S05]  /*18600*/  @!P1 LOP3.LUT R5, R5, R4, RZ, 0x3c, !PT ;  /* 0x0000000405059212 */ /* 0x000fca00078e3cff */
[----:B------:R0:W3:Y:S02]  /*18610*/  @!P1 LDG.E.U16 R239, desc[UR16][R4.64] ;  /* 0x0000001004ef9981 */ /* 0x0000e4000c1e1500 */
[----:B0-----:R-:W-:Y:S02]  /*18620*/  @!P1 IMAD.MOV.U32 R4, RZ, RZ, R0 ;  /* 0x000000ffff049224 */ /* 0x001fe400078e0000 */
[----:B------:R-:W-:Y:S01]  /*18630*/  @!P1 IMAD.MOV.U32 R5, RZ, RZ, R252 ;  /* 0x000000ffff059224 */ /* 0x000fe200078e00fc */
[----:B------:R-:W-:Y:S01]  /*18640*/  PRMT R235, RZ, 0x7610, R235 ;  /* 0x00007610ffeb7816 */ /* 0x000fe200000000eb */
[----:B------:R-:W3:Y:S04]  /*18650*/  LDL R252, [R1+0x120] ;  /* 0x0001200001fc7983 */ /* 0x000ee80000100800 */
[----:B------:R0:W3:Y:S01]  /*18660*/  @!P1 LDG.E.U16 R237, desc[UR16][R4.64] ;  /* 0x0000001004ed9981 */ /* 0x0000e2000c1e1500 */
[----:B------:R-:W-:-:S02]  /*18670*/  PRMT R233, RZ, 0x7610, R233 ;  /* 0x00007610ffe97816 */ /* 0x000fc400000000e9 */
[----:B------:R-:W-:Y:S01]  /*18680*/  PRMT R231, RZ, 0x7610, R231 ;  /* 0x00007610ffe77816 */ /* 0x000fe200000000e7 */
[----:B------:R-:W3:Y:S04]  /*18690*/  LDL R0, [R1+0x124] ;  /* 0x0001240001007983 */ /* 0x000ee80000100800 */
[----:B------:R-:W0:Y:S04]  /*186a0*/  LDL R4, [R1+0x220] ;  /* 0x0002200001047983 */ /* 0x000e280000100800 */
[----:B------:R-:W0:Y:S02]  /*186b0*/  LDL R5, [R1+0x224] ;  /* 0x0002240001057983 */ /* 0x000e240000100800 */
[----:B0-----:R-:W-:-:S04]  /*186c0*/  @!P1 LOP3.LUT R5, R5, R4, RZ, 0x3c, !PT ;  /* 0x0000000405059212 */ /* 0x001fc800078e3cff */
        /* <DEDUP_REMOVED lines=8> */
[----:B------:R-:W-:-:S03]  /*18750*/  PRMT R227, RZ, 0x7610, R227 ;  /* 0x00007610ffe37816 */ /* 0x000fc600000000e3 */
[----:B------:R-:W3:Y:S01]  /*18760*/  LDL R245, [R1+0xa4] ;  /* 0x0000a40001f57983 */ /* 0x000ee20000100800 */
[----:B----4-:R-:W-:Y:S02]  /*18770*/  @!P1 IMAD.MOV.U32 R4, RZ, RZ, R243 ;  /* 0x000000ffff049224 */ /* 0x010fe400078e00f3 */
[----:B--2---:R-:W-:Y:S01]  /*18780*/  @!P1 IMAD.MOV.U32 R5, RZ, RZ, R249 ;  /* 0x000000ffff059224 */ /* 0x004fe200078e00f9 */
[----:B------:R-:W2:Y:S04]  /*18790*/  LDL R243, [R1+0x64] ;  /* 0x0000640001f37983 */ /* 0x000ea80000100800 */
[----:B------:R0:W4:Y:S04]  /*187a0*/  @!P1 LDG.E.U16 R231, desc[UR16][R4.64] ;  /* 0x0000001004e79981 */ /* 0x000128000c1e1500 */
[----:B------:R-:W4:Y:S04]  /*187b0*/  LDL R249, [R1+0x60] ;  /* 0x0000600001f97983 */ /* 0x000f280000100800 */
[----:B------:R-:W0:Y:S04]  /*187c0*/  LDL R4, [R1+0x160] ;  /* 0x0001600001047983 */ /* 0x000e280000100800 */
[----:B------:R-:W0:Y:S02]  /*187d0*/  LDL R5, [R1+0x164] ;  /* 0x0001640001057983 */ /* 0x000e240000100800 */
[----:B0-----:R-:W-:-:S04]  /*187e0*/  @!P1 LOP3.LUT R5, R5, R4, RZ, 0x3c, !PT ;  /* 0x0000000405059212 */ /* 0x001fc800078e3cff */
[----:B------:R-:W-:-:S04]  /*187f0*/  @!P1 LOP3.LUT R4, R5, R4, RZ, 0x3c, !PT ;  /* 0x0000000405049212 */ /* 0x000fc800078e3cff */
[----:B------:R-:W-:-:S05]  /*18800*/  @!P1 LOP3.LUT R5, R5, R4, RZ, 0x3c, !PT ;  /* 0x0000000405059212 */ /* 0x000fca00078e3cff */
[----:B------:R3:W4:Y:S02]  /*18810*/  @!P1 LDG.E.U16 R229, desc[UR16][R4.64] ;  /* 0x0000001004e59981 */ /* 0x000724000c1e1500 */
[----:B---3--:R-:W-:Y:S02]  /*18820*/  @!P1 IMAD.MOV.U32 R4, RZ, RZ, R0 ;  /* 0x000000ffff049224 */ /* 0x008fe400078e0000 */
        /* <DEDUP_REMOVED lines=20> */
[----:B--2---:R-:W-:Y:S02]  /*18970*/  @!P1 IMAD.MOV.U32 R4, RZ, RZ, R243 ;  /* 0x000000ffff049224 */ /* 0x004fe400078e00f3 */
[----:B----4-:R-:W-:Y:S01]  /*18980*/  @!P1 IMAD.MOV.U32 R5, RZ, RZ, R249 ;  /* 0x000000ffff059224 */ /* 0x010fe200078e00f9 */
        /* <DEDUP_REMOVED lines=185> */
[----:B------:R-:W3:Y:S04]  /*19520*/  LDL R245, [R1+0xa1c] ;  /* 0x000a1c0001f57983 */ /* 0x000ee80000100800 */
[----:B------:R2:W3:Y:S04]  /*19530*/  @!P1 LDG.E.U16 R165, desc[UR16][R4.64] ;  /* 0x0000001004a59981 */ /* 0x0004e8000c1e1500 */
[----:B------:R-:W3:Y:S01]  /*19540*/  LDL R247, [R1+0x61c] ;  /* 0x00061c0001f77983 */ /* 0x000ee20000100800 */
[----:B--2---:R-:W-:-:S02]  /*19550*/  @!P1 IMAD.MOV.U32 R4, RZ, RZ, R243 ;  /* 0x000000ffff049224 */ /* 0x004fc400078e00f3 */
[----:B----4-:R-:W-:Y:S01]  /*19560*/  @!P1 IMAD.MOV.U32 R5, RZ, RZ, R249 ;  /* 0x000000ffff059224 */ /* 0x010fe200078e00f9 */
[----:B------:R-:W2:Y:S04]  /*19570*/  LDL R243, [R1+0x9f4] ;  /* 0x0009f40001f37983 */ /* 0x000ea80000100800 */
[----:B------:R0:W4:Y:S04]  /*19580*/  @!P1 LDG.E.U16 R164, desc[UR16][R4.64] ;  /* 0x0000001004a49981 */ /* 0x000128000c1e1500 */
[----:B------:R-:W4:Y:S04]  /*19590*/  LDL R249, [R1+0x9f0] ;  /* 0x0009f00001f97983 */ /* 0x000f280000100800 */
[----:B------:R-:W0:Y:S04]  /*195a0*/  LDL R4, [R1+0x98] ;  /* 0x0000980001047983 */ /* 0x000e280000100800 */
[----:B------:R-:W0:Y:S01]  /*195b0*/  LDL R5, [R1+0x9c] ;  /* 0x00009c0001057983 */ /* 0x000e220000100800 */
[----:B------:R-:W-:-:S02]  /*195c0*/  PRMT R163, RZ, 0x7610, R163 ;  /* 0x00007610ffa37816 */ /* 0x000fc400000000a3 */
[----:B------:R-:W-:Y:S02]  /*195d0*/  PRMT R162, RZ, 0x7610, R162 ;  /* 0x00007610ffa27816 */ /* 0x000fe400000000a2 */
[----:B------:R-:W-:Y:S01]  /*195e0*/  PRMT R197, RZ, 0x7610, R197 ;  /* 0x00007610ffc57816 */ /* 0x000fe200000000c5 */
[----:B------:R1:W-:Y:S04]  /*195f0*/  STS.U16 [R3+UR7+0x10000], R193 ;  /* 0x010000c103007988 */ /* 0x0003e80008000407 */
[----:B------:R1:W-:Y:S02]  /*19600*/  STS.U16 [R3+UR7+0x10400], R185 ;  /* 0x010400b903007988 */ /* 0x0003e40008000407 */
[----:B-1----:R-:W-:Y:S02]  /*19610*/  PRMT R193, RZ, 0x7610, R193 ;  /* 0x00007610ffc17816 */ /* 0x002fe400000000c1 */
[----:B------:R-:W4:Y:S01]  /*19620*/  LDL R185, [R1+0x9b4] ;  /* 0x0009b40001b97983 */ /* 0x000f220000100800 */
[----:B0-----:R-:W-:-:S04]  /*19630*/  @!P1 LOP3.LUT R5, R5, R4, RZ, 0x3c, !PT ;  /* 0x0000000405059212 */ /* 0x001fc800078e3cff */
[----:B------:R-:W-:-:S04]  /*19640*/  @!P1 LOP3.LUT R4, R5, R4, RZ, 0x3c, !PT ;  /* 0x0000000405049212 */ /* 0x000fc800078e3cff */
[----:B------:R-:W-:-:S05]  /*19650*/  @!P1 LOP3.LUT R5, R5, R4, RZ, 0x3c, !PT ;  /* 0x0000000405059212 */ /* 0x000fca00078e3cff */
[----:B------:R3:W4:Y:S02]  /*19660*/  @!P1 LDG.E.U16 R163, desc[UR16][R4.64] ;  /* 0x0000001004a39981 */ /* 0x000724000c1e1500 */
[----:B---3--:R-:W-:Y:S02]  /*19670*/  @!P1 IMAD.MOV.U32 R4, RZ, RZ, R0 ;  /* 0x000000ffff049224 */ /* 0x008fe400078e0000 */
[----:B------:R-:W-:Y:S01]  /*19680*/  @!P1 IMAD.MOV.U32 R5, RZ, RZ, R252 ;  /* 0x000000ffff059224 */ /* 0x000fe200078e00fc */
[----:B------:R-:W3:Y:S04]  /*19690*/  LDL R0, [R1+0x974] ;  /* 0x0009740001007983 */ /* 0x000ee80000100800 */
[----:B------:R0:W3:Y:S04]  /*196a0*/  @!P1 LDG.E.U16 R162, desc[UR16][R4.64] ;  /* 0x0000001004a29981 */ /* 0x0000e8000c1e1500 */
[----:B------:R-:W3:Y:S01]  /*196b0*/  LDL R252, [R1+0x970] ;  /* 0x0009700001fc7983 */ /* 0x000ee20000100800 */
[----:B0-----:R-:W-:-:S02]  /*196c0*/  @!P1 IMAD.MOV.U32 R4, RZ, RZ, R245 ;  /* 0x000000ffff049224 */ /* 0x001fc400078e00f5 */
[----:B------:R-:W-:Y:S01]  /*196d0*/  @!P1 IMAD.MOV.U32 R5, RZ, RZ, R247 ;  /* 0x000000ffff059224 */ /* 0x000fe200078e00f7 */
[----:B------:R-:W3:Y:S04]  /*196e0*/  LDL R245, [R1+0x934] ;  /* 0x0009340001f57983 */ /* 0x000ee80000100800 */
[----:B------:R2:W3:Y:S04]  /*196f0*/  @!P1 LDG.E.U16 R197, desc[UR16][R4.64] ;  /* 0x0000001004c59981 */ /* 0x0004e8000c1e1500 */
[----:B------:R-:W3:Y:S01]  /*19700*/  LDL R247, [R1+0x930] ;  /* 0x0009300001f77983 */ /* 0x000ee20000100800 */
[----:B--2---:R-:W-:-:S02]  /*19710*/  @!P1 IMAD.MOV.U32 R4, RZ, RZ, R243 ;  /* 0x000000ffff049224 */ /* 0x004fc400078e00f3 */
[----:B----4-:R-:W-:Y:S01]  /*19720*/  @!P1 IMAD.MOV.U32 R5, RZ, RZ, R249 ;  /* 0x000000ffff059224 */ /* 0x010fe200078e00f9 */
[----:B------:R0:W-:Y:S04]  /*19730*/  STS.U16 [R3+UR7+0x10800], R161 ;  /* 0x010800a103007988 */ /* 0x0001e80008000407 */
[----:B------:R1:W2:Y:S04]  /*19740*/  @!P1 LDG.E.U16 R193, desc[UR16][R4.64] ;  /* 0x0000001004c19981 */ /* 0x0002a8000c1e1500 */
[----:B------:R-:W4:Y:S04]  /*19750*/  LDL R249, [R1+0x8f0] ;  /* 0x0008f00001f97983 */ /* 0x000f280000100800 */
[----:B------:R-:W2:Y:S04]  /*19760*/  LDL R243, [R1+0x8f4] ;  /* 0x0008f40001f37983 */ /* 0x000ea80000100800 */
[----:B------:R-:W3:Y:S01]  /*19770*/  LDL R5, [R1+0x9b0] ;  /* 0x0009b00001057983 */ /* 0x000ee20000100800 */
[----:B0-----:R-:W-:Y:S01]  /*19780*/  PRMT R161, RZ, 0x7610, R161 ;  /* 0x00007610ffa17816 */ /* 0x001fe200000000a1 */
[----:B-1----:R-:W-:-:S02]  /*19790*/  @!P1 IMAD.MOV.U32 R4, RZ, RZ, R185 ;  /* 0x000000ffff049224 */ /* 0x002fc400078e00b9 */
[----:B------:R0:W-:Y:S04]  /*197a0*/  STS.U16 [R3+UR7+0x10c00], R160 ;  /* 0x010c00a003007988 */ /* 0x0001e80008000407 */
[----:B------:R-:W4:Y:S01]  /*197b0*/  LDL R185, [R1+0x8b0] ;  /* 0x0008b00001b97983 */ /* 0x000f220000100800 */
[----:B0-----:R-:W-:-:S03]  /*197c0*/  PRMT R160, RZ, 0x7610, R160 ;  /* 0x00007610ffa07816 */ /* 0x001fc600000000a0 */
[----:B---3--:R0:W3:Y:S02]  /*197d0*/  @!P1 LDG.E.U16 R161, desc[UR16][R4.64] ;  /* 0x0000001004a19981 */ /* 0x0080e4000c1e1500 */
[----:B0-----:R-:W-:Y:S02]  /*197e0*/  @!P1 IMAD.MOV.U32 R4, RZ, RZ, R0 ;  /* 0x000000ffff049224 */ /* 0x001fe400078e0000 */
[----:B------:R-:W-:Y:S01]  /*197f0*/  @!P1 IMAD.MOV.U32 R5, RZ, RZ, R252 ;  /* 0x000000ffff059224 */ /* 0x000fe200078e00fc */
[----:B------:R-:W3:Y:S04]  /*19800*/  LDL R0, [R1+0x8b4] ;  /* 0x0008b40001007983 */ /* 0x000ee80000100800 */
[----:B------:R0:W3:Y:S04]  /*19810*/  @!P1 LDG.E.U16 R160, desc[UR16][R4.64] ;  /* 0x0000001004a09981 */ /* 0x0000e8000c1e1500 */
[----:B------:R1:W-:Y:S04]  /*19820*/  STS.U16 [R3+UR7+0x11000], R159 ;  /* 0x0110009f03007988 */ /* 0x0003e80008000407 */
[----:B------:R2:W-:Y:S01]  /*19830*/  STS.U16 [R3+UR7+0x11400], R158 ;  /* 0x0114009e03007988 */ /* 0x0005e20008000407 */
[----:B0-----:R-:W-:-:S02]  /*19840*/  @!P1 IMAD.MOV.U32 R4, RZ, RZ, R245 ;  /* 0x000000ffff049224 */ /* 0x001fc400078e00f5 */
[----:B------:R-:W-:Y:S01]  /*19850*/  @!P1 IMAD.MOV.U32 R5, RZ, RZ, R247 ;  /* 0x000000ffff059224 */ /* 0x000fe200078e00f7 */
[----:B------:R-:W3:Y:S04]  /*19860*/  LDL R245, [R1+0x874] ;  /* 0x0008740001f57983 */ /* 0x000ee80000100800 */
[----:B------:R-:W3:Y:S01]  /*19870*/  LDL R247, [R1+0x870] ;  /* 0x0008700001f77983 */ /* 0x000ee20000100800 */
[----:B-1----:R-:W-:Y:S02]  /*19880*/  PRMT R159, RZ, 0x7610, R159 ;  /* 0x00007610ff9f7816 */ /* 0x002fe4000000009f */
[----:B--2---:R-:W-:Y:S01]  /*19890*/  PRMT R158, RZ, 0x7610, R158 ;  /* 0x00007610ff9e7816 */ /* 0x004fe2000000009e */
[----:B------:R0:W-:Y:S04]  /*198a0*/  STS.U16 [R3+UR7+0x11800], R157 ;  /* 0x0118009d03007988 */ /* 0x0001e80008000407 */
[----:B------:R1:W2:Y:S04]  /*198b0*/  @!P1 LDG.E.U16 R159, desc[UR16][R4.64] ;  /* 0x00000010049f9981 */ /* 0x0002a8000c1e1500 */
[----:B------:R0:W-:Y:S04]  /*198c0*/  STS.U16 [R3+UR7+0x11c00], R156 ;  /* 0x011c009c03007988 */ /* 0x0001e80008000407 */
[----:B------:R-:W2:Y:S01]  /*198d0*/  LDL R252, [R1+0x834] ;  /* 0x0008340001fc7983 */ /* 0x000ea20000100800 */
[----:B-1----:R-:W-:-:S02]  /*198e0*/  @!P1 IMAD.MOV.U32 R4, RZ, RZ, R243 ;  /* 0x000000ffff049224 */ /* 0x002fc400078e00f3 */
[----:B----4-:R-:W-:Y:S01]  /*198f0*/  @!P1 IMAD.MOV.U32 R5, RZ, RZ, R249 ;  /* 0x000000ffff059224 */ /* 0x010fe200078e00f9 */
[----:B0-----:R-:W-:Y:S01]  /*19900*/  PRMT R157, RZ, 0x7610, R157 ;  /* 0x00007610ff9d7816 */ /* 0x001fe2000000009d */
[----:B------:R-:W4:Y:S04]  /*19910*/  LDL R249, [R1+0x7f0] ;  /* 0x0007f00001f97983 */ /* 0x000f280000100800 */
[----:B------:R0:W4:Y:S01]  /*19920*/  @!P1 LDG.E.U16 R158, desc[UR16][R4.64] ;  /* 0x00000010049e9981 */ /* 0x000122000c1e1500 */
[----:B------:R-:W-:-:S03]  /*19930*/  PRMT R156, RZ, 0x7610, R156 ;  /* 0x00007610ff9c7816 */ /* 0x000fc6000000009c */
[----:B------:R-:W4:Y:S01]  /*19940*/  LDL R243, [R1+0x7f4] ;  /* 0x0007f40001f37983 */ /* 0x000f220000100800 */
[----:B0-----:R-:W-:-:S03]  /*19950*/  @!P1 IMAD.MOV.U32 R5, RZ, RZ, R185 ;  /* 0x000000ffff059224 */ /* 0x001fc600078e00b9 */
[----:B------:R-:W4:Y:S01]  /*19960*/  LDL R185, [R1+0x7b0] ;  /* 0x0007b00001b97983 */ /* 0x000f220000100800 */
[----:B---3--:R-:W-:-:S03]  /*19970*/  @!P1 IMAD.MOV.U32 R4, RZ, RZ, R0 ;  /* 0x000000ffff049224 */ /* 0x008fc600078e0000 */
[----:B------:R-:W3:Y:S04]  /*19980*/  LDL R0, [R1+0x7b4] ;  /* 0x0007b40001007983 */ /* 0x000ee80000100800 */
[----:B------:R0:W3:Y:S02]  /*19990*/  @!P1 LDG.E.U16 R157, desc[UR16][R4.64] ;  /* 0x00000010049d9981 */ /* 0x0000e4000c1e1500 */
[----:B0-----:R-:W-:Y:S02]  /*199a0*/  @!P1 IMAD.MOV.U32 R4, RZ, RZ, R245 ;  /* 0x000000ffff049224 */ /* 0x001fe400078e00f5 */
[----:B------:R-:W3:Y:S01]  /*199b0*/  LDL R245, [R1+0x774] ;  /* 0x0007740001f57983 */ /* 0x000ee20000100800 */
[----:B------:R-:W-:-:S03]  /*199c0*/  @!P1 IMAD.MOV.U32 R5, RZ, RZ, R247 ;  /* 0x000000ffff059224 */ /* 0x000fc600078e00f7 */
[----:B------:R-:W3:Y:S04]  /*199d0*/  LDL R247, [R1+0x770] ;  /* 0x0007700001f77983 */ /* 0x000ee80000100800 */
[----:B------:R2:W3:Y:S04]  /*199e0*/  @!P1 LDG.E.U16 R156, desc[UR16][R4.64] ;  /* 0x00000010049c9981 */ /* 0x0004e8000c1e1500 */
[----:B------:R-:W4:Y:S01]  /*199f0*/  LDL R5, [R1+0x830] ;  /* 0x0008300001057983 */ /* 0x000f220000100800 */
[----:B--2---:R-:W-:-:S03]  /*19a00*/  @!P1 IMAD.MOV.U32 R4, RZ, RZ, R252 ;  /* 0x000000ffff049224 */ /* 0x004fc600078e00fc */
[----:B------:R0:W-:Y:S04]  /*19a10*/  STS.U16 [R3+UR7+0x12000], R155 ;  /* 0x0120009b03007988 */ /* 0x0001e80008000407 */
[----:B------:R1:W-:Y:S04]  /*19a20*/  STS.U16 [R3+UR7+0x12400], R154 ;  /* 0x0124009a03007988 */ /* 0x0003e80008000407 */
[----:B------:R-:W2:Y:S01]  /*19a30*/  LDL R252, [R1+0x730] ;  /* 0x0007300001fc7983 */ /* 0x000ea20000100800 */
[----:B0-----:R-:W-:Y:S02]  /*19a40*/  PRMT R155, RZ, 0x7610, R155 ;  /* 0x00007610ff9b7816 */ /* 0x001fe4000000009b */
[----:B-1----:R-:W-:Y:S01]  /*19a50*/  PRMT R154, RZ, 0x7610, R154 ;  /* 0x00007610ff9a7816 */ /* 0x002fe2000000009a */
[----:B------:R0:W-:Y:S02]  /*19a60*/  STS.U16 [R3+UR7+0x12800], R153 ;  /* 0x0128009903007988 */ /* 0x0001e40008000407 */
[----:B0-----:R-:W-:-:S02]  /*19a70*/  PRMT R153, RZ, 0x7610, R153 ;  /* 0x00007610ff997816 */ /* 0x001fc40000000099 */
[----:B----4-:R0:W4:Y:S02]  /*19a80*/  @!P1 LDG.E.U16 R155, desc[UR16][R4.64] ;  /* 0x00000010049b9981 */ /* 0x010124000c1e1500 */
[----:B0-----:R-:W-:Y:S02]  /*19a90*/  @!P1 IMAD.MOV.U32 R4, RZ, RZ, R243 ;  /* 0x000000ffff049224 */ /* 0x001fe400078e00f3 */
[----:B------:R-:W-:Y:S01]  /*19aa0*/  @!P1 IMAD.MOV.U32 R5, RZ, RZ, R249 ;  /* 0x000000ffff059224 */ /* 0x000fe200078e00f9 */
[----:B------:R-:W4:Y:S04]  /*19ab0*/  LDL R243, [R1+0x734] ;  /* 0x0007340001f37983 */ /* 0x000f280000100800 */
[----:B------:R3:W4:Y:S04]  /*19ac0*/  @!P1 LDG.E.U16 R154, desc[UR16][R4.64] ;  /* 0x00000010049a9981 */ /* 0x000728000c1e1500 */
[----:B------:R0:W-:Y:S04]  /*19ad0*/  STS.U16 [R3+UR7+0x12c00], R152 ;  /* 0x012c009803007988 */ /* 0x0001e80008000407 */
[----:B------:R1:W-:Y:S01]  /*19ae0*/  STS.U16 [R3+UR7+0x13000], R23 ;  /* 0x0130001703007988 */ /* 0x0003e20008000407 */
[----:B---3--:R-:W-:-:S02]  /*19af0*/  @!P1 IMAD.MOV.U32 R4, RZ, RZ, R0 ;  /* 0x000000ffff049224 */ /* 0x008fc400078e0000 */
[----:B------:R-:W-:Y:S01]  /*19b00*/  @!P1 IMAD.MOV.U32 R5, RZ, RZ, R185 ;  /* 0x000000ffff059224 */ /* 0x000fe200078e00b9 */
[----:B------:R-:W3:Y:S04]  /*19b10*/  LDL R0, [R1+0x6f4] ;  /* 0x0006f40001007983 */ /* 0x000ee80000100800 */
[----:B------:R-:W3:Y:S04]  /*19b20*/  LDL R185, [R1+0x6f0] ;  /* 0x0006f00001b97983 */ /* 0x000ee80000100800 */
[----:B------:R2:W3:Y:S04]  /*19b30*/  @!P1 LDG.E.U16 R153, desc[UR16][R4.64] ;  /* 0x0000001004999981 */ /* 0x0004e8000c1e1500 */
[----:B------:R1:W-:Y:S04]  /*19b40*/  STS.U16 [R3+UR7+0x13400], R22 ;  /* 0x0134001603007988 */ /* 0x0003e80008000407 */
[----:B------:R-:W3:Y:S01]  /*19b50*/  LDL R249, [R1+0xb4c] ;  /* 0x000b4c0001f97983 */ /* 0x000ee20000100800 */
[----:B--2---:R-:W-:-:S02]  /*19b60*/  @!P1 IMAD.MOV.U32 R4, RZ, RZ, R245 ;  /* 0x000000ffff049224 */ /* 0x004fc400078e00f5 */
[----:B------:R-:W-:Y:S01]  /*19b70*/  @!P1 IMAD.MOV.U32 R5, RZ, RZ, R247 ;  /* 0x000000ffff059224 */ /* 0x000fe200078e00f7 */
[----:B------:R-:W2:Y:S04]  /*19b80*/  LDL R245, [R1+0x6b4] ;  /* 0x0006b40001f57983 */ /* 0x000ea80000100800 */
[----:B------:R-:W2:Y:S01]  /*19b90*/  LDL R247, [R1+0x6b0] ;  /* 0x0006b00001f77983 */ /* 0x000ea20000100800 */
[----:B0-----:R-:W-:Y:S02]  /*19ba0*/  PRMT R152, RZ, 0x7610, R152 ;  /* 0x00007610ff987816 */ /* 0x001fe40000000098 */
[----:B-1----:R-:W-:-:S04]  /*19bb0*/  PRMT R23, RZ, 0x7610, R23 ;  /* 0x00007610ff177816 */ /* 0x002fc80000000017 */
[----:B------:R0:W2:Y:S01]  /*19bc0*/  @!P1 LDG.E.U16 R152, desc[UR16][R4.64] ;  /* 0x0000001004989981 */ /* 0x0000a2000c1e1500 */
[----:B------:R-:W-:Y:S01]  /*19bd0*/  PRMT R22, RZ, 0x7610, R22 ;  /* 0x00007610ff167816 */ /* 0x000fe20000000016 */
[----:B0-----:R-:W-:Y:S02]  /*19be0*/  @!P1 IMAD.MOV.U32 R5, RZ, RZ, R252 ;  /* 0x000000ffff059224 */ /* 0x001fe400078e00fc */
[----:B------:R-:W2:Y:S01]  /*19bf0*/  LDL R252, [R1+0x670] ;  /* 0x0006700001fc7983 */ /* 0x000ea20000100800 */
[----:B----4-:R-:W-:-:S03]  /*19c00*/  @!P1 IMAD.MOV.U32 R4, RZ, RZ, R243 ;  /* 0x000000ffff049224 */ /* 0x010fc600078e00f3 */
[----:B------:R-:W4:Y:S04]  /*19c10*/  LDL R243, [R1+0x674] ;  /* 0x0006740001f37983 */ /* 0x000f280000100800 */
[----:B------:R3:W4:Y:S02]  /*19c20*/  @!P1 LDG.E.U16 R23, desc[UR16][R4.64] ;  /* 0x0000001004179981 */ /* 0x000724000c1e1500 */
[----:B---3--:R-:W-:Y:S02]  /*19c30*/  @!P1 IMAD.MOV.U32 R4, RZ, RZ, R0 ;  /* 0x000000ffff049224 */ /* 0x008fe400078e0000 */
[----:B------:R-:W3:Y:S01]  /*19c40*/  LDL R0, [R1+0x634] ;  /* 0x0006340001007983 */ /* 0x000ee20000100800 */
[----:B------:R-:W-:-:S03]  /*19c50*/  @!P1 IMAD.MOV.U32 R5, RZ, RZ, R185 ;  /* 0x000000ffff059224 */ /* 0x000fc600078e00b9 */
[----:B------:R-:W3:Y:S04]  /*19c60*/  LDL R185, [R1+0x630] ;  /* 0x0006300001b97983 */ /* 0x000ee80000100800 */
[----:B------:R2:W3:Y:S02]  /*19c70*/  @!P1 LDG.E.U16 R22, desc[UR16][R4.64] ;  /* 0x0000001004169981 */ /* 0x0004e4000c1e1500 */
[----:B--2---:R-:W-:Y:S02]  /*19c80*/  @!P1 IMAD.MOV.U32 R4, RZ, RZ, R245 ;  /* 0x000000ffff049224 */ /* 0x004fe400078e00f5 */
[----:B------:R-:W2:Y:S01]  /*19c90*/  LDL R245, [R1+0x3d4] ;  /* 0x0003d40001f57983 */ /* 0x000ea20000100800 */
[----:B------:R-:W-:-:S03]  /*19ca0*/  @!P1 IMAD.MOV.U32 R5, RZ, RZ, R247 ;  /* 0x000000ffff059224 */ /* 0x000fc600078e00f7 */
[----:B------:R-:W2:Y:S04]  /*19cb0*/  LDL R247, [R1+0x3d0] ;  /* 0x0003d00001f77983 */ /* 0x000ea80000100800 */
[----:B------:R0:W-:Y:S04]  /*19cc0*/  STS.U16 [R3+UR7+0x13800], R21 ;  /* 0x0138001503007988 */ /* 0x0001e80008000407 */
[----:B------:R1:W-:Y:S01]  /*19cd0*/  STS.U16 [R3+UR7+0x13c00], R20 ;  /* 0x013c001403007988 */ /* 0x0003e20008000407 */
[----:B0-----:R-:W-:Y:S02]  /*19ce0*/  PRMT R21, RZ, 0x7610, R21 ;  /* 0x00007610ff157816 */ /* 0x001fe40000000015 */
[----:B-1----:R-:W-:-:S04]  /*19cf0*/  PRMT R20, RZ, 0x7610, R20 ;  /* 0x00007610ff147816 */ /* 0x002fc80000000014 */
[----:B------:R0:W2:Y:S04]  /*19d00*/  @!P1 LDG.E.U16 R21, desc[UR16][R4.64] ;  /* 0x0000001004159981 */ /* 0x0000a8000c1e1500 */
[----:B------:R1:W-:Y:S01]  /*19d10*/  STS.U16 [R249+UR7+0x10100], R19 ;  /* 0x01010013f9007988 */ /* 0x0003e20008000407 */
[----:B0-----:R-:W-:Y:S01]  /*19d20*/  @!P1 IMAD.MOV.U32 R5, RZ, RZ, R252 ;  /* 0x000000ffff059224 */ /* 0x001fe200078e00fc */
[----:B-1----:R-:W-:Y:S02]  /*19d30*/  PRMT R19, RZ, 0x7610, R19 ;  /* 0x00007610ff137816 */ /* 0x002fe40000000013 */
[----:B------:R0:W-:Y:S04]  /*19d40*/  STS.U16 [R249+UR7+0x10500], R18 ;  /* 0x01050012f9007988 */ /* 0x0001e80008000407 */
[----:B------:R1:W-:Y:S04]  /*19d50*/  STL [R1+0xb58], R3 ;  /* 0x000b580301007387 */ /* 0x0003e80000100800 */
[----:B------:R-:W2:Y:S01]  /*19d60*/  LDL R252, [R1+0x394] ;  /* 0x0003940001fc7983 */ /* 0x000ea20000100800 */
[----:B0-----:R-:W-:-:S03]  /*19d70*/  PRMT R18, RZ, 0x7610, R18 ;  /* 0x00007610ff127816 */ /* 0x001fc60000000012 */
[----:B-1----:R-:W2:Y:S01]  /*19d80*/  LDL R3, [R1+0x354] ;  /* 0x0003540001037983 */ /* 0x002ea20000100800 */
        /* <DEDUP_REMOVED lines=9> */
[----:B------:R0:W-:Y:S01]  /*19e20*/  STS.U16 [R249+UR7+0x10900], R17 ;  /* 0x01090011f9007988 */ /* 0x0001e20008000407 */
[----:B------:R-:W-:-:S03]  /*19e30*/  @!P1 IMAD.MOV.U32 R5, RZ, RZ, R247 ;  /* 0x000000ffff059224 */ /* 0x000fc600078e00f7 */
[----:B------:R-:W2:Y:S04]  /*19e40*/  LDL R245, [R1+0x2d4] ;  /* 0x0002d40001f57983 */ /* 0x000ea80000100800 */
[----:B------:R1:W2:Y:S01]  /*19e50*/  @!P1 LDG.E.U16 R18, desc[UR16][R4.64] ;  /* 0x0000001004129981 */ /* 0x0002a2000c1e1500 */
[----:B0-----:R-:W-:-:S03]  /*19e60*/  PRMT R17, RZ, 0x7610, R17 ;  /* 0x00007610ff117816 */ /* 0x001fc60000000011 */
[----:B------:R-:W2:Y:S04]  /*19e70*/  LDL R247, [R1+0x2d0] ;  /* 0x0002d00001f77983 */ /* 0x000ea80000100800 */
[----:B------:R-:W4:Y:S04]  /*19e80*/  LDL R5, [R1+0x390] ;  /* 0x0003900001057983 */ /* 0x000f280000100800 */
[----:B------:R0:W-:Y:S02]  /*19e90*/  STS.U16 [R249+UR7+0x10d00], R16 ;  /* 0x010d0010f9007988 */ /* 0x0001e40008000407 */
[----:B0-----:R-:W-:Y:S01]  /*19ea0*/  PRMT R16, RZ, 0x7610, R16 ;  /* 0x00007610ff107816 */ /* 0x001fe20000000010 */
[----:B-1----:R-:W-:Y:S01]  /*19eb0*/  @!P1 IMAD.MOV.U32 R4, RZ, RZ, R252 ;  /* 0x000000ffff049224 */ /* 0x002fe200078e00fc */
[----:B------:R0:W-:Y:S04]  /*19ec0*/  STS.U16 [R249+UR7+0x11100], R15 ;  /* 0x0111000ff9007988 */ /* 0x0001e80008000407 */
[----:B------:R-:W2:Y:S04]  /*19ed0*/  LDL R252, [R1+0x214] ;  /* 0x0002140001fc7983 */ /* 0x000ea80000100800 */
[----:B----4-:R1:W4:Y:S02]  /*19ee0*/  @!P1 LDG.E.U16 R17, desc[UR16][R4.64] ;  /* 0x0000001004119981 */ /* 0x010324000c1e1500 */
[----:B-1----:R-:W-:-:S02]  /*19ef0*/  @!P1 IMAD.MOV.U32 R4, RZ, RZ, R3 ;  /* 0x000000ffff049224 */ /* 0x002fc400078e0003 */
[----:B------:R-:W-:Y:S01]  /*19f00*/  @!P1 IMAD.MOV.U32 R5, RZ, RZ, R243 ;  /* 0x000000ffff059224 */ /* 0x000fe200078e00f3 */
[----:B------:R-:W4:Y:S04]  /*19f10*/  LDL R3, [R1+0x294] ;  /* 0x0002940001037983 */ /* 0x000f280000100800 */
[----:B------:R-:W4:Y:S04]  /*19f20*/  LDL R243, [R1+0x290] ;  /* 0x0002900001f37983 */ /* 0x000f280000100800 */
[----:B------:R3:W4:Y:S02]  /*19f30*/  @!P1 LDG.E.U16 R16, desc[UR16][R4.64] ;  /* 0x0000001004109981 */ /* 0x000724000c1e1500 */
[----:B---3--:R-:W-:-:S02]  /*19f40*/  @!P1 IMAD.MOV.U32 R4, RZ, RZ, R0 ;  /* 0x000000ffff049224 */ /* 0x008fc400078e0000 */
[----:B------:R-:W-:Y:S01]  /*19f50*/  @!P1 IMAD.MOV.U32 R5, RZ, RZ, R185 ;  /* 0x000000ffff059224 */ /* 0x000fe200078e00b9 */
[----:B------:R-:W3:Y:S04]  /*19f60*/  LDL R0, [R1+0x254] ;  /* 0x0002540001007983 */ /* 0x000ee80000100800 */
[----:B------:R-:W3:Y:S01]  /*19f70*/  LDL R185, [R1+0x250] ;  /* 0x0002500001b97983 */ /* 0x000ee20000100800 */
[----:B0-----:R-:W-:-:S03]  /*19f80*/  PRMT R15, RZ, 0x7610, R15 ;  /* 0x00007610ff0f7816 */ /* 0x001fc6000000000f */
[----:B------:R0:W-:Y:S04]  /*19f90*/  STS.U16 [R249+UR7+0x11500], R14 ;  /* 0x0115000ef9007988 */ /* 0x0001e80008000407 */
[----:B------:R2:W3:Y:S01]  /*19fa0*/  @!P1 LDG.E.U16 R15, desc[UR16][R4.64] ;  /* 0x00000010040f9981 */ /* 0x0004e2000c1e1500 */
[----:B0-----:R-:W-:Y:S01]  /*19fb0*/  PRMT R14, RZ, 0x7610, R14 ;  /* 0x00007610ff0e7816 */ /* 0x001fe2000000000e */
[----:B--2---:R-:W-:Y:S02]  /*19fc0*/  @!P1 IMAD.MOV.U32 R4, RZ, RZ, R245 ;  /* 0x000000ffff049224 */ /* 0x004fe400078e00f5 */
[----:B------:R-:W-:Y:S01]  /*19fd0*/  @!P1 IMAD.MOV.U32 R5, RZ, RZ, R247 ;  /* 0x000000ffff059224 */ /* 0x000fe200078e00f7 */
[----:B------:R0:W-:Y:S04]  /*19fe0*/  STS.U16 [R249+UR7+0x11900], R13 ;  /* 0x0119000df9007988 */ /* 0x0001e80008000407 */
[----:B------:R4:W2:Y:S04]  /*19ff0*/  @!P1 LDG.E.U16 R14, desc[UR16][R4.64] ;  /* 0x00000010040e9981 */ /* 0x0008a8000c1e1500 */
[----:B------:R-:W2:Y:S01]  /*1a000*/  LDL R247, [R1+0x1d0] ;  /* 0x0001d00001f77983 */ /* 0x000ea20000100800 */
[----:B0-----:R-:W-:-:S03]  /*1a010*/  PRMT R13, RZ, 0x7610, R13 ;  /* 0x00007610ff0d7816 */ /* 0x001fc6000000000d */
[----:B------:R0:W-:Y:S04]  /*1a020*/  STS.U16 [R249+UR7+0x11d00], R12 ;  /* 0x011d000cf9007988 */ /* 0x0001e80008000407 */
[----:B------:R-:W2:Y:S01]  /*1a030*/  LDL R245, [R1+0x1d4] ;  /* 0x0001d40001f57983 */ /* 0x000ea20000100800 */
[----:B0-----:R-:W-:Y:S01]  /*1a040*/  PRMT R12, RZ, 0x7610, R12 ;  /* 0x00007610ff0c7816 */ /* 0x001fe2000000000c */
[----:B----4-:R-:W-:Y:S02]  /*1a050*/  @!P1 IMAD.MOV.U32 R4, RZ, RZ, R3 ;  /* 0x000000ffff049224 */ /* 0x010fe400078e0003 */
[----:B------:R-:W4:Y:S01]  /*1a060*/  LDL R3, [R1+0x194] ;  /* 0x0001940001037983 */ /* 0x000f220000100800 */
[----:B------:R-:W-:-:S03]  /*1a070*/  @!P1 IMAD.MOV.U32 R5, RZ, RZ, R243 ;  /* 0x000000ffff059224 */ /* 0x000fc600078e00f3 */
[----:B------:R-:W4:Y:S04]  /*1a080*/  LDL R243, [R1+0x190] ;  /* 0x0001900001f37983 */ /* 0x000f280000100800 */
[----:B------:R3:W4:Y:S02]  /*1a090*/  @!P1 LDG.E.U16 R13, desc[UR16][R4.64] ;  /* 0x00000010040d9981 */ /* 0x000724000c1e1500 */
[----:B---3--:R-:W-:Y:S02]  /*1a0a0*/  @!P1 IMAD.MOV.U32 R4, RZ, RZ, R0 ;  /* 0x000000ffff049224 */ /* 0x008fe400078e0000 */
[----:B------:R-:W3:Y:S01]  /*1a0b0*/  LDL R0, [R1+0x154] ;  /* 0x0001540001007983 */ /* 0x000ee20000100800 */
[----:B------:R-:W-:-:S03]  /*1a0c0*/  @!P1 IMAD.MOV.U32 R5, RZ, RZ, R185 ;  /* 0x000000ffff059224 */ /* 0x000fc600078e00b9 */
[----:B------:R-:W3:Y:S04]  /*1a0d0*/  LDL R185, [R1+0x150] ;  /* 0x0001500001b97983 */ /* 0x000ee80000100800 */
[----:B------:R0:W3:Y:S04]  /*1a0e0*/  @!P1 LDG.E.U16 R12, desc[UR16][R4.64] ;  /* 0x00000010040c9981 */ /* 0x0000e8000c1e1500 */
[----:B------:R-:W2:Y:S01]  /*1a0f0*/  LDL R5, [R1+0x210] ;  /* 0x0002100001057983 */ /* 0x000ea20000100800 */
[----:B0-----:R-:W-:-:S03]  /*1a100*/  @!P1 IMAD.MOV.U32 R4, RZ, RZ, R252 ;  /* 0x000000ffff049224 */ /* 0x001fc600078e00fc */
[----:B------:R0:W-:Y:S04]  /*1a110*/  STS.U16 [R249+UR7+0x12100], R11 ;  /* 0x0121000bf9007988 */ /* 0x0001e80008000407 */
[----:B------:R1:W-:Y:S04]  /*1a120*/  STS.U16 [R249+UR7+0x12500], R10 ;  /* 0x0125000af9007988 */ /* 0x0003e80008000407 */
[----:B------:R-:W3:Y:S01]  /*1a130*/  LDL R252, [R1+0x90] ;  /* 0x0000900001fc7983 */ /* 0x000ee20000100800 */
[----:B0-----:R-:W-:Y:S02]  /*1a140*/  PRMT R11, RZ, 0x7610, R11 ;  /* 0x00007610ff0b7816 */ /* 0x001fe4000000000b */
[----:B-1----:R-:W-:Y:S01]  /*1a150*/  PRMT R10, RZ, 0x7610, R10 ;  /* 0x00007610ff0a7816 */ /* 0x002fe2000000000a */
[----:B------:R0:W-:Y:S04]  /*1a160*/  STS.U16 [R249+UR7+0x12900], R9 ;  /* 0x01290009f9007988 */ /* 0x0001e80008000407 */
[----:B------:R1:W-:Y:S01]  /*1a170*/  STS.U16 [R249+UR7+0x12d00], R8 ;  /* 0x012d0008f9007988 */ /* 0x0003e20008000407 */
[----:B0-----:R-:W-:-:S02]  /*1a180*/  PRMT R9, RZ, 0x7610, R9 ;  /* 0x00007610ff097816 */ /* 0x001fc40000000009 */
[----:B-1----:R-:W-:Y:S01]  /*1a190*/  PRMT R8, RZ, 0x7610, R8 ;  /* 0x00007610ff087816 */ /* 0x002fe20000000008 */
[----:B--2---:R0:W2:Y:S02]  /*1a1a0*/  @!P1 LDG.E.U16 R11, desc[UR16][R4.64] ;  /* 0x00000010040b9981 */ /* 0x0040a4000c1e1500 */
[----:B0-----:R-:W-:Y:S02]  /*1a1b0*/  @!P1 IMAD.MOV.U32 R4, RZ, RZ, R245 ;  /* 0x000000ffff049224 */ /* 0x001fe400078e00f5 */
[----:B------:R-:W-:Y:S01]  /*1a1c0*/  @!P1 IMAD.MOV.U32 R5, RZ, RZ, R247 ;  /* 0x000000ffff059224 */ /* 0x000fe200078e00f7 */
[----:B------:R-:W2:Y:S04]  /*1a1d0*/  LDL R245, [R1+0x54] ;  /* 0x0000540001f57983 */ /* 0x000ea80000100800 */
[----:B------:R4:W2:Y:S04]  /*1a1e0*/  @!P1 LDG.E.U16 R10, desc[UR16][R4.64] ;  /* 0x00000010040a9981 */ /* 0x0008a8000c1e1500 */
[----:B------:R-:W2:Y:S01]  /*1a1f0*/  LDL R247, [R1+0x50] ;  /* 0x0000500001f77983 */ /* 0x000ea20000100800 */
[----:B----4-:R-:W-:-:S02]  /*1a200*/  @!P1 IMAD.MOV.U32 R4, RZ, RZ, R3 ;  /* 0x000000ffff049224 */ /* 0x010fc400078e0003 */
[----:B------:R-:W-:Y:S01]  /*1a210*/  @!P1 IMAD.MOV.U32 R5, RZ, RZ, R243 ;  /* 0x000000ffff059224 */ /* 0x000fe200078e00f3 */
[----:B------:R-:W4:Y:S04]  /*1a220*/  LDL R3, [R1+0xd4] ;  /* 0x0000d40001037983 */ /* 0x000f280000100800 */
[----:B------:R3:W2:Y:S04]  /*1a230*/  @!P1 LDG.E.U16 R9, desc[UR16][R4.64] ;  /* 0x0000001004099981 */ /* 0x0006a8000c1e1500 */
[----:B------:R-:W2:Y:S01]  /*1a240*/  LDL R243, [R1+0xd0] ;  /* 0x0000d00001f37983 */ /* 0x000ea20000100800 */
[----:B---3--:R-:W-:-:S02]  /*1a250*/  @!P1 IMAD.MOV.U32 R4, RZ, RZ, R0 ;  /* 0x000000ffff049224 */ /* 0x008fc400078e0000 */
[----:B------:R-:W-:Y:S01]  /*1a260*/  @!P1 IMAD.MOV.U32 R5, RZ, RZ, R185 ;  /* 0x000000ffff059224 */ /* 0x000fe200078e00b9 */
[----:B------:R0:W-:Y:S04]  /*1a270*/  STS.U16 [R249+UR7+0x13100], R7 ;  /* 0x01310007f9007988 */ /* 0x0001e80008000407 */
[----:B------:R1:W3:Y:S04]  /*1a280*/  @!P1 LDG.E.U16 R8, desc[UR16][R4.64] ;  /* 0x0000001004089981 */ /* 0x0002e8000c1e1500 */
[----:B------:R-:W4:Y:S04]  /*1a290*/  LDL R185, [R1+0x94] ;  /* 0x0000940001b97983 */ /* 0x000f280000100800 */
[----:B------:R-:W3:Y:S04]  /*1a2a0*/  LDL R0, [R1+0xb48] ;  /* 0x000b480001007983 */ /* 0x000ee80000100800 */
[----:B------:R-:W1:Y:S04]  /*1a2b0*/  LDL R4, [R1+0x110] ;  /* 0x0001100001047983 */ /* 0x000e680000100800 */
[----:B------:R-:W1:Y:S01]  /*1a2c0*/  LDL R5, [R1+0x114] ;  /* 0x0001140001057983 */ /* 0x000e620000100800 */
[----:B0-----:R-:W-:-:S03]  /*1a2d0*/  PRMT R7, RZ, 0x7610, R7 ;  /* 0x00007610ff077816 */ /* 0x001fc60000000007 */
[----:B------:R0:W-:Y:S04]  /*1a2e0*/  STS.U16 [R249+UR7+0x13500], R6 ;  /* 0x01350006f9007988 */ /* 0x0001e80008000407 */
[----:B------:R4:W-:Y:S01]  /*1a2f0*/  STS.U16 [R249+UR7+0x13900], R184 ;  /* 0x013900b8f9007988 */ /* 0x0009e20008000407 */
[----:B0-----:R-:W-:Y:S02]  /*1a300*/  PRMT R6, RZ, 0x7610, R6 ;  /* 0x00007610ff067816 */ /* 0x001fe40000000006 */
[----:B-1----:R-:W-:-:S04]  /*1a310*/  @!P1 LOP3.LUT R5, R5, R4, RZ, 0x3c, !PT ;  /* 0x0000000405059212 */ /* 0x002fc800078e3cff */
[----:B------:R-:W-:-:S04]  /*1a320*/  @!P1 LOP3.LUT R4, R5, R4, RZ, 0x3c, !PT ;  /* 0x0000000405049212 */ /* 0x000fc800078e3cff */
[----:B------:R-:W-:-:S05]  /*1a330*/  @!P1 LOP3.LUT R5, R5, R4, RZ, 0x3c, !PT ;  /* 0x0000000405059212 */ /* 0x000fca00078e3cff */
[----:B------:R0:W3:Y:S01]  /*1a340*/  @!P1 LDG.E.U16 R7, desc[UR16][R4.64] ;  /* 0x0000001004079981 */ /* 0x0000e2000c1e1500 */
[----:B----4-:R-:W-:Y:S02]  /*1a350*/  @!P1 IMAD.MOV.U32 R184, RZ, RZ, R185 ;  /* 0x000000ffffb89224 */ /* 0x010fe400078e00b9 */
[----:B------:R-:W-:Y:S01]  /*1a360*/  @!P1 IMAD.MOV.U32 R185, RZ, RZ, R252 ;  /* 0x000000ffffb99224 */ /* 0x000fe200078e00fc */
[----:B------:R1:W-:Y:S04]  /*1a370*/  STS.U16 [R249+UR7+0x13d00], R195 ;  /* 0x013d00c3f9007988 */ /* 0x0003e80008000407 */
[----:B------:R-:W4:Y:S01]  /*1a380*/  LDL R252, [R1+0x9a8] ;  /* 0x0009a80001fc7983 */ /* 0x000f220000100800 */
[----:B0-----:R-:W-:Y:S02]  /*1a390*/  @!P1 IMAD.MOV.U32 R4, RZ, RZ, R3 ;  /* 0x000000ffff049224 */ /* 0x001fe400078e0003 */
[----:B--2---:R-:W-:Y:S01]  /*1a3a0*/  @!P1 IMAD.MOV.U32 R5, RZ, RZ, R243 ;  /* 0x000000ffff059224 */ /* 0x004fe200078e00f3 */
[----:B------:R-:W2:Y:S04]  /*1a3b0*/  LDL R3, [R1+0x9ec] ;  /* 0x0009ec0001037983 */ /* 0x000ea80000100800 */
[----:B------:R0:W4:Y:S04]  /*1a3c0*/  @!P1 LDG.E.U16 R6, desc[UR16][R4.64] ;  /* 0x0000001004069981 */ /* 0x000128000c1e1500 */
[----:B------:R-:W4:Y:S04]  /*1a3d0*/  LDL R243, [R1+0x9e8] ;  /* 0x0009e80001f37983 */ /* 0x000f280000100800 */
[----:B-1----:R-:W4:Y:S01]  /*1a3e0*/  LDL R249, [R1+0x9ac] ;  /* 0x0009ac0001f97983 */ /* 0x002f220000100800 */
[----:B0-----:R-:W-:-:S02]  /*1a3f0*/  PRMT R5, RZ, 0x7610, R5 ;  /* 0x00007610ff057816 */ /* 0x001fc40000000005 */
[----:B------:R-:W-:-:S04]  /*1a400*/  PRMT R4, RZ, 0x7610, R4 ;  /* 0x00007610ff047816 */ /* 0x000fc80000000004 */
[----:B------:R0:W4:Y:S02]  /*1a410*/  @!P1 LDG.E.U16 R5, desc[UR16][R184.64] ;  /* 0x00000010b8059981 */ /* 0x000124000c1e1500 */
[----:B0-----:R-:W-:Y:S02]  /*1a420*/  @!P1 IMAD.MOV.U32 R184, RZ, RZ, R245 ;  /* 0x000000ffffb89224 */ /* 0x001fe400078e00f5 */
[----:B------:R-:W-:Y:S01]  /*1a430*/  @!P1 IMAD.MOV.U32 R185, RZ, RZ, R247 ;  /* 0x000000ffffb99224 */ /* 0x000fe200078e00f7 */
[----:B------:R-:W-:Y:S01]  /*1a440*/  PRMT R195, RZ, 0x7610, R195 ;  /* 0x00007610ffc37816 */ /* 0x000fe200000000c3 */
[----:B------:R-:W4:Y:S04]  /*1a450*/  LDL R247, [R1+0x968] ;  /* 0x0009680001f77983 */ /* 0x000f280000100800 */
[----:B------:R0:W4:Y:S04]  /*1a460*/  @!P1 LDG.E.U16 R4, desc[UR16][R184.64] ;  /* 0x00000010b8049981 */ /* 0x000128000c1e1500 */
[----:B------:R-:W4:Y:S04]  /*1a470*/  LDL R245, [R1+0x96c] ;  /* 0x00096c0001f57983 */ /* 0x000f280000100800 */
[----:B------:R-:W0:Y:S04]  /*1a480*/  LDL R184, [R1+0x618] ;  /* 0x0006180001b87983 */ /* 0x000e280000100800 */
[----:B------:R-:W0:Y:S04]  /*1a490*/  LDL R185, [R1+0xa18] ;  /* 0x000a180001b97983 */ /* 0x000e280000100800 */
[----:B---3--:R1:W-:Y:S04]  /*1a4a0*/  STS.U16 [R0+UR7+0x10200], R189 ;  /* 0x010200bd00007988 */ /* 0x0083e80008000407 */
[----:B------:R-:W-:Y:S04]  /*1a4b0*/  STS.U16 [R0+UR7+0x10600], R187 ;  /* 0x010600bb00007988 */ /* 0x000fe80008000407 */
[----:B------:R-:W-:Y:S01]  /*1a4c0*/  STS.U16 [R0+UR7+0x10a00], R183 ;  /* 0x010a00b700007988 */ /* 0x000fe20008000407 */
[----:B0-----:R-:W-:-:S04]  /*1a4d0*/  @!P1 LOP3.LUT R185, R185, R184, RZ, 0x3c, !PT ;  /* 0x000000b8b9b99212 */ /* 0x001fc800078e3cff */
[----:B------:R-:W-:-:S04]  /*1a4e0*/  @!P1 LOP3.LUT R184, R185, R184, RZ, 0x3c, !PT ;  /* 0x000000b8b9b89212 */ /* 0x000fc800078e3cff */
[----:B------:R-:W-:-:S05]  /*1a4f0*/  @!P1 LOP3.LUT R185, R185, R184, RZ, 0x3c, !PT ;  /* 0x000000b8b9b99212 */ /* 0x000fca00078e3cff */
[----:B------:R2:W3:Y:S02]  /*1a500*/  @!P1 LDG.E.U16 R195, desc[UR16][R184.64] ;  /* 0x00000010b8c39981 */ /* 0x0004e4000c1e1500 */
[----:B--2---:R-:W-:Y:S02]  /*1a510*/  @!P1 IMAD.MOV.U32 R184, RZ, RZ, R3 ;  /* 0x000000ffffb89224 */ /* 0x004fe400078e0003 */
[----:B----4-:R-:W-:Y:S01]  /*1a520*/  @!P1 IMAD.MOV.U32 R185, RZ, RZ, R243 ;  /* 0x000000ffffb99224 */ /* 0x010fe200078e00f3 */
[----:B------:R-:W2:Y:S04]  /*1a530*/  LDL R3, [R1+0x92c] ;  /* 0x00092c0001037983 */ /* 0x000ea80000100800 */
[----:B------:R-:W4:Y:S04]  /*1a540*/  LDL R243, [R1+0x928] ;  /* 0x0009280001f37983 */ /* 0x000f280000100800 */
[----:B------:R-:W-:Y:S04]  /*1a550*/  STS.U16 [R0+UR7+0x10e00], R186 ;  /* 0x010e00ba00007988 */ /* 0x000fe80008000407 */
[----:B------:R0:W-:Y:S04]  /*1a560*/  STS.U16 [R0+UR7+0x11200], R191 ;  /* 0x011200bf00007988 */ /* 0x0001e80008000407 */
[----:B------:R0:W-:Y:S01]  /*1a570*/  STS.U16 [R0+UR7+0x11600], R190 ;  /* 0x011600be00007988 */ /* 0x0001e20008000407 */
[----:B-1----:R-:W-:-:S03]  /*1a580*/  PRMT R189, RZ, 0x7610, R189 ;  /* 0x00007610ffbd7816 */ /* 0x002fc600000000bd */
[----:B0-----:R-:W3:Y:S04]  /*1a590*/  LDL R191, [R1+0x8ec] ;  /* 0x0008ec0001bf7983 */ /* 0x001ee80000100800 */
[----:B------:R-:W3:Y:S01]  /*1a5a0*/  LDL R190, [R1+0x8e8] ;  /* 0x0008e80001be7983 */ /* 0x000ee20000100800 */
[----:B------:R-:W-:-:S03]  /*1a5b0*/  PRMT R183, RZ, 0x7610, R183 ;  /* 0x00007610ffb77816 */ /* 0x000fc600000000b7 */
[----:B------:R0:W3:Y:S01]  /*1a5c0*/  @!P1 LDG.E.U16 R189, desc[UR16][R184.64] ;  /* 0x00000010b8bd9981 */ /* 0x0000e2000c1e1500 */
[----:B------:R-:W-:Y:S02]  /*1a5d0*/  @!P1 IMAD.MOV.U32 R186, RZ, RZ, R245 ;  /* 0x000000ffffba9224 */ /* 0x000fe400078e00f5 */
[----:B------:R-:W-:Y:S01]  /*1a5e0*/  @!P1 IMAD.MOV.U32 R187, RZ, RZ, R247 ;  /* 0x000000ffffbb9224 */ /* 0x000fe200078e00f7 */
[----:B------:R-:W3:Y:S04]  /*1a5f0*/  LDL R245, [R1+0x86c] ;  /* 0x00086c0001f57983 */ /* 0x000ee80000100800 */
[----:B------:R-:W3:Y:S01]  /*1a600*/  LDL R247, [R1+0x868] ;  /* 0x0008680001f77983 */ /* 0x000ee20000100800 */
[----:B0-----:R-:W-:Y:S02]  /*1a610*/  @!P1 IMAD.MOV.U32 R184, RZ, RZ, R249 ;  /* 0x000000ffffb89224 */ /* 0x001fe400078e00f9 */
[----:B------:R-:W-:Y:S01]  /*1a620*/  @!P1 IMAD.MOV.U32 R185, RZ, RZ, R252 ;  /* 0x000000ffffb99224 */ /* 0x000fe200078e00fc */
[----:B------:R-:W3:Y:S04]  /*1a630*/  LDL R249, [R1+0x8ac] ;  /* 0x0008ac0001f97983 */ /* 0x000ee80000100800 */
[----:B------:R-:W3:Y:S04]  /*1a640*/  LDL R252, [R1+0x8a8] ;  /* 0x0008a80001fc7983 */ /* 0x000ee80000100800 */
[----:B------:R0:W3:Y:S02]  /*1a650*/  @!P1 LDG.E.U16 R183, desc[UR16][R184.64] ;  /* 0x00000010b8b79981 */ /* 0x0000e4000c1e1500 */
[----:B0-----:R-:W-:-:S06]  /*1a660*/  PRMT R184, RZ, 0x7610, R184 ;  /* 0x00007610ffb87816 */ /* 0x001fcc00000000b8 */
[----:B------:R2:W3:Y:S02]  /*1a670*/  @!P1 LDG.E.U16 R184, desc[UR16][R186.64] ;  /* 0x00000010bab89981 */ /* 0x0004e4000c1e1500 */
[----:B--2---:R-:W-:Y:S02]  /*1a680*/  @!P1 IMAD.MOV.U32 R186, RZ, RZ, R3 ;  /* 0x000000ffffba9224 */ /* 0x004fe400078e0003 */
[----:B------:R-:W2:Y:S01]  /*1a690*/  LDL R3, [R1+0x82c] ;  /* 0x00082c0001037983 */ /* 0x000ea20000100800 */
[----:B----4-:R-:W-:-:S03]  /*1a6a0*/  @!P1 IMAD.MOV.U32 R187, RZ, RZ, R243 ;  /* 0x000000ffffbb9224 */ /* 0x010fc600078e00f3 */
[----:B------:R-:W4:Y:S01]  /*1a6b0*/  LDL R243, [R1+0x828] ;  /* 0x0008280001f37983 */ /* 0x000f220000100800 */
[----:B------:R-:W-:-:S06]  /*1a6c0*/  PRMT R185, RZ, 0x7610, R185 ;  /* 0x00007610ffb97816 */ /* 0x000fcc00000000b9 */
[----:B------:R0:W4:Y:S01]  /*1a6d0*/  @!P1 LDG.E.U16 R185, desc[UR16][R186.64] ;  /* 0x00000010bab99981 */ /* 0x000122000c1e1500 */
[----:B---3--:R-:W-:-:S04]  /*1a6e0*/  @!P1 LOP3.LUT R191, R191, R190, RZ, 0x3c, !PT ;  /* 0x000000bebfbf9212 */ /* 0x008fc800078e3cff */
[C---:B------:R-:W-:Y:S02]  /*1a6f0*/  @!P1 LOP3.LUT R190, R191.reuse, R190, RZ, 0x3c, !PT ;  /* 0x000000bebfbe9212 */ /* 0x040fe400078e3cff */
[----:B0-----:R-:W-:Y:S02]  /*1a700*/  PRMT R186, RZ, 0x7610, R186 ;  /* 0x00007610ffba7816 */ /* 0x001fe400000000ba */
[----:B------:R-:W-:Y:S02]  /*1a710*/  @!P1 LOP3.LUT R191, R191, R190, RZ, 0x3c, !PT ;  /* 0x000000bebfbf9212 */ /* 0x000fe400078e3cff */
[----:B------:R-:W-:-:S03]  /*1a720*/  PRMT R187, RZ, 0x7610, R187 ;  /* 0x00007610ffbb7816 */ /* 0x000fc600000000bb */
[----:B------:R0:W3:Y:S04]  /*1a730*/  @!P1 LDG.E.U16 R186, desc[UR16][R190.64] ;  /* 0x00000010beba9981 */ /* 0x0000e8000c1e1500 */
[----:B------:R-:W-:Y:S01]  /*1a740*/  STS.U16 [R0+UR7+0x11a00], R212 ;  /* 0x011a00d400007988 */ /* 0x000fe20008000407 */
[----:B0-----:R-:W-:Y:S02]  /*1a750*/  @!P1 IMAD.MOV.U32 R190, RZ, RZ, R249 ;  /* 0x000000ffffbe9224 */ /* 0x001fe400078e00f9 */
[----:B------:R-:W-:Y:S01]  /*1a760*/  @!P1 IMAD.MOV.U32 R191, RZ, RZ, R252 ;  /* 0x000000ffffbf9224 */ /* 0x000fe200078e00fc */
[----:B------:R0:W-:Y:S04]  /*1a770*/  STS.U16 [R0+UR7+0x11e00], R188 ;  /* 0x011e00bc00007988 */ /* 0x0001e80008000407 */
[----:B------:R1:W3:Y:S04]  /*1a780*/  @!P1 LDG.E.U16 R187, desc[UR16][R190.64] ;  /* 0x00000010bebb9981 */ /* 0x0002e8000c1e1500 */
[----:B------:R-:W3:Y:S01]  /*1a790*/  LDL R252, [R1+0x7a8] ;  /* 0x0007a80001fc7983 */ /* 0x000ee20000100800 */
[----:B0-----:R-:W-:-:S03]  /*1a7a0*/  PRMT R188, RZ, 0x7610, R188 ;  /* 0x00007610ffbc7816 */ /* 0x001fc600000000bc */
[----:B------:R-:W3:Y:S01]  /*1a7b0*/  LDL R249, [R1+0x7ac] ;  /* 0x0007ac0001f97983 */ /* 0x000ee20000100800 */
[----:B-1----:R-:W-:Y:S02]  /*1a7c0*/  @!P1 IMAD.MOV.U32 R190, RZ, RZ, R245 ;  /* 0x000000ffffbe9224 */ /* 0x002fe400078e00f5 */
[----:B------:R-:W-:Y:S01]  /*1a7d0*/  @!P1 IMAD.MOV.U32 R191, RZ, RZ, R247 ;  /* 0x000000ffffbf9224 */ /* 0x000fe200078e00f7 */
[----:B------:R0:W-:Y:S04]  /*1a7e0*/  STS.U16 [R0+UR7+0x12200], R192 ;  /* 0x012200c000007988 */ /* 0x0001e80008000407 */
[----:B------:R2:W3:Y:S04]  /*1a7f0*/  @!P1 LDG.E.U16 R188, desc[UR16][R190.64] ;  /* 0x00000010bebc9981 */ /* 0x0004e8000c1e1500 */
[----:B------:R-:W3:Y:S01]  /*1a800*/  LDL R247, [R1+0x768] ;  /* 0x0007680001f77983 */ /* 0x000ee20000100800 */
[----:B0-----:R-:W-:-:S03]  /*1a810*/  PRMT R192, RZ, 0x7610, R192 ;  /* 0x00007610ffc07816 */ /* 0x001fc600000000c0 */
[----:B------:R-:W3:Y:S01]  /*1a820*/  LDL R245, [R1+0x76c] ;  /* 0x00076c0001f57983 */ /* 0x000ee20000100800 */
[----:B--2---:R-:W-:-:S03]  /*1a830*/  @!P1 IMAD.MOV.U32 R190, RZ, RZ, R3 ;  /* 0x000000ffffbe9224 */ /* 0x004fc600078e0003 */
[----:B------:R-:W2:Y:S01]  /*1a840*/  LDL R3, [R1+0x72c] ;  /* 0x00072c0001037983 */ /* 0x000ea20000100800 */
[----:B----4-:R-:W-:-:S03]  /*1a850*/  @!P1 IMAD.MOV.U32 R191, RZ, RZ, R243 ;  /* 0x000000ffffbf9224 */ /* 0x010fc600078e00f3 */
[----:B------:R-:W4:Y:S04]  /*1a860*/  LDL R243, [R1+0x728] ;  /* 0x0007280001f37983 */ /* 0x000f280000100800 */
[----:B------:R0:W4:Y:S04]  /*1a870*/  @!P1 LDG.E.U16 R192, desc[UR16][R190.64] ;  /* 0x00000010bec09981 */ /* 0x000128000c1e1500 */
[----:B------:R-:W0:Y:S04]  /*1a880*/  LDL R190, [R1+0x7e8] ;  /* 0x0007e80001be7983 */ /* 0x000e280000100800 */
[----:B------:R-:W0:Y:S04]  /*1a890*/  LDL R191, [R1+0x7ec] ;  /* 0x0007ec0001bf7983 */ /* 0x000e280000100800 */
[----:B------:R1:W-:Y:S04]  /*1a8a0*/  STS.U16 [R0+UR7+0x12600], R194 ;  /* 0x012600c200007988 */ /* 0x0003e80008000407 */
[----:B------:R1:W-:Y:S02]  /*1a8b0*/  STS.U16 [R0+UR7+0x12a00], R196 ;  /* 0x012a00c400007988 */ /* 0x0003e40008000407 */
[----:B-1----:R-:W-:-:S02]  /*1a8c0*/  PRMT R194, RZ, 0x7610, R194 ;  /* 0x00007610ffc27816 */ /* 0x002fc400000000c2 */
[----:B------:R-:W-:Y:S01]  /*1a8d0*/  PRMT R196, RZ, 0x7610, R196 ;  /* 0x00007610ffc47816 */ /* 0x000fe200000000c4 */
[----:B------:R1:W-:Y:S04]  /*1a8e0*/  STS.U16 [R0+UR7+0x12e00], R198 ;  /* 0x012e00c600007988 */ /* 0x0003e80008000407 */
[----:B------:R1:W-:Y:S02]  /*1a8f0*/  STS.U16 [R0+UR7+0x13200], R199 ;  /* 0x013200c700007988 */ /* 0x0003e40008000407 */
[----:B-1----:R-:W-:Y:S02]  /*1a900*/  PRMT R198, RZ, 0x7610, R198 ;  /* 0x00007610ffc67816 */ /* 0x002fe400000000c6 */
[----:B------:R-:W-:Y:S02]  /*1a910*/  PRMT R199, RZ, 0x7610, R199 ;  /* 0x00007610ffc77816 */ /* 0x000fe400000000c7 */
        /* <DEDUP_REMOVED lines=11> */
[----:B------:R0:W-:Y:S04]  /*1a9d0*/  STS.U16 [R0+UR7+0x13600], R200 ;  /* 0x013600c800007988 */ /* 0x0001e80008000407 */
[----:B------:R2:W3:Y:S04]  /*1a9e0*/  @!P1 LDG.E.U16 R198, desc[UR16][R190.64] ;  /* 0x00000010bec69981 */ /* 0x0004e8000c1e1500 */
[----:B------:R-:W3:Y:S04]  /*1a9f0*/  LDL R245, [R1+0x66c] ;  /* 0x00066c0001f57983 */ /* 0x000ee80000100800 */
[----:B------:R-:W3:Y:S01]  /*1aa00*/  LDL R247, [R1+0xb44] ;  /* 0x000b440001f77983 */ /* 0x000ee20000100800 */
[----:B--2---:R-:W-:-:S02]  /*1aa10*/  @!P1 IMAD.MOV.U32 R190, RZ, RZ, R3 ;  /* 0x000000ffffbe9224 */ /* 0x004fc400078e0003 */
[----:B----4-:R-:W-:Y:S01]  /*1aa20*/  @!P1 IMAD.MOV.U32 R191, RZ, RZ, R243 ;  /* 0x000000ffffbf9224 */ /* 0x010fe200078e00f3 */
[----:B0-----:R-:W-:Y:S01]  /*1aa30*/  PRMT R200, RZ, 0x7610, R200 ;  /* 0x00007610ffc87816 */ /* 0x001fe200000000c8 */
[----:B------:R0:W-:Y:S04]  /*1aa40*/  STS.U16 [R0+UR7+0x13a00], R201 ;  /* 0x013a00c900007988 */ /* 0x0001e80008000407 */
[----:B------:R1:W2:Y:S04]  /*1aa50*/  @!P1 LDG.E.U16 R199, desc[UR16][R190.64] ;  /* 0x00000010bec79981 */ /* 0x0002a8000c1e1500 */
[----:B------:R-:W4:Y:S04]  /*1aa60*/  LDL R243, [R1+0x628] ;  /* 0x0006280001f37983 */ /* 0x000f280000100800 */
[----:B------:R-:W2:Y:S04]  /*1aa70*/  LDL R3, [R1+0x62c] ;  /* 0x00062c0001037983 */ /* 0x000ea80000100800 */
[----:B------:R-:W1:Y:S04]  /*1aa80*/  LDL R190, [R1+0x6e8] ;  /* 0x0006e80001be7983 */ /* 0x000e680000100800 */
[----:B------:R-:W1:Y:S01]  /*1aa90*/  LDL R191, [R1+0x6ec] ;  /* 0x0006ec0001bf7983 */ /* 0x000e620000100800 */
[----:B0-----:R-:W-:-:S02]  /*1aaa0*/  PRMT R201, RZ, 0x7610, R201 ;  /* 0x00007610ffc97816 */ /* 0x001fc400000000c9 */
[----:B-1----:R-:W-:-:S04]  /*1aab0*/  @!P1 LOP3.LUT R191, R191, R190, RZ, 0x3c, !PT ;  /* 0x000000bebfbf9212 */ /* 0x002fc800078e3cff */
[----:B------:R-:W-:-:S04]  /*1aac0*/  @!P1 LOP3.LUT R190, R191, R190, RZ, 0x3c, !PT ;  /* 0x000000bebfbe9212 */ /* 0x000fc800078e3cff */
[----:B------:R-:W-:-:S05]  /*1aad0*/  @!P1 LOP3.LUT R191, R191, R190, RZ, 0x3c, !PT ;  /* 0x000000bebfbf9212 */ /* 0x000fca00078e3cff */
[----:B------:R3:W4:Y:S02]  /*1aae0*/  @!P1 LDG.E.U16 R200, desc[UR16][R190.64] ;  /* 0x00000010bec89981 */ /* 0x000724000c1e1500 */
[----:B---3--:R-:W-:Y:S02]  /*1aaf0*/  @!P1 IMAD.MOV.U32 R190, RZ, RZ, R249 ;  /* 0x000000ffffbe9224 */ /* 0x008fe400078e00f9 */
[----:B------:R-:W-:Y:S01]  /*1ab00*/  @!P1 IMAD.MOV.U32 R191, RZ, RZ, R252 ;  /* 0x000000ffffbf9224 */ /* 0x000fe200078e00fc */
[----:B------:R0:W-:Y:S04]  /*1ab10*/  STS.U16 [R0+UR7+0x13e00], R202 ;  /* 0x013e00ca00007988 */ /* 0x0001e80008000407 */
[----:B------:R1:W3:Y:S04]  /*1ab20*/  @!P1 LDG.E.U16 R201, desc[UR16][R190.64] ;  /* 0x00000010bec99981 */ /* 0x0002e8000c1e1500 */
[----:B------:R-:W3:Y:S04]  /*1ab30*/  LDL R252, [R1+0x388] ;  /* 0x0003880001fc7983 */ /* 0x000ee80000100800 */
[----:B------:R-:W3:Y:S04]  /*1ab40*/  LDL R249, [R1+0x38c] ;  /* 0x00038c0001f97983 */ /* 0x000ee80000100800 */
[----:B------:R-:W2:Y:S01]  /*1ab50*/  LDL R191, [R1+0x668] ;  /* 0x0006680001bf7983 */ /* 0x000ea20000100800 */
[----:B0-----:R-:W-:Y:S01]  /*1ab60*/  PRMT R202, RZ, 0x7610, R202 ;  /* 0x00007610ffca7816 */ /* 0x001fe200000000ca */
[----:B-1----:R-:W-:-:S02]  /*1ab70*/  @!P1 IMAD.MOV.U32 R190, RZ, RZ, R245 ;  /* 0x000000ffffbe9224 */ /* 0x002fc400078e00f5 */
[----:B------:R0:W-:Y:S04]  /*1ab80*/  STS.U16 [R247+UR7+0x10300], R203 ;  /* 0x010300cbf7007988 */ /* 0x0001e80008000407 */
[----:B------:R-:W3:Y:S01]  /*1ab90*/  LDL.LU R0, [R1+0x48] ;  /* 0x0000480001007983 */ /* 0x000ee20000300800 */
[----:B0-----:R-:W-:-:S03]  /*1aba0*/  PRMT R203, RZ, 0x7610, R203 ;  /* 0x00007610ffcb7816 */ /* 0x001fc600000000cb */
[----:B--2---:R0:W2:Y:S04]  /*1abb0*/  @!P1 LDG.E.U16 R202, desc[UR16][R190.64] ;  /* 0x00000010beca9981 */ /* 0x0040a8000c1e1500 */
[----:B------:R1:W-:Y:S04]  /*1abc0*/  STS.U16 [R247+UR7+0x10700], R204 ;  /* 0x010700ccf7007988 */ /* 0x0003e80008000407 */
[----:B------:R-:W2:Y:S01]  /*1abd0*/  LDL R245, [R1+0x34c] ;  /* 0x00034c0001f57983 */ /* 0x000ea20000100800 */
[----:B0-----:R-:W-:Y:S02]  /*1abe0*/  @!P1 IMAD.MOV.U32 R190, RZ, RZ, R3 ;  /* 0x000000ffffbe9224 */ /* 0x001fe400078e0003 */
[----:B----4-:R-:W-:Y:S01]  /*1abf0*/  @!P1 IMAD.MOV.U32 R191, RZ, RZ, R243 ;  /* 0x000000ffffbf9224 */ /* 0x010fe200078e00f3 */
[----:B-1----:R-:W-:Y:S01]  /*1ac00*/  PRMT R204, RZ, 0x7610, R204 ;  /* 0x00007610ffcc7816 */ /* 0x002fe200000000cc */
[----:B------:R0:W-:Y:S04]  /*1ac10*/  STS.U16 [R247+UR7+0x10b00], R211 ;  /* 0x010b00d3f7007988 */ /* 0x0001e80008000407 */
[----:B------:R1:W4:Y:S04]  /*1ac20*/  @!P1 LDG.E.U16 R203, desc[UR16][R190.64] ;  /* 0x00000010becb9981 */ /* 0x000328000c1e1500 */
[----:B------:R-:W4:Y:S04]  /*1ac30*/  LDL R243, [R1+0x308] ;  /* 0x0003080001f37983 */ /* 0x000f280000100800 */
[----:B------:R-:W4:Y:S04]  /*1ac40*/  LDL R3, [R1+0x30c] ;  /* 0x00030c0001037983 */ /* 0x000f280000100800 */
        /* <DEDUP_REMOVED lines=13> */
[----:B------:R-:W4:Y:S01]  /*1ad20*/  LDL R191, [R1+0x348] ;  /* 0x0003480001bf7983 */ /* 0x000f220000100800 */
[----:B0-----:R-:W-:Y:S01]  /*1ad30*/  PRMT R210, RZ, 0x7610, R210 ;  /* 0x00007610ffd27816 */ /* 0x001fe200000000d2 */
[----:B--2---:R-:W-:-:S02]  /*1ad40*/  @!P1 IMAD.MOV.U32 R190, RZ, RZ, R245 ;  /* 0x000000ffffbe9224 */ /* 0x004fc400078e00f5 */
[----:B------:R0:W-:Y:S04]  /*1ad50*/  STS.U16 [R247+UR7+0x11300], R209 ;  /* 0x011300d1f7007988 */ /* 0x0001e80008000407 */
[----:B------:R-:W2:Y:S01]  /*1ad60*/  LDL R245, [R1+0x24c] ;  /* 0x00024c0001f57983 */ /* 0x000ea20000100800 */
[----:B0-----:R-:W-:-:S03]  /*1ad70*/  PRMT R209, RZ, 0x7610, R209 ;  /* 0x00007610ffd17816 */ /* 0x001fc600000000d1 */
[----:B----4-:R0:W4:Y:S02]  /*1ad80*/  @!P1 LDG.E.U16 R210, desc[UR16][R190.64] ;  /* 0x00000010bed29981 */ /* 0x010124000c1e1500 */
[----:B0-----:R-:W-:Y:S02]  /*1ad90*/  @!P1 IMAD.MOV.U32 R190, RZ, RZ, R3 ;  /* 0x000000ffffbe9224 */ /* 0x001fe400078e0003 */
[----:B------:R-:W-:Y:S01]  /*1ada0*/  @!P1 IMAD.MOV.U32 R191, RZ, RZ, R243 ;  /* 0x000000ffffbf9224 */ /* 0x000fe200078e00f3 */
[----:B------:R0:W-:Y:S04]  /*1adb0*/  STS.U16 [R247+UR7+0x11700], R208 ;  /* 0x011700d0f7007988 */ /* 0x0001e80008000407 */
[----:B------:R1:W4:Y:S04]  /*1adc0*/  @!P1 LDG.E.U16 R209, desc[UR16][R190.64] ;  /* 0x00000010bed19981 */ /* 0x000328000c1e1500 */
[----:B------:R-:W4:Y:S04]  /*1add0*/  LDL R243, [R1+0x208] ;  /* 0x0002080001f37983 */ /* 0x000f280000100800 */
[----:B------:R-:W4:Y:S04]  /*1ade0*/  LDL R3, [R1+0x20c] ;  /* 0x00020c0001037983 */ /* 0x000f280000100800 */
[----:B------:R-:W1:Y:S04]  /*1adf0*/  LDL R190, [R1+0x2c8] ;  /* 0x0002c80001be7983 */ /* 0x000e680000100800 */
[----:B------:R-:W1:Y:S01]  /*1ae00*/  LDL R191, [R1+0x2cc] ;  /* 0x0002cc0001bf7983 */ /* 0x000e620000100800 */
[----:B0-----:R-:W-:-:S03]  /*1ae10*/  PRMT R208, RZ, 0x7610, R208 ;  /* 0x00007610ffd07816 */ /* 0x001fc600000000d0 */
[----:B------:R0:W-:Y:S02]  /*1ae20*/  STS.U16 [R247+UR7+0x11b00], R207 ;  /* 0x011b00cff7007988 */ /* 0x0001e40008000407 */
[----:B0-----:R-:W-:Y:S02]  /*1ae30*/  PRMT R207, RZ, 0x7610, R207 ;  /* 0x00007610ffcf7816 */ /* 0x001fe400000000cf */
        /* <DEDUP_REMOVED lines=13> */
[----:B------:R0:W-:Y:S01]  /*1af10*/  STS.U16 [R247+UR7+0x12300], R205 ;  /* 0x012300cdf7007988 */ /* 0x0001e20008000407 */
[----:B------:R-:W-:-:S03]  /*1af20*/  PRMT R212, RZ, 0x7610, R212 ;  /* 0x00007610ffd47816 */ /* 0x000fc600000000d4 */
        /* <DEDUP_REMOVED lines=28> */
[----:B------:R-:W-:Y:S04]  /*1b0f0*/  STS.U16 [R247+UR7+0x13300], R234 ;  /* 0x013300eaf7007988 */ /* 0x000fe80008000407 */
[----:B------:R0:W-:Y:S04]  /*1b100*/  STS.U16 [R247+UR7+0x13700], R2 ;  /* 0x01370002f7007988 */ /* 0x0001e80008000407 */
[----:B----4-:R1:W4:Y:S02]  /*1b110*/  @!P1 LDG.E.U16 R230, desc[UR16][R190.64] ;  /* 0x00000010bee69981 */ /* 0x010324000c1e1500 */
[----:B-1----:R-:W-:-:S02]  /*1b120*/  @!P1 IMAD.MOV.U32 R190, RZ, RZ, R3 ;  /* 0x000000ffffbe9224 */ /* 0x002fc400078e0003 */
[----:B------:R-:W-:Y:S01]  /*1b130*/  @!P1 IMAD.MOV.U32 R191, RZ, RZ, R243 ;  /* 0x000000ffffbf9224 */ /* 0x000fe200078e00f3 */
[----:B------:R-:W4:Y:S04]  /*1b140*/  LDL R3, [R1+0xa14] ;  /* 0x000a140001037983 */ /* 0x000f280000100800 */
[----:B------:R1:W4:Y:S04]  /*1b150*/  @!P1 LDG.E.U16 R232, desc[UR16][R190.64] ;  /* 0x00000010bee89981 */ /* 0x000328000c1e1500 */
[----:B------:R-:W4:Y:S04]  /*1b160*/  LDL R243, [R1+0x614] ;  /* 0x0006140001f37983 */ /* 0x000f280000100800 */
[----:B------:R-:W1:Y:S04]  /*1b170*/  LDL R190, [R1+0xc8] ;  /* 0x0000c80001be7983 */ /* 0x000e680000100800 */
[----:B------:R-:W1:Y:S04]  /*1b180*/  LDL R191, [R1+0xcc] ;  /* 0x0000cc0001bf7983 */ /* 0x000e680000100800 */
[----:B0-----:R-:W2:Y:S01]  /*1b190*/  LDL.LU R2, [R1+0xb80] ;  /* 0x000b800001027983 */ /* 0x001ea20000300800 */
[----:B------:R-:W-:-:S03]  /*1b1a0*/  PRMT R234, RZ, 0x7610, R234 ;  /* 0x00007610ffea7816 */ /* 0x000fc600000000ea */
[----:B------:R0:W-:Y:S04]  /*1b1b0*/  STS.U16 [R247+UR7+0x13b00], R236 ;  /* 0x013b00ecf7007988 */ /* 0x0001e80008000407 */
[----:B------:R3:W-:Y:S01]  /*1b1c0*/  STS.U16 [R247+UR7+0x13f00], R238 ;  /* 0x013f00eef7007988 */ /* 0x0007e20008000407 */
[----:B0-----:R-:W-:Y:S02]  /*1b1d0*/  PRMT R236, RZ, 0x7610, R236 ;  /* 0x00007610ffec7816 */ /* 0x001fe400000000ec */
[----:B---3--:R-:W-:Y:S01]  /*1b1e0*/  PRMT R238, RZ, 0x7610, R238 ;  /* 0x00007610ffee7816 */ /* 0x008fe200000000ee */
[----:B------:R-:W-:Y:S01]  /*1b1f0*/  STL [R1+0xb64], R0 ;  /* 0x000b640001007387 */ /* 0x000fe20000100800 */
[----:B-1----:R-:W-:-:S04]  /*1b200*/  @!P1 LOP3.LUT R191, R191, R190, RZ, 0x3c, !PT ;  /* 0x000000bebfbf9212 */ /* 0x002fc800078e3cff */
[----:B------:R-:W-:-:S04]  /*1b210*/  @!P1 LOP3.LUT R190, R191, R190, RZ, 0x3c, !PT ;  /* 0x000000bebfbe9212 */ /* 0x000fc800078e3cff */
[----:B------:R-:W-:-:S05]  /*1b220*/  @!P1 LOP3.LUT R191, R191, R190, RZ, 0x3c, !PT ;  /* 0x000000bebfbf9212 */ /* 0x000fca00078e3cff */
[----:B------:R0:W3:Y:S02]  /*1b230*/  @!P1 LDG.E.U16 R234, desc[UR16][R190.64] ;  /* 0x00000010beea9981 */ /* 0x0000e4000c1e1500 */
[----:B0-----:R-:W-:Y:S02]  /*1b240*/  @!P1 IMAD.MOV.U32 R190, RZ, RZ, R249 ;  /* 0x000000ffffbe9224 */ /* 0x001fe400078e00f9 */
[----:B------:R-:W-:-:S05]  /*1b250*/  @!P1 IMAD.MOV.U32 R191, RZ, RZ, R252 ;  /* 0x000000ffffbf9224 */ /* 0x000fca00078e00fc */
[----:B------:R0:W3:Y:S04]  /*1b260*/  @!P1 LDG.E.U16 R236, desc[UR16][R190.64] ;  /* 0x00000010beec9981 */ /* 0x0000e8000c1e1500 */
[----:B--2---:R1:W-:Y:S01]  /*1b270*/  STS.U16 [R2+UR7], R240 ;  /* 0x000000f002007988 */ /* 0x0043e20008000407 */
[----:B0-----:R-:W-:Y:S02]  /*1b280*/  @!P1 IMAD.MOV.U32 R190, RZ, RZ, R245 ;  /* 0x000000ffffbe9224 */ /* 0x001fe400078e00f5 */
[----:B------:R-:W-:Y:S01]  /*1b290*/  @!P1 IMAD.MOV.U32 R191, RZ, RZ, R0 ;  /* 0x000000ffffbf9224 */ /* 0x000fe200078e0000 */
[----:B-1----:R-:W-:-:S04]  /*1b2a0*/  PRMT R240, RZ, 0x7610, R240 ;  /* 0x00007610fff07816 */ /* 0x002fc800000000f0 */
[----:B------:R4:W2:Y:S02]  /*1b2b0*/  @!P1 LDG.E.U16 R238, desc[UR16][R190.64] ;  /* 0x00000010beee9981 */ /* 0x0008a4000c1e1500 */
[----:B----4-:R-:W-:Y:S02]  /*1b2c0*/  @!P1 IMAD.MOV.U32 R191, RZ, RZ, R243 ;  /* 0x000000ffffbf9224 */ /* 0x010fe400078e00f3 */
[----:B------:R-:W4:Y:S01]  /*1b2d0*/  LDL.LU R243, [R1+0x20] ;  /* 0x0000200001f37983 */ /* 0x000f220000300800 */
[----:B------:R-:W-:-:S03]  /*1b2e0*/  @!P1 IMAD.MOV.U32 R190, RZ, RZ, R3 ;  /* 0x000000ffffbe9224 */ /* 0x000fc600078e0003 */
[----:B------:R-:W3:Y:S04]  /*1b2f0*/  LDL.LU R245, [R1+0x1c] ;  /* 0x00001c0001f57983 */ /* 0x000ee80000300800 */
[----:B------:R-:W2:Y:S04]  /*1b300*/  LDL.LU R247, [R1+0x18] ;  /* 0x0000180001f77983 */ /* 0x000ea80000300800 */
[----:B------:R-:W2:Y:S04]  /*1b310*/  LDL.LU R249, [R1+0x14] ;  /* 0x0000140001f97983 */ /* 0x000ea80000300800 */
[----:B------:R-:W2:Y:S04]  /*1b320*/  LDL.LU R252, [R1+0x10] ;  /* 0x0000100001fc7983 */ /* 0x000ea80000300800 */
[----:B------:R-:W2:Y:S04]  /*1b330*/  LDL.LU R0, [R1+0x4] ;  /* 0x0000040001007983 */ /* 0x000ea80000300800 */
[----:B------:R-:W2:Y:S04]  /*1b340*/  LDL.LU R3, [R1] ;  /* 0x0000000001037983 */ /* 0x000ea80000300800 */
[----:B------:R0:W2:Y:S04]  /*1b350*/  @!P1 LDG.E.U16 R240, desc[UR16][R190.64] ;  /* 0x00000010bef09981 */ /* 0x0000a8000c1e1500 */
[----:B------:R-:W0:Y:S04]  /*1b360*/  LDL R190, [R1+0x9e0] ;  /* 0x0009e00001be7983 */ /* 0x000e280000100800 */
[----:B------:R-:W0:Y:S04]  /*1b370*/  LDL R191, [R1+0x9e4] ;  /* 0x0009e40001bf7983 */ /* 0x000e280000100800 */
[----:B------:R1:W-:Y:S02]  /*1b380*/  STS.U16 [R2+UR7+0x400], R242 ;  /* 0x000400f202007988 */ /* 0x0003e40008000407 */
[----:B-1----:R-:W-:-:S02]  /*1b390*/  PRMT R242, RZ, 0x7610, R242 ;  /* 0x00007610fff27816 */ /* 0x002fc400000000f2 */
[----:B0-----:R-:W-:-:S04]  /*1b3a0*/  @!P1 LOP3.LUT R191, R191, R190, RZ, 0x3c, !PT ;  /* 0x000000bebfbf9212 */ /* 0x001fc800078e3cff */
[----:B------:R-:W-:-:S04]  /*1b3b0*/  @!P1 LOP3.LUT R190, R191, R190, RZ, 0x3c, !PT ;  /* 0x000000bebfbe9212 */ /* 0x000fc800078e3cff */
[----:B------:R-:W-:-:S05]  /*1b3c0*/  @!P1 LOP3.LUT R191, R191, R190, RZ, 0x3c, !PT ;  /* 0x000000bebfbf9212 */ /* 0x000fca00078e3cff */
        /* <DEDUP_REMOVED lines=37> */
[----:B----4-:R1:W-:Y:S04]  /*1b620*/  STS.U16 [R2+UR7+0x1c00], R243 ;  /* 0x001c00f302007988 */ /* 0x0103e80008000407 */
[----:B---3--:R3:W-:Y:S04]  /*1b630*/  STS.U16 [R2+UR7+0x2000], R245 ;  /* 0x002000f502007988 */ /* 0x0087e80008000407 */
[----:B--2---:R2:W-:Y:S04]  /*1b640*/  STS.U16 [R2+UR7+0x2400], R247 ;  /* 0x002400f702007988 */ /* 0x0045e80008000407 */
[----:B------:R4:W-:Y:S04]  /*1b650*/  STS.U16 [R2+UR7+0x2800], R249 ;  /* 0x002800f902007988 */ /* 0x0009e80008000407 */
[----:B------:R4:W-:Y:S01]  /*1b660*/  STS.U16 [R2+UR7+0x2c00], R252 ;  /* 0x002c00fc02007988 */ /* 0x0009e20008000407 */
[----:B0-----:R-:W-:-:S04]  /*1b670*/  @!P1 LOP3.LUT R191, R191, R190, RZ, 0x3c, !PT ;  /* 0x000000bebfbf9212 */ /* 0x001fc800078e3cff */
[----:B------:R-:W-:-:S04]  /*1b680*/  @!P1 LOP3.LUT R190, R191, R190, RZ, 0x3c, !PT ;  /* 0x000000bebfbe9212 */ /* 0x000fc800078e3cff */
[----:B------:R-:W-:-:S05]  /*1b690*/  @!P1 LOP3.LUT R191, R191, R190, RZ, 0x3c, !PT ;  /* 0x000000bebfbf9212 */ /* 0x000fca00078e3cff */
[----:B------:R0:W4:Y:S04]  /*1b6a0*/  @!P1 LDG.E.U16 R251, desc[UR16][R190.64] ;  /* 0x00000010befb9981 */ /* 0x000128000c1e1500 */
[----:B------:R-:W4:Y:S04]  /*1b6b0*/  LDL.LU R190, [R1+0xc] ;  /* 0x00000c0001be7983 */ /* 0x000f280000300800 */
[----:B------:R-:W4:Y:S04]  /*1b6c0*/  LDL.LU R191, [R1+0x8] ;  /* 0x0000080001bf7983 */ /* 0x000f280000300800 */
[----:B-1----:R-:W4:Y:S04]  /*1b6d0*/  LDL.LU R243, [R1+0xb7c] ;  /* 0x000b7c0001f37983 */ /* 0x002f280000300800 */
[----:B---3--:R-:W3:Y:S04]  /*1b6e0*/  LDL.LU R245, [R1+0xb78] ;  /* 0x000b780001f57983 */ /* 0x008ee80000300800 */
[----:B--2---:R-:W2:Y:S04]  /*1b6f0*/  LDL.LU R247, [R1+0xb74] ;  /* 0x000b740001f77983 */ /* 0x004ea80000300800 */
[----:B----4-:R-:W4:Y:S04]  /*1b700*/  LDL.LU R249, [R1+0xb70] ;  /* 0x000b700001f97983 */ /* 0x010f280000300800 */
[----:B------:R-:W4:Y:S04]  /*1b710*/  LDL.LU R252, [R1+0xb6c] ;  /* 0x000b6c0001fc7983 */ /* 0x000f280000300800 */
[----:B------:R1:W-:Y:S02]  /*1b720*/  STS.U16 [R2+UR7+0x3c00], R3 ;  /* 0x003c000302007988 */ /* 0x0003e40008000407 */
[----:B-1----:R-:W1:Y:S02]  /*1b730*/  S2R R3, SR_TID.X ;  /* 0x0000000000037919 */ /* 0x002e640000002100 */
[----:B------:R1:W-:Y:S04]  /*1b740*/  STS.U16 [R2+UR7+0x3800], R0 ;  /* 0x0038000002007988 */ /* 0x0003e80008000407 */
[----:B------:R-:W-:Y:S04]  /*1b750*/  STS.U16 [R2+UR7+0x5400], R241 ;  /* 0x005400f102007988 */ /* 0x000fe80008000407 */
        /* <DEDUP_REMOVED lines=9> */
[----:B------:R-:W-:Y:S01]  /*1b7f0*/  STS.U16 [R2+UR7+0x7c00], R224 ;  /* 0x007c00e002007988 */ /* 0x000fe20008000407 */
[----:B-1----:R-:W-:-:S03]  /*1b800*/  LOP3.LUT R0, R3, 0x3f, RZ, 0xc0, !PT ;  /* 0x0000003f03007812 */ /* 0x002fc600078ec0ff */
[----:B------:R-:W-:Y:S04]  /*1b810*/  STL [R1+0xb5c], R2 ;  /* 0x000b5c0201007387 */ /* 0x000fe80000100800 */
[----:B------:R0:W-:Y:S04]  /*1b820*/  STS.U16 [R2+UR7+0x3000], R190 ;  /* 0x003000be02007988 */ /* 0x0001e80008000407 */
[----:B------:R1:W-:Y:S01]  /*1b830*/  STS.U16 [R2+UR7+0x3400], R191 ;  /* 0x003400bf02007988 */ /* 0x0003e20008000407 */
[----:B0-----:R-:W-:-:S03]  /*1b840*/  LOP3.LUT R190, R2, 0x10, RZ, 0x3c, !PT ;  /* 0x0000001002be7812 */ /* 0x001fc600078e3cff */
[----:B------:R-:W-:Y:S04]  /*1b850*/  STS.U16 [R2+UR7+0x5000], R243 ;  /* 0x005000f302007988 */ /* 0x000fe80008000407 */
[----:B---3--:R-:W-:Y:S04]  /*1b860*/  STS.U16 [R2+UR7+0x4c00], R245 ;  /* 0x004c00f502007988 */ /* 0x008fe80008000407 */
[----:B--2---:R-:W-:Y:S04]  /*1b870*/  STS.U16 [R2+UR7+0x4800], R247 ;  /* 0x004800f702007988 */ /* 0x004fe80008000407 */
[----:B----4-:R-:W-:Y:S04]  /*1b880*/  STS.U16 [R2+UR7+0x4400], R249 ;  /* 0x004400f902007988 */ /* 0x010fe80008000407 */
        /* <DEDUP_REMOVED lines=14> */
[----:B-1----:R-:W-:-:S03]  /*1b970*/  IMAD.SHL.U32 R191, R0, 0x2, RZ ;  /* 0x0000000200bf7824 */ /* 0x002fc600078e00ff */
[----:B------:R-:W-:Y:S01]  /*1b980*/  STS.U16 [R190+UR7+0x3480], R180 ;  /* 0x003480b4be007988 */ /* 0x000fe20008000407 */
[----:B------:R-:W-:-:S03]  /*1b990*/  LOP3.LUT R0, R3, 0x40, RZ, 0xc0, !PT ;  /* 0x0000004003007812 */ /* 0x000fc600078ec0ff */
[----:B------:R-:W-:Y:S04]  /*1b9a0*/  STS.U16 [R190+UR7+0x3880], R179 ;  /* 0x003880b3be007988 */ /* 0x000fe80008000407 */
[----:B------:R-:W-:Y:S04]  /*1b9b0*/  STS.U16 [R190+UR7+0x3c80], R178 ;  /* 0x003c80b2be007988 */ /* 0x000fe80008000407 */
[----:B------:R-:W-:Y:S04]  /*1b9c0*/  STS.U16 [R190+UR7+0x4080], R177 ;  /* 0x004080b1be007988 */ /* 0x000fe80008000407 */
[----:B------:R-:W-:Y:S04]  /*1b9d0*/  STS.U16 [R190+UR7+0x4480], R176 ;  /* 0x004480b0be007988 */ /* 0x000fe80008000407 */
[----:B------:R-:W-:Y:S01]  /*1b9e0*/  STS.U16 [R190+UR7+0x4880], R175 ;  /* 0x004880afbe007988 */ /* 0x000fe20008000407 */
[----:B------:R-:W-:-:S03]  /*1b9f0*/  IMAD R0, R0, 0x200, R191 ;  /* 0x0000020000007824 */ /* 0x000fc600078e02bf */
[----:B------:R-:W-:Y:S04]  /*1ba00*/  STS.U16 [R190+UR7+0x4c80], R174 ;  /* 0x004c80aebe007988 */ /* 0x000fe80008000407 */
[----:B------:R-:W-:Y:S04]  /*1ba10*/  STS.U16 [R190+UR7+0x5080], R173 ;  /* 0x005080adbe007988 */ /* 0x000fe80008000407 */
[----:B------:R-:W-:Y:S04]  /*1ba20*/  STS.U16 [R190+UR7+0x5480], R172 ;  /* 0x005480acbe007988 */ /* 0x000fe80008000407 */
[----:B------:R-:W-:Y:S04]  /*1ba30*/  STS.U16 [R190+UR7+0x5880], R171 ;  /* 0x005880abbe007988 */ /* 0x000fe80008000407 */
[----:B------:R-:W-:Y:S01]  /*1ba40*/  STS.U16 [R190+UR7+0x5c80], R170 ;  /* 0x005c80aabe007988 */ /* 0x000fe20008000407 */
[----:B------:R-:W-:-:S03]  /*1ba50*/  LOP3.LUT R0, R0, 0x20, RZ, 0x3c, !PT ;  /* 0x0000002000007812 */ /* 0x000fc600078e3cff */
        /* <DEDUP_REMOVED lines=39> */
[----:B0-----:R-:W2:Y:S04]  /*1bcd0*/  LDL R17, [R1+0x610] ;  /* 0x0006100001117983 */ /* 0x001ea80000100800 */
[----:B------:R-:W3:Y:S04]  /*1bce0*/  LDL R19, [R1+0x60c] ;  /* 0x00060c0001137983 */ /* 0x000ee80000100800 */
[----:B-1----:R-:W4:Y:S04]  /*1bcf0*/  LDL R5, [R1+0xa10] ;  /* 0x000a100001057983 */ /* 0x002f280000100800 */
[----:B------:R-:W3:Y:S04]  /*1bd00*/  LDL R11, [R1+0xa0c] ;  /* 0x000a0c00010b7983 */ /* 0x000ee80000100800 */
[----:B------:R0:W-:Y:S01]  /*1bd10*/  STS.U16 [R0+UR7+0x7d00], R4 ;  /* 0x007d000400007988 */ /* 0x0001e20008000407 */
[----:B------:R-:W-:-:S02]  /*1bd20*/  LOP3.LUT R3, R3, 0x3f, RZ, 0xc0, !PT ;  /* 0x0000003f03037812 */ /* 0x000fc400078ec0ff */
[----:B------:R-:W-:Y:S01]  /*1bd30*/  PRMT R16, RZ, 0x7610, R16 ;  /* 0x00007610ff107816 */ /* 0x000fe20000000010 */
[----:B------:R-:W3:Y:S01]  /*1bd40*/  LDL R18, [R1+0x608] ;  /* 0x0006080001127983 */ /* 0x000ee20000100800 */
[----:B------:R-:W-:-:S03]  /*1bd50*/  PRMT R10, RZ, 0x7610, R10 ;  /* 0x00007610ff0a7816 */ /* 0x000fc6000000000a */
[----:B------:R-:W3:Y:S01]  /*1bd60*/  LDL R13, [R1+0xa08] ;  /* 0x000a0800010d7983 */ /* 0x000ee20000100800 */
[----:B0-----:R-:W0:Y:S01]  /*1bd70*/  S2R R0, SR_TID.X ;  /* 0x0000000000007919 */ /* 0x001e220000002100 */
[----:B------:R-:W-:Y:S02]  /*1bd80*/  IMAD.SHL.U32 R3, R3, 0x2, RZ ;  /* 0x0000000203037824 */ /* 0x000fe400078e00ff */
[----:B------:R-:W3:Y:S01]  /*1bd90*/  LDL R12, [R1+0x9d8] ;  /* 0x0009d800010c7983 */ /* 0x000ee20000100800 */
[----:B------:R-:W1:Y:S03]  /*1bda0*/  S2R R191, SR_TID.X ;  /* 0x0000000000bf7919 */ /* 0x000e660000002100 */
[----:B------:R-:W3:Y:S04]  /*1bdb0*/  LDL R7, [R1+0x9d0] ;  /* 0x0009d00001077983 */ /* 0x000ee80000100800 */
[----:B------:R-:W3:Y:S04]  /*1bdc0*/  LDL R6, [R1+0x9d4] ;  /* 0x0009d40001067983 */ /* 0x000ee80000100800 */
[----:B------:R-:W3:Y:S04]  /*1bdd0*/  LDL R15, [R1+0x9c8] ;  /* 0x0009c800010f7983 */ /* 0x000ee80000100800 */
[----:B------:R-:W3:Y:S01]  /*1bde0*/  LDL R14, [R1+0x9cc] ;  /* 0x0009cc00010e7983 */ /* 0x000ee20000100800 */
[----:B0-----:R-:W-:-:S05]  /*1bdf0*/  LOP3.LUT R0, R0, 0x40, RZ, 0xc0, !PT ;  /* 0x0000004000007812 */ /* 0x001fca00078ec0ff */
[----:B------:R-:W-:-:S05]  /*1be00*/  IMAD R0, R0, 0x200, R3 ;  /* 0x0000020000007824 */ /* 0x000fca00078e0203 */
[----:B------:R-:W-:-:S05]  /*1be10*/  LOP3.LUT R0, R0, 0x30, RZ, 0x3c, !PT ;  /* 0x0000003000007812 */ /* 0x000fca00078e3cff */
        /* <DEDUP_REMOVED lines=32> */
[----:B0-----:R-:W3:Y:S01]  /*1c020*/  LDL R0, [R1+0x9dc] ;  /* 0x0009dc0001007983 */ /* 0x001ee20000100800 */
[----:B----4-:R-:W-:Y:S01]  /*1c030*/  @!P1 IMAD.MOV.U32 R4, RZ, RZ, R5 ;  /* 0x000000ffff049224 */ /* 0x010fe200078e0005 */
[----:B------:R-:W0:Y:S01]  /*1c040*/  S2R R3, SR_TID.X ;  /* 0x0000000000037919 */ /* 0x000e220000002100 */
[----:B--2---:R-:W-:Y:S01]  /*1c050*/  @!P1 IMAD.MOV.U32 R5, RZ, RZ, R17 ;  /* 0x000000ffff059224 */ /* 0x004fe200078e0011 */
[----:B-1----:R-:W-:Y:S01]  /*1c060*/  LOP3.LUT R8, R191, 0x40, RZ, 0xc0, !PT ;  /* 0x00000040bf087812 */ /* 0x002fe200078ec0ff */
[----:B------:R-:W2:Y:S04]  /*1c070*/  LDL.LU R2, [R1+0x30] ;  /* 0x0000300001027983 */ /* 0x000ea80000300800 */
[----:B------:R3:W4:Y:S02]  /*1c080*/  @!P1 LDG.E.U16 R16, desc[UR16][R4.64] ;  /* 0x0000001004109981 */ /* 0x000724000c1e1500 */
[----:B---3--:R-:W-:-:S02]  /*1c090*/  @!P1 IMAD.MOV.U32 R4, RZ, RZ, R11 ;  /* 0x000000ffff049224 */ /* 0x008fc400078e000b */
[----:B------:R-:W-:-:S05]  /*1c0a0*/  @!P1 IMAD.MOV.U32 R5, RZ, RZ, R19 ;  /* 0x000000ffff059224 */ /* 0x000fca00078e0013 */
[----:B------:R1:W3:Y:S01]  /*1c0b0*/  @!P1 LDG.E.U16 R10, desc[UR16][R4.64] ;  /* 0x00000010040a9981 */ /* 0x0002e2000c1e1500 */
[----:B0-----:R-:W-:-:S05]  /*1c0c0*/  LOP3.LUT R3, R3, 0x3f, RZ, 0xc0, !PT ;  /* 0x0000003f03037812 */ /* 0x001fca00078ec0ff */
[----:B------:R-:W-:-:S04]  /*1c0d0*/  IMAD.SHL.U32 R3, R3, 0x2, RZ ;  /* 0x0000000203037824 */ /* 0x000fc800078e00ff */
[----:B------:R-:W-:Y:S02]  /*1c0e0*/  IMAD R8, R8, 0x200, R3 ;  /* 0x0000020008087824 */ /* 0x000fe400078e0203 */
[----:B------:R-:W2:Y:S03]  /*1c0f0*/  LDL.LU R3, [R1+0x28] ;  /* 0x0000280001037983 */ /* 0x000ea60000300800 */
[----:B------:R-:W-:Y:S01]  /*1c100*/  LOP3.LUT R8, R8, 0x40, RZ, 0x3c, !PT ;  /* 0x0000004008087812 */ /* 0x000fe200078e3cff */
[----:B------:R-:W2:Y:S04]  /*1c110*/  LDL R9, [R1+0x998] ;  /* 0x0009980001097983 */ /* 0x000ea80000100800 */
[----:B------:R-:W-:Y:S04]  /*1c120*/  STS.U16 [R8+UR7+0x200], R240 ;  /* 0x000200f008007988 */ /* 0x000fe80008000407 */
[----:B------:R-:W-:Y:S04]  /*1c130*/  STS.U16 [R8+UR7+0x600], R242 ;  /* 0x000600f208007988 */ /* 0x000fe80008000407 */
[----:B------:R-:W-:Y:S04]  /*1c140*/  STS.U16 [R8+UR7+0xa00], R244 ;  /* 0x000a00f408007988 */ /* 0x000fe80008000407 */
[----:B------:R-:W-:Y:S04]  /*1c150*/  STS.U16 [R8+UR7+0xe00], R246 ;  /* 0x000e00f608007988 */ /* 0x000fe80008000407 */
[----:B------:R-:W-:Y:S04]  /*1c160*/  STS.U16 [R8+UR7+0x1200], R248 ;  /* 0x001200f808007988 */ /* 0x000fe80008000407 */
[----:B------:R-:W-:Y:S04]  /*1c170*/  STS.U16 [R8+UR7+0x1600], R250 ;  /* 0x001600fa08007988 */ /* 0x000fe80008000407 */
[----:B------:R0:W-:Y:S04]  /*1c180*/  STS.U16 [R8+UR7+0x1a00], R251 ;  /* 0x001a00fb08007988 */ /* 0x0001e80008000407 */
[----:B------:R-:W2:Y:S04]  /*1c190*/  LDL R17, [R1+0x990] ;  /* 0x0009900001117983 */ /* 0x000ea80000100800 */
[----:B0-----:R-:W2:Y:S01]  /*1c1a0*/  LDL R8, [R1+0x99c] ;  /* 0x00099c0001087983 */ /* 0x001ea20000100800 */
[----:B------:R-:W-:Y:S01]  /*1c1b0*/  PRMT R251, RZ, 0x7610, R251 ;  /* 0x00007610fffb7816 */ /* 0x000fe200000000fb */
[----:B-1----:R-:W-:-:S02]  /*1c1c0*/  @!P1 IMAD.MOV.U32 R4, RZ, RZ, R13 ;  /* 0x000000ffff049224 */ /* 0x002fc400078e000d */
[----:B------:R-:W-:-:S05]  /*1c1d0*/  @!P1 IMAD.MOV.U32 R5, RZ, RZ, R18 ;  /* 0x000000ffff059224 */ /* 0x000fca00078e0012 */
[----:B------:R0:W2:Y:S02]  /*1c1e0*/  @!P1 LDG.E.U16 R251, desc[UR16][R4.64] ;  /* 0x0000001004fb9981 */ /* 0x0000a4000c1e1500 */
[----:B0-----:R-:W-:Y:S02]  /*1c1f0*/  @!P1 IMAD.MOV.U32 R5, RZ, RZ, R12 ;  /* 0x000000ffff059224 */ /* 0x001fe400078e000c */
[----:B------:R-:W-:Y:S01]  /*1c200*/  @!P1 IMAD.MOV.U32 R4, RZ, RZ, R0 ;  /* 0x000000ffff049224 */ /* 0x000fe200078e0000 */
[----:B----4-:R0:W-:Y:S04]  /*1c210*/  STL [R1+0x4], R16 ;  /* 0x0000041001007387 */ /* 0x0101e80000100800 */
[----:B------:R-:W4:Y:S04]  /*1c220*/  LDL R11, [R1+0x988] ;  /* 0x00098800010b7983 */ /* 0x000f280000100800 */
[----:B0-----:R-:W4:Y:S04]  /*1c230*/  LDL R16, [R1+0x994] ;  /* 0x0009940001107983 */ /* 0x001f280000100800 */
[----:B---3--:R0:W-:Y:S04]  /*1c240*/  STL [R1], R10 ;  /* 0x0000000a01007387 */ /* 0x0081e80000100800 */
[----:B------:R-:W3:Y:S04]  /*1c250*/  LDL R18, [R1+0x958] ;  /* 0x0009580001127983 */ /* 0x000ee80000100800 */
[----:B------:R-:W3:Y:S04]  /*1c260*/  LDL R13, [R1+0x95c] ;  /* 0x00095c00010d7983 */ /* 0x000ee80000100800 */
[----:B0-----:R-:W3:Y:S04]  /*1c270*/  LDL R10, [R1+0x98c] ;  /* 0x00098c00010a7983 */ /* 0x001ee80000100800 */
[----:B------:R-:W3:Y:S04]  /*1c280*/  LDL R12, [R1+0x950] ;  /* 0x00095000010c7983 */ /* 0x000ee80000100800 */
[----:B------:R-:W3:Y:S01]  /*1c290*/  LDL R0, [R1+0x954] ;  /* 0x0009540001007983 */ /* 0x000ee20000100800 */
[----:B------:R-:W-:-:S02]  /*1c2a0*/  PRMT R249, RZ, 0x7610, R249 ;  /* 0x00007610fff97816 */ /* 0x000fc400000000f9 */
[----:B------:R-:W-:Y:S01]  /*1c2b0*/  PRMT R247, RZ, 0x7610, R247 ;  /* 0x00007610fff77816 */ /* 0x000fe200000000f7 */
[----:B------:R-:W3:Y:S04]  /*1c2c0*/  LDL R21, [R1+0x750] ;  /* 0x0007500001157983 */ /* 0x000ee80000100800 */
[----:B------:R0:W3:Y:S01]  /*1c2d0*/  @!P1 LDG.E.U16 R249, desc[UR16][R4.64] ;  /* 0x0000001004f99981 */ /* 0x0000e2000c1e1500 */
[----:B------:R-:W-:Y:S02]  /*1c2e0*/  PRMT R245, RZ, 0x7610, R245 ;  /* 0x00007610fff57816 */ /* 0x000fe400000000f5 */
[----:B------:R-:W-:Y:S01]  /*1c2f0*/  PRMT R243, RZ, 0x7610, R243 ;  /* 0x00007610fff37816 */ /* 0x000fe200000000f3 */
[----:B------:R-:W3:Y:S01]  /*1c300*/  LDL R20, [R1+0x754] ;  /* 0x0007540001147983 */ /* 0x000ee20000100800 */
[----:B------:R-:W-:-:S02]  /*1c310*/  PRMT R241, RZ, 0x7610, R241 ;  /* 0x00007610fff17816 */ /* 0x000fc400000000f1 */
[----:B------:R-:W-:Y:S01]  /*1c320*/  PRMT R239, RZ, 0x7610, R239 ;  /* 0x00007610ffef7816 */ /* 0x000fe200000000ef */
[----:B------:R-:W3:Y:S01]  /*1c330*/  LDL R23, [R1+0x720] ;  /* 0x0007200001177983 */ /* 0x000ee20000100800 */
[----:B0-----:R-:W-:Y:S02]  /*1c340*/  @!P1 IMAD.MOV.U32 R4, RZ, RZ, R6 ;  /* 0x000000ffff049224 */ /* 0x001fe400078e0006 */
[----:B------:R-:W-:Y:S01]  /*1c350*/  @!P1 IMAD.MOV.U32 R5, RZ, RZ, R7 ;  /* 0x000000ffff059224 */ /* 0x000fe200078e0007 */
[----:B------:R-:W3:Y:S04]  /*1c360*/  LDL R6, [R1+0x94c] ;  /* 0x00094c0001067983 */ /* 0x000ee80000100800 */
[----:B------:R-:W3:Y:S04]  /*1c370*/  LDL R7, [R1+0x948] ;  /* 0x0009480001077983 */ /* 0x000ee80000100800 */
[----:B------:R0:W3:Y:S01]  /*1c380*/  @!P1 LDG.E.U16 R247, desc[UR16][R4.64] ;  /* 0x0000001004f79981 */ /* 0x0000e2000c1e1500 */
[----:B------:R-:W-:-:S02]  /*1c390*/  PRMT R237, RZ, 0x7610, R237 ;  /* 0x00007610ffed7816 */ /* 0x000fc400000000ed */
[----:B------:R-:W-:Y:S01]  /*1c3a0*/  PRMT R235, RZ, 0x7610, R235 ;  /* 0x00007610ffeb7816 */ /* 0x000fe200000000eb */
[----:B------:R-:W3:Y:S01]  /*1c3b0*/  LDL R22, [R1+0x724] ;  /* 0x0007240001167983 */ /* 0x000ee20000100800 */
[----:B------:R-:W-:Y:S02]  /*1c3c0*/  PRMT R233, RZ, 0x7610, R233 ;  /* 0x00007610ffe97816 */ /* 0x000fe400000000e9 */
        /* <DEDUP_REMOVED lines=13> */
[----:B--2---:R-:W-:Y:S02]  /*1c4a0*/  @!P1 IMAD.MOV.U32 R4, RZ, RZ, R8 ;  /* 0x000000ffff049224 */ /* 0x004fe400078e0008 */
[----:B------:R-:W-:Y:S01]  /*1c4b0*/  @!P1 IMAD.MOV.U32 R5, RZ, RZ, R9 ;  /* 0x000000ffff059224 */ /* 0x000fe200078e0009 */
[----:B------:R-:W2:Y:S04]  /*1c4c0*/  LDL R8, [R1+0x914] ;  /* 0x0009140001087983 */ /* 0x000ea80000100800 */
[----:B------:R-:W2:Y:S04]  /*1c4d0*/  LDL R9, [R1+0x910] ;  /* 0x0009100001097983 */ /* 0x000ea80000100800 */
[----:B------:R0:W2:Y:S01]  /*1c4e0*/  @!P1 LDG.E.U16 R243, desc[UR16][R4.64] ;  /* 0x0000001004f39981 */ /* 0x0000a2000c1e1500 */
[----:B------:R-:W-:-:S02]  /*1c4f0*/  PRMT R221, RZ, 0x7610, R221 ;  /* 0x00007610ffdd7816 */ /* 0x000fc400000000dd */
[----:B------:R-:W-:Y:S01]  /*1c500*/  PRMT R219, RZ, 0x7610, R219 ;  /* 0x00007610ffdb7816 */ /* 0x000fe200000000db */
[----:B------:R-:W2:Y:S01]  /*1c510*/  LDL R154, [R1+0x6e0] ;  /* 0x0006e000019a7983 */ /* 0x000ea20000100800 */
[----:B------:R-:W-:Y:S02]  /*1c520*/  PRMT R217, RZ, 0x7610, R217 ;  /* 0x00007610ffd97816 */ /* 0x000fe400000000d9 */
[----:B------:R-:W-:Y:S01]  /*1c530*/  PRMT R215, RZ, 0x7610, R215 ;  /* 0x00007610ffd77816 */ /* 0x000fe200000000d7 */
[----:B------:R-:W2:Y:S01]  /*1c540*/  LDL R157, [R1+0x6d0] ;  /* 0x0006d000019d7983 */ /* 0x000ea20000100800 */
[----:B0-----:R-:W-:-:S03]  /*1c550*/  @!P1 IMAD.MOV.U32 R5, RZ, RZ, R17 ;  /* 0x000000ffff059224 */ /* 0x001fc600078e0011 */
[----:B------:R-:W2:Y:S01]  /*1c560*/  LDL R17, [R1+0x908] ;  /* 0x0009080001117983 */ /* 0x000ea20000100800 */
[----:B------:R-:W-:Y:S02]  /*1c570*/  PRMT R213, RZ, 0x7610, R213 ;  /* 0x00007610ffd57816 */ /* 0x000fe400000000d5 */
[----:B------:R-:W-:Y:S01]  /*1c580*/  PRMT R211, RZ, 0x7610, R211 ;  /* 0x00007610ffd37816 */ /* 0x000fe200000000d3 */
[----:B------:R-:W2:Y:S01]  /*1c590*/  LDL R156, [R1+0x6d4] ;  /* 0x0006d400019c7983 */ /* 0x000ea20000100800 */
[----:B------:R-:W-:Y:S02]  /*1c5a0*/  PRMT R209, RZ, 0x7610, R209 ;  /* 0x00007610ffd17816 */ /* 0x000fe400000000d1 */
[----:B------:R-:W-:Y:S01]  /*1c5b0*/  PRMT R207, RZ, 0x7610, R207 ;  /* 0x00007610ffcf7816 */ /* 0x000fe200000000cf */
[----:B------:R-:W2:Y:S01]  /*1c5c0*/  LDL R159, [R1+0x6a0] ;  /* 0x0006a000019f7983 */ /* 0x000ea20000100800 */
[----:B------:R-:W-:Y:S02]  /*1c5d0*/  PRMT R205, RZ, 0x7610, R205 ;  /* 0x00007610ffcd7816 */ /* 0x000fe400000000cd */
[----:B------:R-:W-:Y:S01]  /*1c5e0*/  PRMT R203, RZ, 0x7610, R203 ;  /* 0x00007610ffcb7816 */ /* 0x000fe200000000cb */
[----:B------:R-:W2:Y:S01]  /*1c5f0*/  LDL R158, [R1+0x6a4] ;  /* 0x0006a400019e7983 */ /* 0x000ea20000100800 */
[----:B------:R-:W-:-:S02]  /*1c600*/  PRMT R201, RZ, 0x7610, R201 ;  /* 0x00007610ffc97816 */ /* 0x000fc400000000c9 */
[----:B------:R-:W-:Y:S01]  /*1c610*/  PRMT R199, RZ, 0x7610, R199 ;  /* 0x00007610ffc77816 */ /* 0x000fe200000000c7 */
[----:B------:R-:W2:Y:S01]  /*1c620*/  LDL R155, [R1+0x694] ;  /* 0x00069400019b7983 */ /* 0x000ea20000100800 */
[----:B------:R-:W-:Y:S02]  /*1c630*/  PRMT R197, RZ, 0x7610, R197 ;  /* 0x00007610ffc57816 */ /* 0x000fe400000000c5 */
[----:B------:R-:W-:Y:S01]  /*1c640*/  PRMT R195, RZ, 0x7610, R195 ;  /* 0x00007610ffc37816 */ /* 0x000fe200000000c3 */
[----:B------:R-:W2:Y:S01]  /*1c650*/  LDL R160, [R1+0x690] ;  /* 0x0006900001a07983 */ /* 0x000ea20000100800 */
[----:B------:R-:W-:Y:S02]  /*1c660*/  PRMT R193, RZ, 0x7610, R193 ;  /* 0x00007610ffc17816 */ /* 0x000fe400000000c1 */
[----:B------:R-:W-:Y:S01]  /*1c670*/  PRMT R189, RZ, 0x7610, R189 ;  /* 0x00007610ffbd7816 */ /* 0x000fe200000000bd */
[----:B------:R-:W2:Y:S04]  /*1c680*/  LDL R162, [R1+0x664] ;  /* 0x0006640001a27983 */ /* 0x000ea80000100800 */
        /* <DEDUP_REMOVED lines=27> */
[----:B------:R-:W2:Y:S01]  /*1c840*/  LDL R190, [R1+0x234] ;  /* 0x0002340001be7983 */ /* 0x000ea20000100800 */
[----:B----4-:R-:W-:-:S03]  /*1c850*/  @!P1 IMAD.MOV.U32 R4, RZ, RZ, R16 ;  /* 0x000000ffff049224 */ /* 0x010fc600078e0010 */
[----:B------:R-:W4:Y:S04]  /*1c860*/  LDL R16, [R1+0x90c] ;  /* 0x00090c0001107983 */ /* 0x000f280000100800 */
[----:B------:R0:W4:Y:S02]  /*1c870*/  @!P1 LDG.E.U16 R241, desc[UR16][R4.64] ;  /* 0x0000001004f19981 */ /* 0x000124000c1e1500 */
[----:B0-----:R-:W-:Y:S02]  /*1c880*/  @!P1 IMAD.MOV.U32 R5, RZ, RZ, R11 ;  /* 0x000000ffff059224 */ /* 0x001fe400078e000b */
[----:B------:R-:W4:Y:S01]  /*1c890*/  LDL R11, [R1+0x8d8] ;  /* 0x0008d800010b7983 */ /* 0x000f220000100800 */
[----:B---3--:R-:W-:-:S03]  /*1c8a0*/  @!P1 IMAD.MOV.U32 R4, RZ, RZ, R10 ;  /* 0x000000ffff049224 */ /* 0x008fc600078e000a */
[----:B------:R-:W3:Y:S04]  /*1c8b0*/  LDL R10, [R1+0x8dc] ;  /* 0x0008dc00010a7983 */ /* 0x000ee80000100800 */
[----:B------:R0:W3:Y:S02]  /*1c8c0*/  @!P1 LDG.E.U16 R239, desc[UR16][R4.64] ;  /* 0x0000001004ef9981 */ /* 0x0000e4000c1e1500 */
[----:B0-----:R-:W-:Y:S02]  /*1c8d0*/  @!P1 IMAD.MOV.U32 R4, RZ, RZ, R13 ;  /* 0x000000ffff049224 */ /* 0x001fe400078e000d */
[----:B------:R-:W-:Y:S01]  /*1c8e0*/  @!P1 IMAD.MOV.U32 R5, RZ, RZ, R18 ;  /* 0x000000ffff059224 */ /* 0x000fe200078e0012 */
[----:B------:R-:W3:Y:S04]  /*1c8f0*/  LDL R13, [R1+0x8d4] ;  /* 0x0008d400010d7983 */ /* 0x000ee80000100800 */
[----:B------:R-:W3:Y:S04]  /*1c900*/  LDL R18, [R1+0x8d0] ;  /* 0x0008d00001127983 */ /* 0x000ee80000100800 */
[----:B------:R0:W3:Y:S02]  /*1c910*/  @!P1 LDG.E.U16 R237, desc[UR16][R4.64] ;  /* 0x0000001004ed9981 */ /* 0x0000e4000c1e1500 */
[----:B0-----:R-:W-:-:S02]  /*1c920*/  @!P1 IMAD.MOV.U32 R5, RZ, RZ, R12 ;  /* 0x000000ffff059224 */ /* 0x001fc400078e000c */
        /* <DEDUP_REMOVED lines=14> */
[----:B--2---:R-:W-:-:S02]  /*1ca10*/  @!P1 IMAD.MOV.U32 R4, RZ, RZ, R8 ;  /* 0x000000ffff049224 */ /* 0x004fc400078e0008 */
[----:B------:R-:W-:Y:S01]  /*1ca20*/  @!P1 IMAD.MOV.U32 R5, RZ, RZ, R9 ;  /* 0x000000ffff059224 */ /* 0x000fe200078e0009 */
[----:B------:R-:W2:Y:S04]  /*1ca30*/  LDL R8, [R1+0x88c] ;  /* 0x00088c0001087983 */ /* 0x000ea80000100800 */
[----:B------:R-:W2:Y:S04]  /*1ca40*/  LDL R9, [R1+0x888] ;  /* 0x0008880001097983 */ /* 0x000ea80000100800 */
[----:B------:R0:W2:Y:S02]  /*1ca50*/  @!P1 LDG.E.U16 R229, desc[UR16][R4.64] ;  /* 0x0000001004e59981 */ /* 0x0000a4000c1e1500 */
[----:B0-----:R-:W-:-:S02]  /*1ca60*/  @!P1 IMAD.MOV.U32 R5, RZ, RZ, R17 ;  /* 0x000000ffff059224 */ /* 0x001fc400078e0011 */
        /* <DEDUP_REMOVED lines=33> */
[----:B------:R0:W2:Y:S02]  /*1cc80*/  @!P1 LDG.E.U16 R215, desc[UR16][R4.64] ;  /* 0x0000001004d79981 */ /* 0x0000a4000c1e1500 */
[----:B0-----:R-:W-:Y:S02]  /*1cc90*/  @!P1 IMAD.MOV.U32 R5, RZ, RZ, R17 ;  /* 0x000000ffff059224 */ /* 0x001fe400078e0011 */
        /* <DEDUP_REMOVED lines=54> */
[----:B0-----:R-:W-:Y:S02]  /*1d000*/  PRMT R4, RZ, 0x7610, R4 ;  /* 0x00007610ff047816 */ /* 0x001fe40000000004 */
[----:B------:R0:W3:Y:S01]  /*1d010*/  @!P1 LDG.E.U16 R189, desc[UR16][R6.64] ;  /* 0x0000001006bd9981 */ /* 0x0000e2000c1e1500 */
[----:B------:R-:W-:Y:S01]  /*1d020*/  PRMT R5, RZ, 0x7610, R5 ;  /* 0x00007610ff057816 */ /* 0x000fe20000000005 */
[----:B0-----:R-:W-:-:S02]  /*1d030*/  @!P1 IMAD.MOV.U32 R6, RZ, RZ, R14 ;  /* 0x000000ffff069224 */ /* 0x001fc400078e000e */
[----:B------:R-:W3:Y:S01]  /*1d040*/  LDL R14, [R1+0x74c] ;  /* 0x00074c00010e7983 */ /* 0x000ee20000100800 */
[----:B------:R-:W-:-:S03]  /*1d050*/  @!P1 IMAD.MOV.U32 R7, RZ, RZ, R15 ;  /* 0x000000ffff079224 */ /* 0x000fc600078e000f */
[----:B------:R-:W3:Y:S04]  /*1d060*/  LDL R15, [R1+0x748] ;  /* 0x00074800010f7983 */ /* 0x000ee80000100800 */
[----:B------:R0:W3:Y:S02]  /*1d070*/  @!P1 LDG.E.U16 R4, desc[UR16][R6.64] ;  /* 0x0000001006049981 */ /* 0x0000e4000c1e1500 */
[----:B0-----:R-:W-:Y:S02]  /*1d080*/  PRMT R7, RZ, 0x7610, R7 ;  /* 0x00007610ff077816 */ /* 0x001fe40000000007 */
[----:B--2---:R0:W2:Y:S02]  /*1d090*/  @!P1 LDG.E.U16 R5, desc[UR16][R8.64] ;  /* 0x0000001008059981 */ /* 0x0040a4000c1e1500 */
[----:B0-----:R-:W-:-:S02]  /*1d0a0*/  @!P1 IMAD.MOV.U32 R9, RZ, RZ, R17 ;  /* 0x000000ffff099224 */ /* 0x001fc400078e0011 */
[----:B------:R-:W2:Y:S01]  /*1d0b0*/  LDL R17, [R1+0x718] ;  /* 0x0007180001117983 */ /* 0x000ea20000100800 */
[----:B----4-:R-:W-:-:S03]  /*1d0c0*/  @!P1 IMAD.MOV.U32 R8, RZ, RZ, R16 ;  /* 0x000000ffff089224 */ /* 0x010fc600078e0010 */
[----:B------:R-:W2:Y:S04]  /*1d0d0*/  LDL R16, [R1+0x71c] ;  /* 0x00071c0001107983 */ /* 0x000ea80000100800 */
[----:B---3--:R0:W3:Y:S02]  /*1d0e0*/  @!P1 LDG.E.U16 R7, desc[UR16][R10.64] ;  /* 0x000000100a079981 */ /* 0x0080e4000c1e1500 */
[----:B0-----:R-:W-:Y:S02]  /*1d0f0*/  @!P1 IMAD.MOV.U32 R10, RZ, RZ, R13 ;  /* 0x000000ffff0a9224 */ /* 0x001fe400078e000d */
[----:B------:R-:W-:Y:S02]  /*1d100*/  @!P1 IMAD.MOV.U32 R11, RZ, RZ, R18 ;  /* 0x000000ffff0b9224 */ /* 0x000fe400078e0012 */
[----:B------:R-:W4:Y:S01]  /*1d110*/  LDL R18, [R1+0x70c] ;  /* 0x00070c0001127983 */ /* 0x000f220000100800 */
[----:B------:R-:W-:-:S02]  /*1d120*/  @!P1 IMAD.MOV.U32 R13, RZ, RZ, R12 ;  /* 0x000000ffff0d9224 */ /* 0x000fc400078e000c */
[----:B------:R-:W-:Y:S02]  /*1d130*/  @!P1 IMAD.MOV.U32 R12, RZ, RZ, R0 ;  /* 0x000000ffff0c9224 */ /* 0x000fe400078e0000 */
[----:B------:R-:W3:Y:S01]  /*1d140*/  LDL R0, [R1+0x6e4] ;  /* 0x0006e40001007983 */ /* 0x000ee20000100800 */
[----:B------:R-:W-:-:S06]  /*1d150*/  PRMT R6, RZ, 0x7610, R6 ;  /* 0x00007610ff067816 */ /* 0x000fcc0000000006 */
[----:B------:R0:W3:Y:S02]  /*1d160*/  @!P1 LDG.E.U16 R6, desc[UR16][R8.64] ;  /* 0x0000001008069981 */ /* 0x0000e4000c1e1500 */
[----:B0-----:R-:W-:Y:S02]  /*1d170*/  PRMT R8, RZ, 0x7610, R8 ;  /* 0x00007610ff087816 */ /* 0x001fe40000000008 */
[----:B------:R-:W-:-:S04]  /*1d180*/  PRMT R9, RZ, 0x7610, R9 ;  /* 0x00007610ff097816 */ /* 0x000fc80000000009 */
[----:B------:R0:W3:Y:S04]  /*1d190*/  @!P1 LDG.E.U16 R8, desc[UR16][R10.64] ;  /* 0x000000100a089981 */ /* 0x0000e8000c1e1500 */
[----:B------:R1:W3:Y:S01]  /*1d1a0*/  @!P1 LDG.E.U16 R9, desc[UR16][R12.64] ;  /* 0x000000100c099981 */ /* 0x0002e2000c1e1500 */
[----:B0-----:R-:W-:Y:S02]  /*1d1b0*/  PRMT R10, RZ, 0x7610, R10 ;  /* 0x00007610ff0a7816 */ /* 0x001fe4000000000a */
[----:B------:R-:W-:Y:S01]  /*1d1c0*/  PRMT R11, RZ, 0x7610, R11 ;  /* 0x00007610ff0b7816 */ /* 0x000fe2000000000b */
[----:B-1----:R-:W-:Y:S02]  /*1d1d0*/  @!P1 IMAD.MOV.U32 R12, RZ, RZ, R20 ;  /* 0x000000ffff0c9224 */ /* 0x002fe400078e0014 */
[----:B------:R-:W-:Y:S01]  /*1d1e0*/  @!P1 IMAD.MOV.U32 R13, RZ, RZ, R21 ;  /* 0x000000ffff0d9224 */ /* 0x000fe200078e0015 */
[----:B------:R-:W3:Y:S04]  /*1d1f0*/  LDL R20, [R1+0x6dc] ;  /* 0x0006dc0001147983 */ /* 0x000ee80000100800 */
[----:B------:R0:W3:Y:S04]  /*1d200*/  @!P1 LDG.E.U16 R10, desc[UR16][R12.64] ;  /* 0x000000100c0a9981 */ /* 0x0000e8000c1e1500 */
[----:B------:R-:W3:Y:S04]  /*1d210*/  LDL R21, [R1+0x6d8] ;  /* 0x0006d80001157983 */ /* 0x000ee80000100800 */
[----:B------:R1:W3:Y:S01]  /*1d220*/  @!P1 LDG.E.U16 R11, desc[UR16][R14.64] ;  /* 0x000000100e0b9981 */ /* 0x0002e2000c1e1500 */
[----:B0-----:R-:W-:-:S02]  /*1d230*/  PRMT R12, RZ, 0x7610, R12 ;  /* 0x00007610ff0c7816 */ /* 0x001fc4000000000c */
[----:B------:R-:W-:Y:S01]  /*1d240*/  PRMT R13, RZ, 0x7610, R13 ;  /* 0x00007610ff0d7816 */ /* 0x000fe2000000000d */
[----:B-1----:R-:W-:Y:S02]  /*1d250*/  @!P1 IMAD.MOV.U32 R14, RZ, RZ, R22 ;  /* 0x000000ffff0e9224 */ /* 0x002fe400078e0016 */
[----:B------:R-:W-:Y:S01]  /*1d260*/  @!P1 IMAD.MOV.U32 R15, RZ, RZ, R23 ;  /* 0x000000ffff0f9224 */ /* 0x000fe200078e0017 */
[----:B------:R-:W3:Y:S04]  /*1d270*/  LDL R22, [R1+0x6cc] ;  /* 0x0006cc0001167983 */ /* 0x000ee80000100800 */
[----:B------:R0:W3:Y:S04]  /*1d280*/  @!P1 LDG.E.U16 R12, desc[UR16][R14.64] ;  /* 0x000000100e0c9981 */ /* 0x0000e8000c1e1500 */
[----:B------:R-:W3:Y:S01]  /*1d290*/  LDL R23, [R1+0x6c8] ;  /* 0x0006c80001177983 */ /* 0x000ee20000100800 */
[----:B0-----:R-:W-:-:S03]  /*1d2a0*/  PRMT R15, RZ, 0x7610, R15 ;  /* 0x00007610ff0f7816 */ /* 0x001fc6000000000f */
[----:B--2---:R0:W2:Y:S02]  /*1d2b0*/  @!P1 LDG.E.U16 R13, desc[UR16][R16.64] ;  /* 0x00000010100d9981 */ /* 0x0040a4000c1e1500 */
[----:B0-----:R-:W-:Y:S02]  /*1d2c0*/  @!P1 IMAD.MOV.U32 R16, RZ, RZ, R152 ;  /* 0x000000ffff109224 */ /* 0x001fe400078e0098 */
[----:B------:R-:W-:Y:S01]  /*1d2d0*/  @!P1 IMAD.MOV.U32 R17, RZ, RZ, R153 ;  /* 0x000000ffff119224 */ /* 0x000fe200078e0099 */
[----:B------:R-:W2:Y:S04]  /*1d2e0*/  LDL R152, [R1+0x69c] ;  /* 0x00069c0001987983 */ /* 0x000ea80000100800 */
[----:B------:R-:W2:Y:S04]  /*1d2f0*/  LDL R153, [R1+0x698] ;  /* 0x0006980001997983 */ /* 0x000ea80000100800 */
[----:B----4-:R0:W4:Y:S02]  /*1d300*/  @!P1 LDG.E.U16 R15, desc[UR16][R18.64] ;  /* 0x00000010120f9981 */ /* 0x010124000c1e1500 */
[----:B0-----:R-:W-:-:S02]  /*1d310*/  @!P1 IMAD.MOV.U32 R19, RZ, RZ, R154 ;  /* 0x000000ffff139224 */ /* 0x001fc400078e009a */
[----:B------:R-:W4:Y:S01]  /*1d320*/  LDL R154, [R1+0x688] ;  /* 0x00068800019a7983 */ /* 0x000f220000100800 */
[----:B---3--:R-:W-:-:S03]  /*1d330*/  @!P1 IMAD.MOV.U32 R18, RZ, RZ, R0 ;  /* 0x000000ffff129224 */ /* 0x008fc600078e0000 */
[----:B------:R-:W3:Y:S01]  /*1d340*/  LDL R0, [R1+0x68c] ;  /* 0x00068c0001007983 */ /* 0x000ee20000100800 */
[----:B------:R-:W-:-:S06]  /*1d350*/  PRMT R14, RZ, 0x7610, R14 ;  /* 0x00007610ff0e7816 */ /* 0x000fcc000000000e */
[----:B------:R0:W3:Y:S02]  /*1d360*/  @!P1 LDG.E.U16 R14, desc[UR16][R16.64] ;  /* 0x00000010100e9981 */ /* 0x0000e4000c1e1500 */
[----:B0-----:R-:W-:Y:S02]  /*1d370*/  PRMT R16, RZ, 0x7610, R16 ;  /* 0x00007610ff107816 */ /* 0x001fe40000000010 */
[----:B------:R-:W-:-:S04]  /*1d380*/  PRMT R17, RZ, 0x7610, R17 ;  /* 0x00007610ff117816 */ /* 0x000fc80000000011 */
[----:B------:R0:W3:Y:S02]  /*1d390*/  @!P1 LDG.E.U16 R16, desc[UR16][R18.64] ;  /* 0x0000001012109981 */ /* 0x0000e4000c1e1500 */
[----:B0-----:R-:W-:Y:S02]  /*1d3a0*/  PRMT R18, RZ, 0x7610, R18 ;  /* 0x00007610ff127816 */ /* 0x001fe40000000012 */
[----:B------:R-:W-:Y:S01]  /*1d3b0*/  PRMT R19, RZ, 0x7610, R19 ;  /* 0x00007610ff137816 */ /* 0x000fe20000000013 */
[----:B------:R0:W3:Y:S02]  /*1d3c0*/  @!P1 LDG.E.U16 R17, desc[UR16][R20.64] ;  /* 0x0000001014119981 */ /* 0x0000e4000c1e1500 */
[----:B0-----:R-:W-:Y:S02]  /*1d3d0*/  @!P1 IMAD.MOV.U32 R20, RZ, RZ, R156 ;  /* 0x000000ffff149224 */ /* 0x001fe400078e009c */
[----:B------:R-:W-:Y:S01]  /*1d3e0*/  @!P1 IMAD.MOV.U32 R21, RZ, RZ, R157 ;  /* 0x000000ffff159224 */ /* 0x000fe200078e009d */
[----:B------:R-:W3:Y:S04]  /*1d3f0*/  LDL R156, [R1+0x65c] ;  /* 0x00065c00019c7983 */ /* 0x000ee80000100800 */
[----:B------:R0:W3:Y:S04]  /*1d400*/  @!P1 LDG.E.U16 R18, desc[UR16][R20.64] ;  /* 0x0000001014129981 */ /* 0x0000e8000c1e1500 */
[----:B------:R-:W3:Y:S04]  /*1d410*/  LDL R157, [R1+0x658] ;  /* 0x00065800019d7983 */ /* 0x000ee80000100800 */
[----:B------:R1:W3:Y:S01]  /*1d420*/  @!P1 LDG.E.U16 R19, desc[UR16][R22.64] ;  /* 0x0000001016139981 */ /* 0x0002e2000c1e1500 */
[----:B0-----:R-:W-:Y:S01]  /*1d430*/  PRMT R21, RZ, 0x7610, R21 ;  /* 0x00007610ff157816 */ /* 0x001fe20000000015 */
[----:B-1----:R-:W-:-:S02]  /*1d440*/  @!P1 IMAD.MOV.U32 R22, RZ, RZ, R158 ;  /* 0x000000ffff169224 */ /* 0x002fc400078e009e */
[----:B------:R-:W-:Y:S01]  /*1d450*/  @!P1 IMAD.MOV.U32 R23, RZ, RZ, R159 ;  /* 0x000000ffff179224 */ /* 0x000fe200078e009f */
[----:B------:R-:W3:Y:S04]  /*1d460*/  LDL R158, [R1+0x64c] ;  /* 0x00064c00019e7983 */ /* 0x000ee80000100800 */
[----:B------:R-:W3:Y:S04]  /*1d470*/  LDL R159, [R1+0x648] ;  /* 0x00064800019f7983 */ /* 0x000ee80000100800 */
[----:B--2---:R0:W2:Y:S02]  /*1d480*/  @!P1 LDG.E.U16 R21, desc[UR16][R152.64] ;  /* 0x0000001098159981 */ /* 0x0040a4000c1e1500 */
[----:B0-----:R-:W-:-:S02]  /*1d490*/  @!P1 IMAD.MOV.U32 R152, RZ, RZ, R155 ;  /* 0x000000ffff989224 */ /* 0x001fc400078e009b */
[----:B------:R-:W-:Y:S02]  /*1d4a0*/  @!P1 IMAD.MOV.U32 R153, RZ, RZ, R160 ;  /* 0x000000ffff999224 */ /* 0x000fe400078e00a0 */
[----:B------:R-:W2:Y:S01]  /*1d4b0*/  LDL R160, [R1+0x3f8] ;  /* 0x0003f80001a07983 */ /* 0x000ea20000100800 */
[----:B----4-:R-:W-:Y:S02]  /*1d4c0*/  @!P1 IMAD.MOV.U32 R155, RZ, RZ, R154 ;  /* 0x000000ffff9b9224 */ /* 0x010fe400078e009a */
[----:B---3--:R-:W-:Y:S02]  /*1d4d0*/  @!P1 IMAD.MOV.U32 R154, RZ, RZ, R0 ;  /* 0x000000ffff9a9224 */ /* 0x008fe400078e0000 */
[----:B------:R-:W3:Y:S01]  /*1d4e0*/  LDL R0, [R1+0x3fc] ;  /* 0x0003fc0001007983 */ /* 0x000ee20000100800 */
[----:B------:R-:W-:-:S06]  /*1d4f0*/  PRMT R20, RZ, 0x7610, R20 ;  /* 0x00007610ff147816 */ /* 0x000fcc0000000014 */
[----:B------:R0:W4:Y:S02]  /*1d500*/  @!P1 LDG.E.U16 R20, desc[UR16][R22.64] ;  /* 0x0000001016149981 */ /* 0x000124000c1e1500 */
[----:B0-----:R-:W-:Y:S02]  /*1d510*/  PRMT R22, RZ, 0x7610, R22 ;  /* 0x00007610ff167816 */ /* 0x001fe40000000016 */
[----:B------:R-:W-:-:S04]  /*1d520*/  PRMT R23, RZ, 0x7610, R23 ;  /* 0x00007610ff177816 */ /* 0x000fc80000000017 */
[----:B------:R0:W4:Y:S04]  /*1d530*/  @!P1 LDG.E.U16 R22, desc[UR16][R152.64] ;  /* 0x0000001098169981 */ /* 0x000128000c1e1500 */
[----:B------:R1:W4:Y:S01]  /*1d540*/  @!P1 LDG.E.U16 R23, desc[UR16][R154.64] ;  /* 0x000000109a179981 */ /* 0x000322000c1e1500 */
[----:B0-----:R-:W-:Y:S01]  /*1d550*/  PRMT R152, RZ, 0x7610, R152 ;  /* 0x00007610ff987816 */ /* 0x001fe20000000098 */
[----:B-1----:R-:W-:Y:S02]  /*1d560*/  @!P1 IMAD.MOV.U32 R154, RZ, RZ, R162 ;  /* 0x000000ffff9a9224 */ /* 0x002fe400078e00a2 */
[----:B------:R-:W-:Y:S01]  /*1d570*/  @!P1 IMAD.MOV.U32 R155, RZ, RZ, R166 ;  /* 0x000000ffff9b9224 */ /* 0x000fe200078e00a6 */
[----:B------:R-:W-:Y:S01]  /*1d580*/  PRMT R153, RZ, 0x7610, R153 ;  /* 0x00007610ff997816 */ /* 0x000fe20000000099 */
[----:B------:R-:W4:Y:S04]  /*1d590*/  LDL R166, [R1+0x3f4] ;  /* 0x0003f40001a67983 */ /* 0x000f280000100800 */
[----:B------:R0:W4:Y:S04]  /*1d5a0*/  @!P1 LDG.E.U16 R152, desc[UR16][R154.64] ;  /* 0x000000109a989981 */ /* 0x000128000c1e1500 */
[----:B------:R-:W4:Y:S01]  /*1d5b0*/  LDL R162, [R1+0x3ec] ;  /* 0x0003ec0001a27983 */ /* 0x000f220000100800 */
[----:B0-----:R-:W-:-:S03]  /*1d5c0*/  PRMT R155, RZ, 0x7610, R155 ;  /* 0x00007610ff9b7816 */ /* 0x001fc6000000009b */
[----:B------:R0:W4:Y:S02]  /*1d5d0*/  @!P1 LDG.E.U16 R153, desc[UR16][R156.64] ;  /* 0x000000109c999981 */ /* 0x000124000c1e1500 */
[----:B0-----:R-:W-:Y:S02]  /*1d5e0*/  @!P1 IMAD.MOV.U32 R156, RZ, RZ, R163 ;  /* 0x000000ffff9c9224 */ /* 0x001fe400078e00a3 */
[----:B------:R-:W-:Y:S01]  /*1d5f0*/  @!P1 IMAD.MOV.U32 R157, RZ, RZ, R165 ;  /* 0x000000ffff9d9224 */ /* 0x000fe200078e00a5 */
[----:B------:R-:W4:Y:S04]  /*1d600*/  LDL R163, [R1+0x3e8] ;  /* 0x0003e80001a37983 */ /* 0x000f280000100800 */
[----:B------:R-:W4:Y:S04]  /*1d610*/  LDL R165, [R1+0x3b8] ;  /* 0x0003b80001a57983 */ /* 0x000f280000100800 */
[----:B------:R0:W4:Y:S02]  /*1d620*/  @!P1 LDG.E.U16 R155, desc[UR16][R158.64] ;  /* 0x000000109e9b9981 */ /* 0x000124000c1e1500 */
[----:B0-----:R-:W-:-:S02]  /*1d630*/  @!P1 IMAD.MOV.U32 R159, RZ, RZ, R164 ;  /* 0x000000ffff9f9224 */ /* 0x001fc400078e00a4 */
[----:B------:R-:W-:Y:S01]  /*1d640*/  @!P1 IMAD.MOV.U32 R158, RZ, RZ, R161 ;  /* 0x000000ffff9e9224 */ /* 0x000fe200078e00a1 */
[----:B------:R-:W4:Y:S01]  /*1d650*/  LDL R164, [R1+0x3bc] ;  /* 0x0003bc0001a47983 */ /* 0x000f220000100800 */
[----:B--2---:R-:W-:Y:S02]  /*1d660*/  @!P1 IMAD.MOV.U32 R161, RZ, RZ, R160 ;  /* 0x000000ffffa19224 */ /* 0x004fe400078e00a0 */
[----:B---3--:R-:W-:Y:S02]  /*1d670*/  @!P1 IMAD.MOV.U32 R160, RZ, RZ, R0 ;  /* 0x000000ffffa09224 */ /* 0x008fe400078e0000 */
[----:B------:R-:W2:Y:S01]  /*1d680*/  LDL R0, [R1+0x3b4] ;  /* 0x0003b40001007983 */ /* 0x000ea20000100800 */
[----:B------:R-:W-:-:S06]  /*1d690*/  PRMT R154, RZ, 0x7610, R154 ;  /* 0x00007610ff9a7816 */ /* 0x000fcc000000009a */
[----:B------:R0:W3:Y:S02]  /*1d6a0*/  @!P1 LDG.E.U16 R154, desc[UR16][R156.64] ;  /* 0x000000109c9a9981 */ /* 0x0000e4000c1e1500 */
[----:B0-----:R-:W-:Y:S02]  /*1d6b0*/  PRMT R156, RZ, 0x7610, R156 ;  /* 0x00007610ff9c7816 */ /* 0x001fe4000000009c */
[----:B------:R-:W-:-:S04]  /*1d6c0*/  PRMT R157, RZ, 0x7610, R157 ;  /* 0x00007610ff9d7816 */ /* 0x000fc8000000009d */
[----:B------:R0:W3:Y:S04]  /*1d6d0*/  @!P1 LDG.E.U16 R156, desc[UR16][R158.64] ;  /* 0x000000109e9c9981 */ /* 0x0000e8000c1e1500 */
[----:B------:R1:W3:Y:S01]  /*1d6e0*/  @!P1 LDG.E.U16 R157, desc[UR16][R160.64] ;  /* 0x00000010a09d9981 */ /* 0x0002e2000c1e1500 */
[----:B0-----:R-:W-:Y:S01]  /*1d6f0*/  PRMT R158, RZ, 0x7610, R158 ;  /* 0x00007610ff9e7816 */ /* 0x001fe2000000009e */
[----:B-1----:R-:W-:Y:S02]  /*1d700*/  @!P1 IMAD.MOV.U32 R161, RZ, RZ, R167 ;  /* 0x000000ffffa19224 */ /* 0x002fe400078e00a7 */
[----:B----4-:R-:W-:Y:S01]  /*1d710*/  @!P1 IMAD.MOV.U32 R160, RZ, RZ, R166 ;  /* 0x000000ffffa09224 */ /* 0x010fe200078e00a6 */
[----:B------:R-:W4:Y:S04]  /*1d720*/  LDL R167, [R1+0x3a8] ;  /* 0x0003a80001a77983 */ /* 0x000f280000100800 */
[----:B------:R-:W4:Y:S01]  /*1d730*/  LDL R166, [R1+0x3ac] ;  /* 0x0003ac0001a67983 */ /* 0x000f220000100800 */
[----:B------:R-:W-:-:S03]  /*1d740*/  PRMT R159, RZ, 0x7610, R159 ;  /* 0x00007610ff9f7816 */ /* 0x000fc6000000009f */
[----:B------:R0:W3:Y:S02]  /*1d750*/  @!P1 LDG.E.U16 R158, desc[UR16][R160.64] ;  /* 0x00000010a09e9981 */ /* 0x0000e4000c1e1500 */
[----:B0-----:R-:W-:Y:S02]  /*1d760*/  PRMT R161, RZ, 0x7610, R161 ;  /* 0x00007610ffa17816 */ /* 0x001fe400000000a1 */
[----:B------:R0:W3:Y:S02]  /*1d770*/  @!P1 LDG.E.U16 R159, desc[UR16][R162.64] ;  /* 0x00000010a29f9981 */ /* 0x0000e4000c1e1500 */
[----:B0-----:R-:W-:Y:S02]  /*1d780*/  @!P1 IMAD.MOV.U32 R162, RZ, RZ, R168 ;  /* 0x000000ffffa29224 */ /* 0x001fe400078e00a8 */
[----:B------:R-:W-:Y:S01]  /*1d790*/  @!P1 IMAD.MOV.U32 R163, RZ, RZ, R169 ;  /* 0x000000ffffa39224 */ /* 0x000fe200078e00a9 */
[----:B------:R-:W3:Y:S04]  /*1d7a0*/  LDL R168, [R1+0x37c] ;  /* 0x00037c0001a87983 */ /* 0x000ee80000100800 */
[----:B------:R-:W3:Y:S04]  /*1d7b0*/  LDL R169, [R1+0x378] ;  /* 0x0003780001a97983 */ /* 0x000ee80000100800 */
[----:B------:R0:W3:Y:S02]  /*1d7c0*/  @!P1 LDG.E.U16 R161, desc[UR16][R164.64] ;  /* 0x00000010a4a19981 */ /* 0x0000e4000c1e1500 */
[----:B0-----:R-:W-:-:S02]  /*1d7d0*/  @!P1 IMAD.MOV.U32 R165, RZ, RZ, R172 ;  /* 0x000000ffffa59224 */ /* 0x001fc400078e00ac */
[----:B------:R-:W3:Y:S01]  /*1d7e0*/  LDL R172, [R1+0x370] ;  /* 0x0003700001ac7983 */ /* 0x000ee20000100800 */
[----:B--2---:R-:W-:-:S03]  /*1d7f0*/  @!P1 IMAD.MOV.U32 R164, RZ, RZ, R0 ;  /* 0x000000ffffa49224 */ /* 0x004fc600078e0000 */
[----:B------:R-:W2:Y:S01]  /*1d800*/  LDL R0, [R1+0x374] ;  /* 0x0003740001007983 */ /* 0x000ea20000100800 */
[----:B------:R-:W-:-:S06]  /*1d810*/  PRMT R160, RZ, 0x7610, R160 ;  /* 0x00007610ffa07816 */ /* 0x000fcc00000000a0 */
[----:B------:R0:W2:Y:S02]  /*1d820*/  @!P1 LDG.E.U16 R160, desc[UR16][R162.64] ;  /* 0x00000010a2a09981 */ /* 0x0000a4000c1e1500 */
[----:B0-----:R-:W-:Y:S02]  /*1d830*/  PRMT R163, RZ, 0x7610, R163 ;  /* 0x00007610ffa37816 */ /* 0x001fe400000000a3 */
[----:B------:R-:W-:-:S06]  /*1d840*/  PRMT R162, RZ, 0x7610, R162 ;  /* 0x00007610ffa27816 */ /* 0x000fcc00000000a2 */
[----:B------:R0:W2:Y:S02]  /*1d850*/  @!P1 LDG.E.U16 R162, desc[UR16][R164.64] ;  /* 0x00000010a4a29981 */ /* 0x0000a4000c1e1500 */
[----:B0-----:R-:W-:Y:S02]  /*1d860*/  PRMT R165, RZ, 0x7610, R165 ;  /* 0x00007610ffa57816 */ /* 0x001fe400000000a5 */
[----:B----4-:R0:W4:Y:S02]  /*1d870*/  @!P1 LDG.E.U16 R163, desc[UR16][R166.64] ;  /* 0x00000010a6a39981 */ /* 0x010124000c1e1500 */
[----:B0-----:R-:W-:Y:S02]  /*1d880*/  @!P1 IMAD.MOV.U32 R166, RZ, RZ, R170 ;  /* 0x000000ffffa69224 */ /* 0x001fe400078e00aa */
[----:B------:R-:W-:Y:S01]  /*1d890*/  @!P1 IMAD.MOV.U32 R167, RZ, RZ, R171 ;  /* 0x000000ffffa79224 */ /* 0x000fe200078e00ab */
[----:B------:R-:W4:Y:S04]  /*1d8a0*/  LDL R170, [R1+0x344] ;  /* 0x0003440001aa7983 */ /* 0x000f280000100800 */
[----:B------:R-:W4:Y:S04]  /*1d8b0*/  LDL R171, [R1+0x340] ;  /* 0x0003400001ab7983 */ /* 0x000f280000100800 */
[----:B---3--:R0:W3:Y:S02]  /*1d8c0*/  @!P1 LDG.E.U16 R165, desc[UR16][R168.64] ;  /* 0x00000010a8a59981 */ /* 0x0080e4000c1e1500 */
[----:B0-----:R-:W-:-:S02]  /*1d8d0*/  @!P1 IMAD.MOV.U32 R169, RZ, RZ, R172 ;  /* 0x000000ffffa99224 */ /* 0x001fc400078e00ac */
[----:B------:R-:W3:Y:S01]  /*1d8e0*/  LDL R172, [R1+0x334] ;  /* 0x0003340001ac7983 */ /* 0x000ee20000100800 */
[----:B--2---:R-:W-:-:S03]  /*1d8f0*/  @!P1 IMAD.MOV.U32 R168, RZ, RZ, R0 ;  /* 0x000000ffffa89224 */ /* 0x004fc600078e0000 */
[----:B------:R-:W2:Y:S01]  /*1d900*/  LDL R0, [R1+0x32c] ;  /* 0x00032c0001007983 */ /* 0x000ea20000100800 */
[----:B------:R-:W-:-:S06]  /*1d910*/  PRMT R164, RZ, 0x7610, R164 ;  /* 0x00007610ffa47816 */ /* 0x000fcc00000000a4 */
[----:B------:R0:W2:Y:S02]  /*1d920*/  @!P1 LDG.E.U16 R164, desc[UR16][R166.64] ;  /* 0x00000010a6a49981 */ /* 0x0000a4000c1e1500 */
[----:B0-----:R-:W-:Y:S02]  /*1d930*/  PRMT R166, RZ, 0x7610, R166 ;  /* 0x00007610ffa67816 */ /* 0x001fe400000000a6 */
[----:B------:R-:W-:-:S04]  /*1d940*/  PRMT R167, RZ, 0x7610, R167 ;  /* 0x00007610ffa77816 */ /* 0x000fc800000000a7 */
[----:B------:R0:W2:Y:S02]  /*1d950*/  @!P1 LDG.E.U16 R166, desc[UR16][R168.64] ;  /* 0x00000010a8a69981 */ /* 0x0000a4000c1e1500 */
[----:B0-----:R-:W-:Y:S02]  /*1d960*/  @!P1 IMAD.MOV.U32 R168, RZ, RZ, R174 ;  /* 0x000000ffffa89224 */ /* 0x001fe400078e00ae */
[----:B------:R-:W-:Y:S01]  /*1d970*/  @!P1 IMAD.MOV.U32 R169, RZ, RZ, R175 ;  /* 0x000000ffffa99224 */ /* 0x000fe200078e00af */
[----:B------:R-:W2:Y:S04]  /*1d980*/  LDL R174, [R1+0x304] ;  /* 0x0003040001ae7983 */ /* 0x000ea80000100800 */
[----:B------:R0:W2:Y:S04]  /*1d990*/  @!P1 LDG.E.U16 R167, desc[UR16][R168.64] ;  /* 0x00000010a8a79981 */ /* 0x0000a8000c1e1500 */
[----:B------:R-:W2:Y:S01]  /*1d9a0*/  LDL R175, [R1+0x300] ;  /* 0x0003000001af7983 */ /* 0x000ea20000100800 */
[----:B0-----:R-:W-:-:S02]  /*1d9b0*/  PRMT R168, RZ, 0x7610, R168 ;  /* 0x00007610ffa87816 */ /* 0x001fc400000000a8 */
[----:B------:R-:W-:-:S04]  /*1d9c0*/  PRMT R169, RZ, 0x7610, R169 ;  /* 0x00007610ffa97816 */ /* 0x000fc800000000a9 */
[----:B----4-:R0:W4:Y:S02]  /*1d9d0*/  @!P1 LDG.E.U16 R168, desc[UR16][R170.64] ;  /* 0x00000010aaa89981 */ /* 0x010124000c1e1500 */
[----:B0-----:R-:W-:Y:S02]  /*1d9e0*/  @!P1 IMAD.MOV.U32 R170, RZ, RZ, R177 ;  /* 0x000000ffffaa9224 */ /* 0x001fe400078e00b1 */
[----:B------:R-:W-:Y:S01]  /*1d9f0*/  @!P1 IMAD.MOV.U32 R171, RZ, RZ, R178 ;  /* 0x000000ffffab9224 */ /* 0x000fe200078e00b2 */
[----:B------:R-:W4:Y:S04]  /*1da00*/  LDL R177, [R1+0x2f0] ;  /* 0x0002f00001b17983 */ /* 0x000f280000100800 */
[----:B------:R0:W4:Y:S04]  /*1da10*/  @!P1 LDG.E.U16 R169, desc[UR16][R170.64] ;  /* 0x00000010aaa99981 */ /* 0x000128000c1e1500 */
[----:B------:R-:W4:Y:S01]  /*1da20*/  LDL R178, [R1+0x2c4] ;  /* 0x0002c40001b27983 */ /* 0x000f220000100800 */
[----:B0-----:R-:W-:-:S06]  /*1da30*/  PRMT R170, RZ, 0x7610, R170 ;  /* 0x00007610ffaa7816 */ /* 0x001fcc00000000aa */
[----:B---3--:R0:W3:Y:S02]  /*1da40*/  @!P1 LDG.E.U16 R170, desc[UR16][R172.64] ;  /* 0x00000010acaa9981 */ /* 0x0080e4000c1e1500 */
[----:B0-----:R-:W-:Y:S02]  /*1da50*/  @!P1 IMAD.MOV.U32 R173, RZ, RZ, R176 ;  /* 0x000000ffffad9224 */ /* 0x001fe400078e00b0 */
[----:B------:R-:W4:Y:S01]  /*1da60*/  LDL R176, [R1+0x2f4] ;  /* 0x0002f40001b07983 */ /* 0x000f220000100800 */
[----:B--2---:R-:W-:-:S03]  /*1da70*/  @!P1 IMAD.MOV.U32 R172, RZ, RZ, R0 ;  /* 0x000000ffffac9224 */ /* 0x004fc600078e0000 */
[----:B------:R-:W2:Y:S01]  /*1da80*/  LDL R0, [R1+0x2ec] ;  /* 0x0002ec0001007983 */ /* 0x000ea20000100800 */
[----:B------:R-:W-:-:S06]  /*1da90*/  PRMT R171, RZ, 0x7610, R171 ;  /* 0x00007610ffab7816 */ /* 0x000fcc00000000ab */
[----:B------:R0:W3:Y:S02]  /*1daa0*/  @!P1 LDG.E.U16 R171, desc[UR16][R172.64] ;  /* 0x00000010acab9981 */ /* 0x0000e4000c1e1500 */
[----:B0-----:R-:W-:Y:S02]  /*1dab0*/  PRMT R172, RZ, 0x7610, R172 ;  /* 0x00007610ffac7816 */ /* 0x001fe400000000ac */
[----:B------:R-:W-:-:S04]  /*1dac0*/  PRMT R173, RZ, 0x7610, R173 ;  /* 0x00007610ffad7816 */ /* 0x000fc800000000ad */
[----:B------:R0:W3:Y:S02]  /*1dad0*/  @!P1 LDG.E.U16 R172, desc[UR16][R174.64] ;  /* 0x00000010aeac9981 */ /* 0x0000e4000c1e1500 */
[----:B0-----:R-:W-:Y:S02]  /*1dae0*/  @!P1 IMAD.MOV.U32 R174, RZ, RZ, R180 ;  /* 0x000000ffffae9224 */ /* 0x001fe400078e00b4 */
[----:B------:R-:W-:Y:S01]  /*1daf0*/  @!P1 IMAD.MOV.U32 R175, RZ, RZ, R181 ;  /* 0x000000ffffaf9224 */ /* 0x000fe200078e00b5 */
[----:B------:R-:W3:Y:S04]  /*1db00*/  LDL R180, [R1+0x2b4] ;  /* 0x0002b40001b47983 */ /* 0x000ee80000100800 */
[----:B------:R0:W3:Y:S04]  /*1db10*/  @!P1 LDG.E.U16 R173, desc[UR16][R174.64] ;  /* 0x00000010aead9981 */ /* 0x0000e8000c1e1500 */
[----:B------:R-:W3:Y:S01]  /*1db20*/  LDL R181, [R1+0x2b0] ;  /* 0x0002b00001b57983 */ /* 0x000ee20000100800 */
[----:B0-----:R-:W-:-:S06]  /*1db30*/  PRMT R174, RZ, 0x7610, R174 ;  /* 0x00007610ffae7816 */ /* 0x001fcc00000000ae */
[----:B----4-:R0:W4:Y:S02]  /*1db40*/  @!P1 LDG.E.U16 R174, desc[UR16][R176.64] ;  /* 0x00000010b0ae9981 */ /* 0x010124000c1e1500 */
[----:B0-----:R-:W-:Y:S02]  /*1db50*/  @!P1 IMAD.MOV.U32 R177, RZ, RZ, R182 ;  /* 0x000000ffffb19224 */ /* 0x001fe400078e00b6 */
[----:B------:R-:W4:Y:S01]  /*1db60*/  LDL R182, [R1+0x284] ;  /* 0x0002840001b67983 */ /* 0x000f220000100800 */
[----:B--2---:R-:W-:-:S03]  /*1db70*/  @!P1 IMAD.MOV.U32 R176, RZ, RZ, R0 ;  /* 0x000000ffffb09224 */ /* 0x004fc600078e0000 */
[----:B------:R-:W2:Y:S01]  /*1db80*/  LDL R0, [R1+0x2ac] ;  /* 0x0002ac0001007983 */ /* 0x000ea20000100800 */
[----:B------:R-:W-:-:S06]  /*1db90*/  PRMT R175, RZ, 0x7610, R175 ;  /* 0x00007610ffaf7816 */ /* 0x000fcc00000000af */
[----:B------:R0:W4:Y:S02]  /*1dba0*/  @!P1 LDG.E.U16 R175, desc[UR16][R176.64] ;  /* 0x00000010b0af9981 */ /* 0x000124000c1e1500 */
[----:B0-----:R-:W-:Y:S02]  /*1dbb0*/  PRMT R176, RZ, 0x7610, R176 ;  /* 0x00007610ffb07816 */ /* 0x001fe400000000b0 */
[----:B------:R-:W-:-:S04]  /*1dbc0*/  PRMT R177, RZ, 0x7610, R177 ;  /* 0x00007610ffb17816 */ /* 0x000fc800000000b1 */
[----:B------:R0:W4:Y:S02]  /*1dbd0*/  @!P1 LDG.E.U16 R176, desc[UR16][R178.64] ;  /* 0x00000010b2b09981 */ /* 0x000124000c1e1500 */
[----:B0-----:R-:W-:Y:S02]  /*1dbe0*/  @!P1 IMAD.MOV.U32 R178, RZ, RZ, R184 ;  /* 0x000000ffffb29224 */ /* 0x001fe400078e00b8 */
[----:B------:R-:W-:Y:S01]  /*1dbf0*/  @!P1 IMAD.MOV.U32 R179, RZ, RZ, R185 ;  /* 0x000000ffffb39224 */ /* 0x000fe200078e00b9 */
[----:B------:R-:W4:Y:S04]  /*1dc00*/  LDL R184, [R1+0x274] ;  /* 0x0002740001b87983 */ /* 0x000f280000100800 */
[----:B------:R0:W4:Y:S04]  /*1dc10*/  @!P1 LDG.E.U16 R177, desc[UR16][R178.64] ;  /* 0x00000010b2b19981 */ /* 0x000128000c1e1500 */
[----:B------:R-:W4:Y:S01]  /*1dc20*/  LDL R185, [R1+0x270] ;  /* 0x0002700001b97983 */ /* 0x000f220000100800 */
[----:B0-----:R-:W-:-:S02]  /*1dc30*/  PRMT R178, RZ, 0x7610, R178 ;  /* 0x00007610ffb27816 */ /* 0x001fc400000000b2 */
[----:B------:R-:W-:-:S04]  /*1dc40*/  PRMT R179, RZ, 0x7610, R179 ;  /* 0x00007610ffb37816 */ /* 0x000fc800000000b3 */
[----:B---3--:R0:W3:Y:S02]  /*1dc50*/  @!P1 LDG.E.U16 R178, desc[UR16][R180.64] ;  /* 0x00000010b4b29981 */ /* 0x0080e4000c1e1500 */
[----:B0-----:R-:W-:Y:S02]  /*1dc60*/  @!P1 IMAD.MOV.U32 R181, RZ, RZ, R186 ;  /* 0x000000ffffb59224 */ /* 0x001fe400078e00ba */
[----:B------:R-:W3:Y:S01]  /*1dc70*/  LDL R186, [R1+0x240] ;  /* 0x0002400001ba7983 */ /* 0x000ee20000100800 */
[----:B--2---:R-:W-:-:S03]  /*1dc80*/  @!P1 IMAD.MOV.U32 R180, RZ, RZ, R0 ;  /* 0x000000ffffb49224 */ /* 0x004fc600078e0000 */
[----:B------:R-:W2:Y:S04]  /*1dc90*/  LDL R0, [R1+0x244] ;  /* 0x0002440001007983 */ /* 0x000ea80000100800 */
[----:B------:R0:W2:Y:S02]  /*1dca0*/  @!P1 LDG.E.U16 R179, desc[UR16][R180.64] ;  /* 0x00000010b4b39981 */ /* 0x0000a4000c1e1500 */
[----:B0-----:R-:W-:-:S06]  /*1dcb0*/  PRMT R180, RZ, 0x7610, R180 ;  /* 0x00007610ffb47816 */ /* 0x001fcc00000000b4 */
[----:B----4-:R0:W4:Y:S04]  /*1dcc0*/  @!P1 LDG.E.U16 R180, desc[UR16][R182.64] ;  /* 0x00000010b6b49981 */ /* 0x010128000c1e1500 */
[----:B------:R-:W0:Y:S04]  /*1dcd0*/  LDL R182, [R1+0x278] ;  /* 0x0002780001b67983 */ /* 0x000e280000100800 */
[----:B------:R-:W0:Y:S01]  /*1dce0*/  LDL R183, [R1+0x27c] ;  /* 0x00027c0001b77983 */ /* 0x000e220000100800 */
[----:B------:R-:W-:Y:S02]  /*1dcf0*/  PRMT R181, RZ, 0x7610, R181 ;  /* 0x00007610ffb57816 */ /* 0x000fe400000000b5 */
[----:B0-----:R-:W-:-:S04]  /*1dd00*/  @!P1 LOP3.LUT R183, R183, R182, RZ, 0x3c, !PT ;  /* 0x000000b6b7b79212 */ /* 0x001fc800078e3cff */
[----:B------:R-:W-:-:S04]  /*1dd10*/  @!P1 LOP3.LUT R182, R183, R182, RZ, 0x3c, !PT ;  /* 0x000000b6b7b69212 */ /* 0x000fc800078e3cff */
[----:B------:R-:W-:-:S05]  /*1dd20*/  @!P1 LOP3.LUT R183, R183, R182, RZ, 0x3c, !PT ;  /* 0x000000b6b7b79212 */ /* 0x000fca00078e3cff */
[----:B------:R0:W4:Y:S02]  /*1dd30*/  @!P1 LDG.E.U16 R181, desc[UR16][R182.64] ;  /* 0x00000010b6b59981 */ /* 0x000124000c1e1500 */
[----:B0-----:R-:W-:-:S06]  /*1dd40*/  PRMT R182, RZ, 0x7610, R182 ;  /* 0x00007610ffb67816 */ /* 0x001fcc00000000b6 */
[----:B------:R0:W4:Y:S04]  /*1dd50*/  @!P1 LDG.E.U16 R182, desc[UR16][R184.64] ;  /* 0x00000010b8b69981 */ /* 0x000128000c1e1500 */
[----:B------:R-:W4:Y:S01]  /*1dd60*/  LDL R185, [R1+0x268] ;  /* 0x0002680001b97983 */ /* 0x000f220000100800 */
[----:B------:R-:W-:Y:S01]  /*1dd70*/  PRMT R183, RZ, 0x7610, R183 ;  /* 0x00007610ffb77816 */ /* 0x000fe200000000b7 */
[----:B0-----:R-:W-:Y:S02]  /*1dd80*/  @!P1 IMAD.MOV.U32 R184, RZ, RZ, R187 ;  /* 0x000000ffffb89224 */ /* 0x001fe400078e00bb */
[----:B---3--:R-:W-:Y:S02]  /*1dd90*/  @!P1 IMAD.MOV.U32 R187, RZ, RZ, R186 ;  /* 0x000000ffffbb9224 */ /* 0x008fe400078e00ba */
[----:B--2---:R-:W-:Y:S01]  /*1dda0*/  @!P1 IMAD.MOV.U32 R186, RZ, RZ, R0 ;  /* 0x000000ffffba9224 */ /* 0x004fe200078e0000 */
[----:B------:R-:W-:Y:S01]  /*1ddb0*/  PRMT R188, RZ, 0x7610, R188 ;  /* 0x00007610ffbc7816 */ /* 0x000fe200000000bc */
[----:B------:R-:W2:Y:S04]  /*1ddc0*/  LDL R0, [R1+0x1f4] ;  /* 0x0001f40001007983 */ /* 0x000ea80000100800 */
[----:B----4-:R0:W3:Y:S02]  /*1ddd0*/  @!P1 LDG.E.U16 R183, desc[UR16][R184.64] ;  /* 0x00000010b8b79981 */ /* 0x0100e4000c1e1500 */
[----:B0-----:R-:W-:-:S06]  /*1dde0*/  PRMT R184, RZ, 0x7610, R184 ;  /* 0x00007610ffb87816 */ /* 0x001fcc00000000b8 */
[----:B------:R0:W4:Y:S04]  /*1ddf0*/  @!P1 LDG.E.U16 R184, desc[UR16][R186.64] ;  /* 0x00000010bab89981 */ /* 0x000128000c1e1500 */
[----:B------:R-:W0:Y:S04]  /*1de00*/  LDL R186, [R1+0x238] ;  /* 0x0002380001ba7983 */ /* 0x000e280000100800 */
[----:B------:R-:W0:Y:S01]  /*1de10*/  LDL R187, [R1+0x23c] ;  /* 0x00023c0001bb7983 */ /* 0x000e220000100800 */
[----:B------:R-:W-:Y:S02]  /*1de20*/  PRMT R185, RZ, 0x7610, R185 ;  /* 0x00007610ffb97816 */ /* 0x000fe400000000b9 */
[----:B0-----:R-:W-:-:S04]  /*1de30*/  @!P1 LOP3.LUT R187, R187, R186, RZ, 0x3c, !PT ;  /* 0x000000babbbb9212 */ /* 0x001fc800078e3cff */
[----:B------:R-:W-:-:S04]  /*1de40*/  @!P1 LOP3.LUT R186, R187, R186, RZ, 0x3c, !PT ;  /* 0x000000babbba9212 */ /* 0x000fc800078e3cff */
[----:B------:R-:W-:-:S05]  /*1de50*/  @!P1 LOP3.LUT R187, R187, R186, RZ, 0x3c, !PT ;  /* 0x000000babbbb9212 */ /* 0x000fca00078e3cff */
[----:B------:R0:W3:Y:S02]  /*1de60*/  @!P1 LDG.E.U16 R185, desc[UR16][R186.64] ;  /* 0x00000010bab99981 */ /* 0x0000e4000c1e1500 */
[----:B0-----:R-:W-:-:S06]  /*1de70*/  PRMT R186, RZ, 0x7610, R186 ;  /* 0x00007610ffba7816 */ /* 0x001fcc00000000ba */
        /* <DEDUP_REMOVED lines=9> */
[----:B------:R-:W0:Y:S02]  /*1df10*/  LDL R191, [R1+0x204] ;  /* 0x0002040001bf7983 */ /* 0x000e240000100800 */
        /* <DEDUP_REMOVED lines=11> */
[----:B------:R-:W4:Y:S01]  /*1dfd0*/  LDL R191, [R1+0x1f0] ;  /* 0x0001f00001bf7983 */ /* 0x000f220000100800 */
[----:B------:R-:W-:Y:S01]  /*1dfe0*/  PRMT R194, RZ, 0x7610, R194 ;  /* 0x00007610ffc27816 */ /* 0x000fe200000000c2 */
[----:B--2---:R-:W-:Y:S01]  /*1dff0*/  @!P1 IMAD.MOV.U32 R190, RZ, RZ, R0 ;  /* 0x000000ffffbe9224 */ /* 0x004fe200078e0000 */
[----:B------:R-:W-:Y:S01]  /*1e000*/  PRMT R196, RZ, 0x7610, R196 ;  /* 0x00007610ffc47816 */ /* 0x000fe200000000c4 */
[----:B------:R-:W2:Y:S04]  /*1e010*/  LDL R0, [R1+0x184] ;  /* 0x0001840001007983 */ /* 0x000ea80000100800 */
[----:B----4-:R0:W4:Y:S04]  /*1e020*/  @!P1 LDG.E.U16 R194, desc[UR16][R190.64] ;  /* 0x00000010bec29981 */ /* 0x010128000c1e1500 */
[----:B------:R-:W0:Y:S04]  /*1e030*/  LDL R190, [R1+0x1e8] ;  /* 0x0001e80001be7983 */ /* 0x000e280000100800 */
[----:B------:R-:W0:Y:S02]  /*1e040*/  LDL R191, [R1+0x1ec] ;  /* 0x0001ec0001bf7983 */ /* 0x000e240000100800 */
        /* <DEDUP_REMOVED lines=32> */
[----:B------:R-:W3:Y:S01]  /*1e250*/  LDL R191, [R1+0x180] ;  /* 0x0001800001bf7983 */ /* 0x000ee20000100800 */
[----:B------:R-:W-:Y:S01]  /*1e260*/  PRMT R206, RZ, 0x7610, R206 ;  /* 0x00007610ffce7816 */ /* 0x000fe200000000ce */
[----:B--2---:R-:W-:Y:S01]  /*1e270*/  @!P1 IMAD.MOV.U32 R190, RZ, RZ, R0 ;  /* 0x000000ffffbe9224 */ /* 0x004fe200078e0000 */
[----:B------:R-:W-:Y:S01]  /*1e280*/  PRMT R208, RZ, 0x7610, R208 ;  /* 0x00007610ffd07816 */ /* 0x000fe200000000d0 */
[----:B------:R-:W2:Y:S04]  /*1e290*/  LDL R0, [R1+0x84] ;  /* 0x0000840001007983 */ /* 0x000ea80000100800 */
[----:B---3--:R0:W3:Y:S04]  /*1e2a0*/  @!P1 LDG.E.U16 R206, desc[UR16][R190.64] ;  /* 0x00000010bece9981 */ /* 0x0080e8000c1e1500 */
        /* <DEDUP_REMOVED lines=76> */
[----:B--2---:R-:W-:Y:S02]  /*1e770*/  @!P1 IMAD.MOV.U32 R190, RZ, RZ, R0 ;  /* 0x000000ffffbe9224 */ /* 0x004fe400078e0000 */
[----:B------:R-:W2:Y:S04]  /*1e780*/  LDL.LU R0, [R1+0x68] ;  /* 0x0000680001007983 */ /* 0x000ea80000300800 */
[----:B---3--:R0:W3:Y:S04]  /*1e790*/  @!P1 LDG.E.U16 R230, desc[UR16][R190.64] ;  /* 0x00000010bee69981 */ /* 0x0080e8000c1e1500 */
[----:B------:R-:W0:Y:S04]  /*1e7a0*/  LDL R190, [R1+0x130] ;  /* 0x0001300001be7983 */ /* 0x000e280000100800 */
[----:B------:R-:W0:Y:S01]  /*1e7b0*/  LDL R191, [R1+0x134] ;  /* 0x0001340001bf7983 */ /* 0x000e220000100800 */
[----:B------:R-:W-:-:S02]  /*1e7c0*/  PRMT R232, RZ, 0x7610, R232 ;  /* 0x00007610ffe87816 */ /* 0x000fc400000000e8 */
        /* <DEDUP_REMOVED lines=27> */
[----:B------:R1:W-:Y:S01]  /*1e980*/  STL [R1+0xb68], R2 ;  /* 0x000b680201007387 */ /* 0x0003e20000100800 */
[----:B0-----:R-:W-:Y:S02]  /*1e990*/  @!P1 IMAD.MOV.U32 R190, RZ, RZ, R191 ;  /* 0x000000ffffbe9224 */ /* 0x001fe400078e00bf */
[----:B------:R-:W-:Y:S02]  /*1e9a0*/  @!P1 IMAD.MOV.U32 R191, RZ, RZ, R2 ;  /* 0x000000ffffbf9224 */ /* 0x000fe400078e0002 */
[----:B-1----:R-:W4:Y:S04]  /*1e9b0*/  LDL.LU R2, [R1+0x6c] ;  /* 0x00006c0001027983 */ /* 0x002f280000300800 */
[----:B------:R0:W3:Y:S04]  /*1e9c0*/  @!P1 LDG.E.U16 R240, desc[UR16][R190.64] ;  /* 0x00000010bef09981 */ /* 0x0000e8000c1e1500 */
        /* <DEDUP_REMOVED lines=24> */
[----:B------:R-:W-:-:S02]  /*1eb50*/  PRMT R250, RZ, 0x7610, R250 ;  /* 0x00007610fffa7816 */ /* 0x000fc400000000fa */
[----:B0-----:R-:W-:-:S04]  /*1eb60*/  @!P1 LOP3.LUT R191, R191, R190, RZ, 0x3c, !PT ;  /* 0x000000bebfbf9212 */ /* 0x001fc800078e3cff */
[----:B------:R-:W-:-:S04]  /*1eb70*/  @!P1 LOP3.LUT R190, R191, R190, RZ, 0x3c, !PT ;  /* 0x000000bebfbe9212 */ /* 0x000fc800078e3cff */
[----:B------:R-:W-:-:S05]  /*1eb80*/  @!P1 LOP3.LUT R191, R191, R190, RZ, 0x3c, !PT ;  /* 0x000000bebfbf9212 */ /* 0x000fca00078e3cff */
[----:B------:R4:W3:Y:S02]  /*1eb90*/  @!P1 LDG.E.U16 R248, desc[UR16][R190.64] ;  /* 0x00000010bef89981 */ /* 0x0008e4000c1e1500 */
[----:B----4-:R-:W-:Y:S02]  /*1eba0*/  @!P1 IMAD.MOV.U32 R190, RZ, RZ, R2 ;  /* 0x000000ffffbe9224 */ /* 0x010fe400078e0002 */
[----:B--2---:R-:W-:-:S05]  /*1ebb0*/  @!P1 IMAD.MOV.U32 R191, RZ, RZ, R0 ;  /* 0x000000ffffbf9224 */ /* 0x004fca00078e0000 */
[----:B------:R0:W2:Y:S04]  /*1ebc0*/  @!P1 LDG.E.U16 R250, desc[UR16][R190.64] ;  /* 0x00000010befa9981 */ /* 0x0000a8000c1e1500 */
[----:B------:R-:W0:Y:S01]  /*1ebd0*/  LDL R191, [R1+0x2c] ;  /* 0x00002c0001bf7983 */ /* 0x000e220000100800 */
[----:B------:R-:W-:Y:S01]  /*1ebe0*/  PRMT R252, RZ, 0x7610, R252 ;  /* 0x00007610fffc7816 */ /* 0x000fe200000000fc */
[----:B0-----:R-:W-:Y:S02]  /*1ebf0*/  @!P1 IMAD.MOV.U32 R190, RZ, RZ, R191 ;  /* 0x000000ffffbe9224 */ /* 0x001fe400078e00bf */
[----:B------:R-:W-:-:S05]  /*1ec00*/  @!P1 IMAD.MOV.U32 R191, RZ, RZ, R3 ;  /* 0x000000ffffbf9224 */ /* 0x000fca00078e0003 */
[----:B------:R0:W4:Y:S02]  /*1ec10*/  @!P1 LDG.E.U16 R252, desc[UR16][R190.64] ;  /* 0x00000010befc9981 */ /* 0x000124000c1e1500 */
[----:B0-----:R-:W0:Y:S01]  /*1ec20*/  S2R R191, SR_TID.X ;  /* 0x0000000000bf7919 */ /* 0x001e220000002100 */
[----:B------:R-:W1:Y:S01]  /*1ec30*/  S2R R190, SR_TID.X ;  /* 0x0000000000be7919 */ /* 0x000e620000002100 */
[----:B0-----:R-:W-:Y:S02]  /*1ec40*/  LOP3.LUT R191, R191, 0x3f, RZ, 0xc0, !PT ;  /* 0x0000003fbfbf7812 */ /* 0x001fe400078ec0ff */
[----:B-1----:R-:W-:-:S03]  /*1ec50*/  LOP3.LUT R190, R190, 0x40, RZ, 0xc0, !PT ;  /* 0x00000040bebe7812 */ /* 0x002fc600078ec0ff */
[----:B------:R-:W-:-:S04]  /*1ec60*/  IMAD.SHL.U32 R191, R191, 0x2, RZ ;  /* 0x00000002bfbf7824 */ /* 0x000fc800078e00ff */
[----:B------:R-:W-:Y:S02]  /*1ec70*/  IMAD R190, R190, 0x200, R191 ;  /* 0x00000200bebe7824 */ /* 0x000fe400078e02bf */
[----:B------:R-:W3:Y:S03]  /*1ec80*/  LDL.LU R191, [R1+0x4] ;  /* 0x0000040001bf7983 */ /* 0x000ee60000300800 */
        /* <DEDUP_REMOVED lines=18> */
[----:B------:R-:W-:Y:S01]  /*1edb0*/  STS.U16 [R190+UR7+0x6200], R188 ;  /* 0x006200bcbe007988 */ /* 0x000fe20008000407 */
[----:B0-----:R-:W0:Y:S03]  /*1edc0*/  LDC R180, c[0x0][0x230] ;  /* 0x00008c00ffb47b82 */ /* 0x001e260000000800 */
[----:B------:R-:W-:Y:S04]  /*1edd0*/  STS.U16 [R190+UR7+0x6600], R198 ;  /* 0x006600c6be007988 */ /* 0x000fe80008000407 */
[----:B------:R-:W-:Y:S04]  /*1ede0*/  STS.U16 [R190+UR7+0x6a00], R206 ;  /* 0x006a00cebe007988 */ /* 0x000fe80008000407 */
[----:B------:R-:W-:Y:S04]  /*1edf0*/  STS.U16 [R190+UR7+0x6e00], R212 ;  /* 0x006e00d4be007988 */ /* 0x000fe80008000407 */
[----:B------:R-:W-:Y:S04]  /*1ee00*/  STS.U16 [R190+UR7+0x7200], R214 ;  /* 0x007200d6be007988 */ /* 0x000fe80008000407 */
[----:B------:R-:W-:Y:S04]  /*1ee10*/  STS.U16 [R190+UR7+0x7600], R216 ;  /* 0x007600d8be007988 */ /* 0x000fe80008000407 */
[----:B------:R-:W-:Y:S04]  /*1ee20*/  STS.U16 [R190+UR7+0x7a00], R218 ;  /* 0x007a00dabe007988 */ /* 0x000fe80008000407 */
[----:B------:R1:W-:Y:S04]  /*1ee30*/  STS.U16 [R190+UR7+0x7e00], R220 ;  /* 0x007e00dcbe007988 */ /* 0x0003e80008000407 */
[----:B-1----:R-:W2:Y:S01]  /*1ee40*/  LDL.LU R190, [R1] ;  /* 0x0000000001be7983 */ /* 0x002ea20000300800 */
[----:B------:R-:W1:Y:S03]  /*1ee50*/  S2R R213, SR_TID.X ;  /* 0x0000000000d57919 */ /* 0x000e660000002100 */
[----:B------:R-:W4:Y:S04]  /*1ee60*/  LDL.LU R172, [R1+0x414] ;  /* 0x0004140001ac7983 */ /* 0x000f280000300800 */
[----:B------:R-:W4:Y:S04]  /*1ee70*/  LDL.LU R168, [R1+0x5fc] ;  /* 0x0005fc0001a87983 */ /* 0x000f280000300800 */
[----:B------:R-:W4:Y:S01]  /*1ee80*/  LDL.LU R12, [R1+0x5f8] ;  /* 0x0005f800010c7983 */ /* 0x000f220000300800 */
[----:B-1----:R-:W-:-:S02]  /*1ee90*/  LOP3.LUT R205, R213, 0x3f, RZ, 0xc0, !PT ;  /* 0x0000003fd5cd7812 */ /* 0x002fc400078ec0ff */
[----:B------:R-:W-:-:S03]  /*1eea0*/  LOP3.LUT R213, R213, 0x40, RZ, 0xc0, !PT ;  /* 0x00000040d5d57812 */ /* 0x000fc600078ec0ff */
[----:B------:R-:W-:-:S04]  /*1eeb0*/  IMAD.SHL.U32 R205, R205, 0x2, RZ ;  /* 0x00000002cdcd7824 */ /* 0x000fc800078e00ff */
[----:B------:R-:W-:-:S05]  /*1eec0*/  IMAD R213, R213, 0x200, R205 ;  /* 0x00000200d5d57824 */ /* 0x000fca00078e02cd */
[----:B------:R-:W-:-:S05]  /*1eed0*/  LOP3.LUT R213, R213, 0x50, RZ, 0x3c, !PT ;  /* 0x00000050d5d57812 */ /* 0x000fca00078e3cff */
[----:B---3--:R1:W-:Y:S02]  /*1eee0*/  STS.U16 [R213+UR7+0x280], R191 ;  /* 0x000280bfd5007988 */ /* 0x0083e40008000407 */
[----:B-1----:R-:W1:Y:S02]  /*1eef0*/  S2R R191, SR_TID.X ;  /* 0x0000000000bf7919 */ /* 0x002e640000002100 */
        /* <DEDUP_REMOVED lines=34> */
[----:B--2---:R1:W-:Y:S04]  /*1f120*/  STS.U16 [R4+UR7+0x300], R190 ;  /* 0x000300be04007988 */ /* 0x0043e80008000407 */
[----:B------:R-:W-:Y:S04]  /*1f130*/  STS.U16 [R4+UR7+0x700], R247 ;  /* 0x000700f704007988 */ /* 0x000fe80008000407 */
[----:B------:R-:W-:Y:S01]  /*1f140*/  STS.U16 [R4+UR7+0xb00], R241 ;  /* 0x000b00f104007988 */ /* 0x000fe20008000407 */
[----:B-1----:R-:W1:Y:S03]  /*1f150*/  S2R R190, SR_TID.X ;  /* 0x0000000000be7919 */ /* 0x002e660000002100 */
        /* <DEDUP_REMOVED lines=27> */
[----:B------:R-:W-:Y:S01]  /*1f310*/  STS.U16 [R4+UR7+0x7700], R236 ;  /* 0x007700ec04007988 */ /* 0x000fe20008000407 */
[----:B------:R-:W-:-:S03]  /*1f320*/  IMAD.SHL.U32 R191, R191, 0x2, RZ ;  /* 0x00000002bfbf7824 */ /* 0x000fc600078e00ff */
[----:B------:R-:W-:Y:S04]  /*1f330*/  STS.U16 [R4+UR7+0x7b00], R238 ;  /* 0x007b00ee04007988 */ /* 0x000fe80008000407 */
[----:B------:R1:W-:Y:S02]  /*1f340*/  STS.U16 [R4+UR7+0x7f00], R240 ;  /* 0x007f00f004007988 */ /* 0x0003e40008000407 */
[----:B-1----:R-:W-:Y:S02]  /*1f350*/  LOP3.LUT R4, R190, 0x40, RZ, 0xc0, !PT ;  /* 0x00000040be047812 */ /* 0x002fe400078ec0ff */
[----:B------:R-:W2:Y:S03]  /*1f360*/  LDL.LU R190, [R1+0x5f4] ;  /* 0x0005f40001be7983 */ /* 0x000ea60000300800 */
[----:B------:R-:W-:-:S02]  /*1f370*/  IMAD R4, R4, 0x200, R191 ;  /* 0x0000020004047824 */ /* 0x000fc400078e02bf */
[----:B------:R-:W3:Y:S03]  /*1f380*/  LDL.LU R191, [R1+0x5f0] ;  /* 0x0005f00001bf7983 */ /* 0x000ee60000300800 */
[----:B------:R-:W-:Y:S01]  /*1f390*/  LOP3.LUT R4, R4, 0x70, RZ, 0x3c, !PT ;  /* 0x0000007004047812 */ /* 0x000fe200078e3cff */
[----:B------:R-:W3:Y:S04]  /*1f3a0*/  LDL.LU R164, [R1+0x5e8] ;  /* 0x0005e80001a47983 */ /* 0x000ee80000300800 */
        /* <DEDUP_REMOVED lines=28> */
[----:B------:R-:W3:Y:S04]  /*1f570*/  LDL.LU R160, [R1+0x408] ;  /* 0x0004080001a07983 */ /* 0x000ee80000300800 */
[----:B------:R-:W-:Y:S04]  /*1f580*/  STS.U16 [R4+UR7+0x7380], R246 ;  /* 0x007380f604007988 */ /* 0x000fe80008000407 */
[----:B------:R-:W3:Y:S04]  /*1f590*/  LDL.LU R156, [R1+0x5e0] ;  /* 0x0005e000019c7983 */ /* 0x000ee80000300800 */
[----:B------:R-:W-:Y:S04]  /*1f5a0*/  STS.U16 [R4+UR7+0x7780], R248 ;  /* 0x007780f804007988 */ /* 0x000fe80008000407 */
[----:B------:R-:W3:Y:S04]  /*1f5b0*/  LDL.LU R152, [R1+0x410] ;  /* 0x0004100001987983 */ /* 0x000ee80000300800 */
[----:B------:R-:W-:Y:S04]  /*1f5c0*/  STS.U16 [R4+UR7+0x7b80], R250 ;  /* 0x007b80fa04007988 */ /* 0x000fe80008000407 */
[----:B------:R-:W3:Y:S04]  /*1f5d0*/  LDL.LU R20, [R1+0x5d8] ;  /* 0x0005d80001147983 */ /* 0x000ee80000300800 */
[----:B----4-:R1:W-:Y:S04]  /*1f5e0*/  STS.U16 [R4+UR7+0x7f80], R252 ;  /* 0x007f80fc04007988 */ /* 0x0103e80008000407 */
[----:B------:R-:W4:Y:S01]  /*1f5f0*/  LDL.LU R16, [R1+0x40c] ;  /* 0x00040c0001107983 */ /* 0x000f220000300800 */
[----:B------:R-:W-:-:S02]  /*1f600*/  IADD3 R172, P2, R172, UR45, RZ ;  /* 0x0000002dacac7c10 */ /* 0x000fc4000ff5e0ff */
[----:B------:R-:W-:Y:S01]  /*1f610*/  IADD3 R168, P6, R168, UR45, RZ ;  /* 0x0000002da8a87c10 */ /* 0x000fe2000ffde0ff */
[----:B0-----:R-:W-:Y:S01]  /*1f620*/  VIADD R180, R180, 0x7f ;  /* 0x0000007fb4b47836 */ /* 0x001fe20000000000 */
[----:B------:R-:W-:Y:S01]  /*1f630*/  IADD3 R12, P5, R12, UR45, RZ ;  /* 0x0000002d0c0c7c10 */ /* 0x000fe2000ffbe0ff */
[----:B-1----:R-:W4:Y:S04]  /*1f640*/  LDL.LU R4, [R1+0x5d0] ;  /* 0x0005d00001047983 */ /* 0x002f280000300800 */
[----:B------:R-:W4:Y:S04]  /*1f650*/  LDL.LU R8, [R1+0x404] ;  /* 0x0004040001087983 */ /* 0x000f280000300800 */
[----:B------:R-:W4:Y:S04]  /*1f660*/  LDL.LU R205, [R1+0x5c8] ;  /* 0x0005c80001cd7983 */ /* 0x000f280000300800 */
[----:B------:R-:W4:Y:S04]  /*1f670*/  LDL.LU R213, [R1+0x5ec] ;  /* 0x0005ec0001d57983 */ /* 0x000f280000300800 */
[----:B------:R-:W4:Y:S04]  /*1f680*/  LDL.LU R197, [R1+0x5c0] ;  /* 0x0005c00001c57983 */ /* 0x000f280000300800 */
[----:B------:R-:W-:Y:S01]  /*1f690*/  STL [R1+0x414], R172 ;  /* 0x000414ac01007387 */ /* 0x000fe20000100800 */
[----:B------:R0:W-:Y:S06]  /*1f6a0*/  MEMBAR.ALL.CTA ;  /* 0x0000000000007992 */ /* 0x0001ec0000008000 */
[----:B0-----:R-:W0:Y:S01]  /*1f6b0*/  FENCE.VIEW.ASYNC.S ;  /* 0x00000000000073c6 */ /* 0x001e220000000000 */
[----:B--2---:R-:W-:Y:S01]  /*1f6c0*/  IADD3 R190, P1, R190, UR45, RZ ;  /* 0x0000002dbebe7c10 */ /* 0x004fe2000ff3e0ff */
[----:B0-----:R-:W-:Y:S01]  /*1f6d0*/  BAR.SYNC.DEFER_BLOCKING 0x0 ;  /* 0x0000000000007b1d */ /* 0x001fe20000010000 */
[----:B---3--:R-:W-:-:S05]  /*1f6e0*/  IADD3 R191, P4, R191, UR45, RZ ;  /* 0x0000002dbfbf7c10 */ /* 0x008fca000ff9e0ff */
[----:B------:R0:W-:Y:S04]  /*1f6f0*/  STL [R1+0x5f4], R190 ;  /* 0x0005f4be01007387 */ /* 0x0001e80000100800 */
[----:B------:R-:W-:Y:S01]  /*1f700*/  STL [R1+0x5fc], R168 ;  /* 0x0005fca801007387 */ /* 0x000fe20000100800 */
[----:B------:R-:W-:-:S03]  /*1f710*/  IADD3 R164, P3, R164, UR45, RZ ;  /* 0x0000002da4a47c10 */ /* 0x000fc6000ff7e0ff */
[----:B0-----:R-:W2:Y:S04]  /*1f720*/  LDL.LU R190, [R1+0x5e4] ;  /* 0x0005e40001be7983 */ /* 0x001ea80000300800 */
[----:B------:R0:W-:Y:S04]  /*1f730*/  STL [R1+0x5f8], R12 ;  /* 0x0005f80c01007387 */ /* 0x0001e80000100800 */
[----:B0-----:R-:W3:Y:S04]  /*1f740*/  LDL.LU R12, [R1+0x5b8] ;  /* 0x0005b800010c7983 */ /* 0x001ee80000300800 */
[----:B------:R0:W-:Y:S04]  /*1f750*/  STL [R1+0x5f0], R191 ;  /* 0x0005f0bf01007387 */ /* 0x0001e80000100800 */
[----:B0-----:R-:W3:Y:S04]  /*1f760*/  LDL.LU R191, [R1+0x5dc] ;  /* 0x0005dc0001bf7983 */ /* 0x001ee80000300800 */
[----:B------:R-:W-:Y:S01]  /*1f770*/  STL [R1+0x5e8], R164 ;  /* 0x0005e8a401007387 */ /* 0x000fe20000100800 */
[----:B------:R-:W-:-:S02]  /*1f780*/  IADD3.X R160, R160, UR18, RZ, P2, !PT ;  /* 0x00000012a0a07c10 */ /* 0x000fc400097fe4ff */
[----:B------:R-:W-:-:S03]  /*1f790*/  IADD3 R156, P2, R156, UR45, RZ ;  /* 0x0000002d9c9c7c10 */ /* 0x000fc6000ff5e0ff */
[----:B------:R-:W-:Y:S01]  /*1f7a0*/  STL [R1+0x408], R160 ;  /* 0x000408a001007387 */ /* 0x000fe20000100800 */
[----:B------:R-:W-:-:S03]  /*1f7b0*/  IADD3.X R152, R152, UR18, RZ, P6, !PT ;  /* 0x0000001298987c10 */ /* 0x000fc6000b7fe4ff */
[----:B------:R-:W-:Y:S04]  /*1f7c0*/  STL [R1+0x5e0], R156 ;  /* 0x0005e09c01007387 */ /* 0x000fe80000100800 */
[----:B------:R-:W-:Y:S01]  /*1f7d0*/  STL [R1+0x410], R152 ;  /* 0x0004109801007387 */ /* 0x000fe20000100800 */
[----:B------:R-:W-:Y:S02]  /*1f7e0*/  IADD3 R20, P6, R20, UR45, RZ ;  /* 0x0000002d14147c10 */ /* 0x000fe4000ffde0ff */
[----:B----4-:R-:W-:Y:S02]  /*1f7f0*/  IADD3.X R16, R16, UR18, RZ, P5, !PT ;  /* 0x0000001210107c10 */ /* 0x010fe4000affe4ff */
[----:B------:R-:W-:Y:S02]  /*1f800*/  IADD3 R4, P5, R4, UR45, RZ ;  /* 0x0000002d04047c10 */ /* 0x000fe4000ffbe0ff */
[----:B------:R-:W-:-:S03]  /*1f810*/  IADD3.X R8, R8, UR18, RZ, P1, !PT ;  /* 0x0000001208087c10 */ /* 0x000fc60008ffe4ff */
[----:B------:R0:W-:Y:S01]  /*1f820*/  STL [R1+0x5d0], R4 ;  /* 0x0005d00401007387 */ /* 0x0001e20000100800 */
[----:B------:R-:W-:-:S03]  /*1f830*/  IADD3 R205, P1, R205, UR45, RZ ;  /* 0x0000002dcdcd7c10 */ /* 0x000fc6000ff3e0ff */
[----:B------:R-:W-:Y:S04]  /*1f840*/  STL [R1+0x5d8], R20 ;  /* 0x0005d81401007387 */ /* 0x000fe80000100800 */
[----:B0-----:R-:W4:Y:S01]  /*1f850*/  LDL.LU R4, [R1+0x5b0] ;  /* 0x0005b00001047983 */ /* 0x001f220000300800 */
[----:B------:R-:W-:-:S03]  /*1f860*/  IADD3.X R213, R213, UR18, RZ, P4, !PT ;  /* 0x00000012d5d57c10 */ /* 0x000fc6000a7fe4ff */
[----:B------:R-:W-:Y:S04]  /*1f870*/  STL [R1+0x40c], R16 ;  /* 0x00040c1001007387 */ /* 0x000fe80000100800 */
[----:B------:R0:W-:Y:S04]  /*1f880*/  STL [R1+0x5c8], R205 ;  /* 0x0005c8cd01007387 */ /* 0x0001e80000100800 */
[----:B0-----:R-:W4:Y:S04]  /*1f890*/  LDL.LU R205, [R1+0x5d4] ;  /* 0x0005d40001cd7983 */ /* 0x001f280000300800 */
[----:B------:R-:W-:Y:S04]  /*1f8a0*/  STL [R1+0x404], R8 ;  /* 0x0004040801007387 */ /* 0x000fe80000100800 */
[----:B------:R-:W4:Y:S04]  /*1f8b0*/  LDL.LU R216, [R1+0x5a8] ;  /* 0x0005a80001d87983 */ /* 0x000f280000300800 */
[----:B------:R-:W4:Y:S04]  /*1f8c0*/  LDL.LU R214, [R1+0x5cc] ;  /* 0x0005cc0001d67983 */ /* 0x000f280000300800 */
[----:B------:R-:W4:Y:S04]  /*1f8d0*/  LDL.LU R212, [R1+0x5a0] ;  /* 0x0005a00001d47983 */ /* 0x000f280000300800 */
[----:B------:R0:W-:Y:S04]  /*1f8e0*/  STL [R1+0x5ec], R213 ;  /* 0x0005ecd501007387 */ /* 0x0001e80000100800 */
[----:B------:R-:W4:Y:S04]  /*1f8f0*/  LDL.LU R206, [R1+0x5c4] ;  /* 0x0005c40001ce7983 */ /* 0x000f280000300800 */
[----:B------:R-:W4:Y:S04]  /*1f900*/  LDL.LU R198, [R1+0x598] ;  /* 0x0005980001c67983 */ /* 0x000f280000300800 */
[----:B------:R-:W4:Y:S04]  /*1f910*/  LDL.LU R188, [R1+0x5bc] ;  /* 0x0005bc0001bc7983 */ /* 0x000f280000300800 */
[----:B0-----:R-:W4:Y:S01]  /*1f920*/  LDL.LU R213, [R1+0x590] ;  /* 0x0005900001d57983 */ /* 0x001f220000300800 */
[----:B------:R-:W-:-:S02]  /*1f930*/  SHF.R.S32.HI R176, RZ, 0x1f, R180 ;  /* 0x0000001fffb07819 */ /* 0x000fc400000114b4 */
[----:B------:R-:W-:Y:S01]  /*1f940*/  IADD3 R197, P4, R197, UR45, RZ ;  /* 0x0000002dc5c57c10 */ /* 0x000fe2000ff9e0ff */
[----:B------:R-:W4:Y:S01]  /*1f950*/  LDL.LU R184, [R1+0x5b4] ;  /* 0x0005b40001b87983 */ /* 0x000f220000300800 */
[----:B------:R-:W-:-:S03]  /*1f960*/  LEA.HI R5, R176, R180, RZ, 0x7 ;  /* 0x000000b4b0057211 */ /* 0x000fc600078f38ff */
[----:B------:R-:W4:Y:S04]  /*1f970*/  LDL.LU R180, [R1+0x588] ;  /* 0x0005880001b47983 */ /* 0x000f280000300800 */
[----:B------:R-:W4:Y:S04]  /*1f980*/  LDL.LU R176, [R1+0x5ac] ;  /* 0x0005ac0001b07983 */ /* 0x000f280000300800 */
[----:B------:R0:W-:Y:S04]  /*1f990*/  STL [R1+0x5c0], R197 ;  /* 0x0005c0c501007387 */ /* 0x0001e80000100800 */
[----:B------:R-:W4:Y:S04]  /*1f9a0*/  LDL.LU R172, [R1+0x580] ;  /* 0x0005800001ac7983 */ /* 0x000f280000300800 */
[----:B------:R-:W4:Y:S04]  /*1f9b0*/  LDL.LU R168, [R1+0x5a4] ;  /* 0x0005a40001a87983 */ /* 0x000f280000300800 */
[----:B------:R-:W4:Y:S04]  /*1f9c0*/  LDL.LU R8, [R1+0x578] ;  /* 0x0005780001087983 */ /* 0x000f280000300800 */
[----:B0-----:R-:W4:Y:S01]  /*1f9d0*/  LDL.LU R197, [R1+0x59c] ;  /* 0x00059c0001c57983 */ /* 0x001f220000300800 */
[----:B--2---:R-:W-:-:S05]  /*1f9e0*/  IADD3.X R190, R190, UR18, RZ, P3, !PT ;  /* 0x00000012bebe7c10 */ /* 0x004fca0009ffe4ff */
[----:B------:R0:W-:Y:S01]  /*1f9f0*/  STL [R1+0x5e4], R190 ;  /* 0x0005e4be01007387 */ /* 0x0001e20000100800 */
[----:B---3--:R-:W-:-:S03]  /*1fa00*/  IADD3 R12, P3, R12, UR45, RZ ;  /* 0x0000002d0c0c7c10 */ /* 0x008fc6000ff7e0ff */
[----:B0-----:R-:W2:Y:S04]  /*1fa10*/  LDL.LU R190, [R1+0x570] ;  /* 0x0005700001be7983 */ /* 0x001ea80000300800 */
[----:B------:R-:W3:Y:S04]  /*1fa20*/  LDL.LU R164, [R1+0x594] ;  /* 0x0005940001a47983 */ /* 0x000ee80000300800 */
[----:B------:R-:W3:Y:S01]  /*1fa30*/  LDL.LU R160, [R1+0x568] ;  /* 0x0005680001a07983 */ /* 0x000ee20000300800 */
[----:B------:R-:W-:-:S03]  /*1fa40*/  IADD3.X R191, R191, UR18, RZ, P2, !PT ;  /* 0x00000012bfbf7c10 */ /* 0x000fc600097fe4ff */
[----:B------:R-:W-:Y:S04]  /*1fa50*/  STL [R1+0x5b8], R12 ;  /* 0x0005b80c01007387 */ /* 0x000fe80000100800 */
[----:B------:R-:W3:Y:S04]  /*1fa60*/  LDL.LU R156, [R1+0x58c] ;  /* 0x00058c00019c7983 */ /* 0x000ee80000300800 */
[----:B------:R0:W-:Y:S04]  /*1fa70*/  STL [R1+0x5dc], R191 ;  /* 0x0005dcbf01007387 */ /* 0x0001e80000100800 */
[----:B------:R-:W3:Y:S04]  /*1fa80*/  LDL.LU R152, [R1+0x560] ;  /* 0x0005600001987983 */ /* 0x000ee80000300800 */
[----:B------:R-:W3:Y:S04]  /*1fa90*/  LDL.LU R20, [R1+0x584] ;  /* 0x0005840001147983 */ /* 0x000ee80000300800 */
[----:B------:R-:W3:Y:S04]  /*1faa0*/  LDL.LU R16, [R1+0x558] ;  /* 0x0005580001107983 */ /* 0x000ee80000300800 */
[----:B0-----:R-:W3:Y:S04]  /*1fab0*/  LDL.LU R191, [R1+0x57c] ;  /* 0x00057c0001bf7983 */ /* 0x001ee80000300800 */
[----:B------:R-:W3:Y:S01]  /*1fac0*/  LDL.LU R12, [R1+0x550] ;  /* 0x00055000010c7983 */ /* 0x000ee20000300800 */
[----:B----4-:R-:W-:-:S05]  /*1fad0*/  IADD3 R4, P2, R4, UR45, RZ ;  /* 0x0000002d04047c10 */ /* 0x010fca000ff5e0ff */
[----:B------:R0:W-:Y:S04]  /*1fae0*/  STL [R1+0x5b0], R4 ;  /* 0x0005b00401007387 */ /* 0x0001e80000100800 */
[----:B0-----:R-:W4:Y:S01]  /*1faf0*/  LDL.LU R4, [R1+0x574] ;  /* 0x0005740001047983 */ /* 0x001f220000300800 */
[----:B------:R-:W-:-:S05]  /*1fb00*/  IADD3.X R205, R205, UR18, RZ, P6, !PT ;  /* 0x00000012cdcd7c10 */ /* 0x000fca000b7fe4ff */
[----:B------:R0:W-:Y:S01]  /*1fb10*/  STL [R1+0x5d4], R205 ;  /* 0x0005d4cd01007387 */ /* 0x0001e20000100800 */
[----:B------:R-:W-:Y:S02]  /*1fb20*/  IADD3 R216, P6, R216, UR45, RZ ;  /* 0x0000002dd8d87c10 */ /* 0x000fe4000ffde0ff */
[----:B------:R-:W-:Y:S01]  /*1fb30*/  IADD3.X R214, R214, UR18, RZ, P5, !PT ;  /* 0x00000012d6d67c10 */ /* 0x000fe2000affe4ff */
[----:B0-----:R-:W4:Y:S01]  /*1fb40*/  LDL.LU R205, [R1+0x548] ;  /* 0x0005480001cd7983 */ /* 0x001f220000300800 */
[----:B------:R-:W-:-:S03]  /*1fb50*/  IADD3 R212, P5, R212, UR45, RZ ;  /* 0x0000002dd4d47c10 */ /* 0x000fc6000ffbe0ff */
[----:B------:R-:W-:Y:S01]  /*1fb60*/  STL [R1+0x5a8], R216 ;  /* 0x0005a8d801007387 */ /* 0x000fe20000100800 */
[----:B------:R-:W-:-:S03]  /*1fb70*/  IADD3.X R206, R206, UR18, RZ, P1, !PT ;  /* 0x00000012cece7c10 */ /* 0x000fc60008ffe4ff */
[----:B------:R-:W-:Y:S01]  /*1fb80*/  STL [R1+0x5cc], R214 ;  /* 0x0005ccd601007387 */ /* 0x000fe20000100800 */
[----:B------:R-:W-:Y:S02]  /*1fb90*/  IADD3 R198, P1, R198, UR45, RZ ;  /* 0x0000002dc6c67c10 */ /* 0x000fe4000ff3e0ff */
[----:B------:R-:W-:Y:S01]  /*1fba0*/  IADD3.X R188, R188, UR18, RZ, P4, !PT ;  /* 0x00000012bcbc7c10 */ /* 0x000fe2000a7fe4ff */
[----:B------:R-:W-:Y:S01]  /*1fbb0*/  STL [R1+0x5a0], R212 ;  /* 0x0005a0d401007387 */ /* 0x000fe20000100800 */
[----:B------:R-:W-:-:S03]  /*1fbc0*/  IADD3 R213, P4, R213, UR45, RZ ;  /* 0x0000002dd5d57c10 */ /* 0x000fc6000ff9e0ff */
[----:B------:R-:W-:Y:S04]  /*1fbd0*/  STL [R1+0x5c4], R206 ;  /* 0x0005c4ce01007387 */ /* 0x000fe80000100800 */
[----:B------:R0:W-:Y:S04]  /*1fbe0*/  STL [R1+0x590], R213 ;  /* 0x000590d501007387 */ /* 0x0001e80000100800 */
[----:B------:R-:W-:Y:S04]  /*1fbf0*/  STL [R1+0x598], R198 ;  /* 0x000598c601007387 */ /* 0x000fe80000100800 */
[----:B0-----:R-:W4:Y:S01]  /*1fc00*/  LDL.LU R213, [R1+0x56c] ;  /* 0x00056c0001d57983 */ /* 0x001f220000300800 */
[----:B------:R-:W-:-:S02]  /*1fc10*/  IADD3.X R184, R184, UR18, RZ, P3, !PT ;  /* 0x00000012b8b87c10 */ /* 0x000fc40009ffe4ff */
[----:B------:R-:W-:Y:S02]  /*1fc20*/  IADD3 R180, P3, R180, UR45, RZ ;  /* 0x0000002db4b47c10 */ /* 0x000fe4000ff7e0ff */
[----:B------:R-:W-:Y:S01]  /*1fc30*/  IADD3.X R176, R176, UR18, RZ, P2, !PT ;  /* 0x00000012b0b07c10 */ /* 0x000fe200097fe4ff */
[----:B------:R-:W-:Y:S01]  /*1fc40*/  STL [R1+0x5bc], R188 ;  /* 0x0005bcbc01007387 */ /* 0x000fe20000100800 */
[----:B------:R-:W-:Y:S02]  /*1fc50*/  IADD3 R172, P2, R172, UR45, RZ ;  /* 0x0000002dacac7c10 */ /* 0x000fe4000ff5e0ff */
[----:B------:R-:W-:Y:S01]  /*1fc60*/  IADD3.X R168, R168, UR18, RZ, P6, !PT ;  /* 0x00000012a8a87c10 */ /* 0x000fe2000b7fe4ff */
[----:B------:R-:W-:Y:S04]  /*1fc70*/  STL [R1+0x5b4], R184 ;  /* 0x0005b4b801007387 */ /* 0x000fe80000100800 */
[----:B------:R-:W-:Y:S01]  /*1fc80*/  STL [R1+0x588], R180 ;  /* 0x000588b401007387 */ /* 0x000fe20000100800 */
[----:B------:R-:W-:-:S03]  /*1fc90*/  IADD3.X R197, R197, UR18, RZ, P5, !PT ;  /* 0x00000012c5c57c10 */ /* 0x000fc6000affe4ff */
[----:B------:R-:W-:Y:S01]  /*1fca0*/  STL [R1+0x5ac], R176 ;  /* 0x0005acb001007387 */ /* 0x000fe20000100800 */
[----:B------:R-:W-:-:S03]  /*1fcb0*/  IADD3 R8, P6, R8, UR45, RZ ;  /* 0x0000002d08087c10 */ /* 0x000fc6000ffde0ff */
[----:B------:R-:W-:Y:S04]  /*1fcc0*/  STL [R1+0x580], R172 ;  /* 0x000580ac01007387 */ /* 0x000fe80000100800 */
[----:B------:R0:W-:Y:S04]  /*1fcd0*/  STL [R1+0x59c], R197 ;  /* 0x00059cc501007387 */ /* 0x0001e80000100800 */
[----:B------:R-:W-:Y:S04]  /*1fce0*/  STL [R1+0x5a4], R168 ;  /* 0x0005a4a801007387 */ /* 0x000fe80000100800 */
[----:B0-----:R-:W4:Y:S04]  /*1fcf0*/  LDL.LU R197, [R1+0x540] ;  /* 0x0005400001c57983 */ /* 0x001f280000300800 */
[----:B------:R0:W-:Y:S04]  /*1fd00*/  STL [R1+0x578], R8 ;  /* 0x0005780801007387 */ /* 0x0001e80000100800 */
[----:B0-----:R-:W4:Y:S01]  /*1fd10*/  LDL.LU R8, [R1+0x564] ;  /* 0x0005640001087983 */ /* 0x001f220000300800 */
[----:B--2---:R-:W-:-:S02]  /*1fd20*/  IADD3 R190, P5, R190, UR45, RZ ;  /* 0x0000002dbebe7c10 */ /* 0x004fc4000ffbe0ff */
[----:B---3--:R-:W-:-:S03]  /*1fd30*/  IADD3.X R164, R164, UR18, RZ, P1, !PT ;  /* 0x00000012a4a47c10 */ /* 0x008fc60008ffe4ff */
[----:B------:R0:W-:Y:S01]  /*1fd40*/  STL [R1+0x570], R190 ;  /* 0x000570be01007387 */ /* 0x0001e20000100800 */
[----:B------:R-:W-:-:S03]  /*1fd50*/  IADD3 R160, P1, R160, UR45, RZ ;  /* 0x0000002da0a07c10 */ /* 0x000fc6000ff3e0ff */
[----:B0-----:R-:W2:Y:S01]  /*1fd60*/  LDL.LU R190, [R1+0x538] ;  /* 0x0005380001be7983 */ /* 0x001ea20000300800 */
[----:B------:R-:W-:-:S03]  /*1fd70*/  IADD3.X R156, R156, UR18, RZ, P4, !PT ;  /* 0x000000129c9c7c10 */ /* 0x000fc6000a7fe4ff */
[----:B------:R-:W-:Y:S04]  /*1fd80*/  STL [R1+0x594], R164 ;  /* 0x000594a401007387 */ /* 0x000fe80000100800 */
[----:B------:R-:W-:Y:S01]  /*1fd90*/  STL [R1+0x568], R160 ;  /* 0x000568a001007387 */ /* 0x000fe20000100800 */
[----:B------:R-:W-:-:S03]  /*1fda0*/  IADD3 R152, P4, R152, UR45, RZ ;  /* 0x0000002d98987c10 */ /* 0x000fc6000ff9e0ff */
[----:B------:R-:W-:Y:S01]  /*1fdb0*/  STL [R1+0x58c], R156 ;  /* 0x00058c9c01007387 */ /* 0x000fe20000100800 */
[----:B------:R-:W-:-:S03]  /*1fdc0*/  IADD3.X R20, R20, UR18, RZ, P3, !PT ;  /* 0x0000001214147c10 */ /* 0x000fc60009ffe4ff */
[----:B------:R-:W-:Y:S01]  /*1fdd0*/  STL [R1+0x560], R152 ;  /* 0x0005609801007387 */ /* 0x000fe20000100800 */
[----:B------:R-:W-:Y:S02]  /*1fde0*/  IADD3 R16, P3, R16, UR45, RZ ;  /* 0x0000002d10107c10 */ /* 0x000fe4000ff7e0ff */
[----:B------:R-:W-:-:S05]  /*1fdf0*/  IADD3.X R191, R191, UR18, RZ, P2, !PT ;  /* 0x00000012bfbf7c10 */ /* 0x000fca00097fe4ff */
[----:B------:R0:W-:Y:S01]  /*1fe00*/  STL [R1+0x57c], R191 ;  /* 0x00057cbf01007387 */ /* 0x0001e20000100800 */
[----:B------:R-:W-:-:S03]  /*1fe10*/  IADD3 R12, P2, R12, UR45, RZ ;  /* 0x0000002d0c0c7c10 */ /* 0x000fc6000ff5e0ff */
[----:B------:R-:W-:Y:S04]  /*1fe20*/  STL [R1+0x584], R20 ;  /* 0x0005841401007387 */ /* 0x000fe80000100800 */
[----:B0-----:R-:W3:Y:S04]  /*1fe30*/  LDL.LU R191, [R1+0x55c] ;  /* 0x00055c0001bf7983 */ /* 0x001ee80000300800 */
[----:B------:R-:W-:Y:S01]  /*1fe40*/  STL [R1+0x558], R16 ;  /* 0x0005581001007387 */ /* 0x000fe20000100800 */
[----:B----4-:R-:W-:-:S05]  /*1fe50*/  IADD3.X R4, R4, UR18, RZ, P6, !PT ;  /* 0x0000001204047c10 */ /* 0x010fca000b7fe4ff */
[----:B------:R0:W-:Y:S04]  /*1fe60*/  STL [R1+0x574], R4 ;  /* 0x0005740401007387 */ /* 0x0001e80000100800 */
[----:B0-----:R-:W4:Y:S01]  /*1fe70*/  LDL.LU R4, [R1+0x530] ;  /* 0x0005300001047983 */ /* 0x001f220000300800 */
[----:B------:R-:W-:-:S03]  /*1fe80*/  IADD3 R205, P6, R205, UR45, RZ ;  /* 0x0000002dcdcd7c10 */ /* 0x000fc6000ffde0ff */
        /* <DEDUP_REMOVED lines=9> */
[----:B------:R-:W-:-:S03]  /*1ff20*/  IADD3.X R213, R213, UR18, RZ, P5, !PT ;  /* 0x00000012d5d57c10 */ /* 0x000fc6000affe4ff */
        /* <DEDUP_REMOVED lines=8> */
[----:B------:R-:W-:-:S05]  /*1ffb0*/  IADD3 R197, P5, R197, UR45, RZ ;  /* 0x0000002dc5c57c10 */ /* 0x000fca000ffbe0ff */
[----:B------:R0:W-:Y:S01]  /*1ffc0*/  STL [R1+0x540], R197 ;  /* 0x000540c501007387 */ /* 0x0001e20000100800 */
[----:B------:R-:W-:-:S03]  /*1ffd0*/  IADD3.X R8, R8, UR18, RZ, P1, !PT ;  /* 0x0000001208087c10 */ /* 0x000fc60008ffe4ff */
[----:B0-----:R-:W4:Y:S04]  /*1ffe0*/  LDL.LU R197, [R1+0x51c] ;  /* 0x00051c0001c57983 */ /* 0x001f280000300800 */
[----:B------:R-:W4:Y:S04]  /*1fff0*/  LDL.LU R164, [R1+0x4f0] ;  /* 0x0004f00001a47983 */ /* 0x000f280000300800 */
[----:B------:R-:W4:Y:S04]  /*20000*/  LDL.LU R160, [R1+0x514] ;  /* 0x0005140001a07983 */ /* 0x000f280000300800 */
[----:B------:R-:W-:Y:S04]  /*20010*/  STL [R1+0x564], R8 ;  /* 0x0005640801007387 */ /* 0x000fe80000100800 */
[----:B------:R-:W4:Y:S01]  /*20020*/  LDL.LU R156, [R1+0x4e8] ;  /* 0x0004e800019c7983 */ /* 0x000f220000300800 */
[----:B--2---:R-:W-:-:S05]  /*20030*/  IADD3 R190, P1, R190, UR45, RZ ;  /* 0x0000002dbebe7c10 */ /* 0x004fca000ff3e0ff */
[----:B------:R0:W-:Y:S04]  /*20040*/  STL [R1+0x538], R190 ;  /* 0x000538be01007387 */ /* 0x0001e80000100800 */
[----:B------:R-:W2:Y:S04]  /*20050*/  LDL.LU R152, [R1+0x50c] ;  /* 0x00050c0001987983 */ /* 0x000ea80000300800 */
[----:B------:R-:W2:Y:S04]  /*20060*/  LDL.LU R20, [R1+0x4e0] ;  /* 0x0004e00001147983 */ /* 0x000ea80000300800 */
[----:B------:R-:W2:Y:S04]  /*20070*/  LDL.LU R16, [R1+0x504] ;  /* 0x0005040001107983 */ /* 0x000ea80000300800 */
[----:B0-----:R-:W2:Y:S04]  /*20080*/  LDL.LU R190, [R1+0x4d8] ;  /* 0x0004d80001be7983 */ /* 0x001ea80000300800 */
[----:B------:R-:W2:Y:S01]  /*20090*/  LDL.LU R8, [R1+0x4fc] ;  /* 0x0004fc0001087983 */ /* 0x000ea20000300800 */
[----:B---3--:R-:W-:-:S05]  /*200a0*/  IADD3.X R191, R191, UR18, RZ, P4, !PT ;  /* 0x00000012bfbf7c10 */ /* 0x008fca000a7fe4ff */
[----:B------:R0:W-:Y:S04]  /*200b0*/  STL [R1+0x55c], R191 ;  /* 0x00055cbf01007387 */ /* 0x0001e80000100800 */
[----:B0-----:R-:W3:Y:S01]  /*200c0*/  LDL.LU R191, [R1+0x4d0] ;  /* 0x0004d00001bf7983 */ /* 0x001ee20000300800 */
[----:B----4-:R-:W-:-:S05]  /*200d0*/  IADD3 R4, P4, R4, UR45, RZ ;  /* 0x0000002d04047c10 */ /* 0x010fca000ff9e0ff */
[----:B------:R0:W-:Y:S01]  /*200e0*/  STL [R1+0x530], R4 ;  /* 0x0005300401007387 */ /* 0x0001e20000100800 */
[----:B------:R-:W-:Y:S02]  /*200f0*/  IADD3.X R216, R216, UR18, RZ, P3, !PT ;  /* 0x00000012d8d87c10 */ /* 0x000fe40009ffe4ff */
[----:B------:R-:W-:Y:S01]  /*20100*/  IADD3 R214, P3, R214, UR45, RZ ;  /* 0x0000002dd6d67c10 */ /* 0x000fe2000ff7e0ff */
[----:B0-----:R-:W4:Y:S01]  /*20110*/  LDL.LU R4, [R1+0x4f4] ;  /* 0x0004f40001047983 */ /* 0x001f220000300800 */
[----:B------:R-:W-:-:S03]  /*20120*/  IADD3.X R212, R212, UR18, RZ, P2, !PT ;  /* 0x00000012d4d47c10 */ /* 0x000fc600097fe4ff */
[----:B------:R-:W-:Y:S01]  /*20130*/  STL [R1+0x554], R216 ;  /* 0x000554d801007387 */ /* 0x000fe20000100800 */
[----:B------:R-:W-:-:S03]  /*20140*/  IADD3 R206, P2, R206, UR45, RZ ;  /* 0x0000002dcece7c10 */ /* 0x000fc6000ff5e0ff */
[----:B------:R-:W-:Y:S01]  /*20150*/  STL [R1+0x528], R214 ;  /* 0x000528d601007387 */ /* 0x000fe20000100800 */
[----:B------:R-:W-:-:S03]  /*20160*/  IADD3.X R198, R198, UR18, RZ, P6, !PT ;  /* 0x00000012c6c67c10 */ /* 0x000fc6000b7fe4ff */
[----:B------:R-:W-:Y:S01]  /*20170*/  STL [R1+0x54c], R212 ;  /* 0x00054cd401007387 */ /* 0x000fe20000100800 */
[----:B------:R-:W-:-:S03]  /*20180*/  IADD3.X R205, R205, UR18, RZ, P5, !PT ;  /* 0x00000012cdcd7c10 */ /* 0x000fc6000affe4ff */
[----:B------:R-:W-:Y:S01]  /*20190*/  STL [R1+0x520], R206 ;  /* 0x000520ce01007387 */ /* 0x000fe20000100800 */
[----:B------:R-:W-:-:S03]  /*201a0*/  IADD3 R188, P6, R188, UR45, RZ ;  /* 0x0000002dbcbc7c10 */ /* 0x000fc6000ffde0ff */
[----:B------:R0:W-:Y:S01]  /*201b0*/  STL [R1+0x53c], R205 ;  /* 0x00053ccd01007387 */ /* 0x0001e20000100800 */
[----:B------:R-:W-:-:S03]  /*201c0*/  IADD3 R184, P5, R184, UR45, RZ ;  /* 0x0000002db8b87c10 */ /* 0x000fc6000ffbe0ff */
[----:B------:R-:W-:Y:S01]  /*201d0*/  STL [R1+0x544], R198 ;  /* 0x000544c601007387 */ /* 0x000fe20000100800 */
[----:B------:R-:W-:Y:S02]  /*201e0*/  IADD3.X R180, R180, UR18, RZ, P1, !PT ;  /* 0x00000012b4b47c10 */ /* 0x000fe40008ffe4ff */
[----:B------:R-:W-:Y:S01]  /*201f0*/  IADD3 R176, P1, R176, UR45, RZ ;  /* 0x0000002db0b07c10 */ /* 0x000fe2000ff3e0ff */
[----:B0-----:R-:W4:Y:S04]  /*20200*/  LDL.LU R205, [R1+0x4c8] ;  /* 0x0004c80001cd7983 */ /* 0x001f280000300800 */
        /* <DEDUP_REMOVED lines=8> */
[----:B------:R-:W-:Y:S04]  /*20290*/  STL [R1+0x52c], R172 ;  /* 0x00052cac01007387 */ /* 0x000fe80000100800 */
[----:B------:R0:W-:Y:S04]  /*202a0*/  STL [R1+0x4f8], R213 ;  /* 0x0004f8d501007387 */ /* 0x0001e80000100800 */
[----:B------:R-:W-:Y:S04]  /*202b0*/  STL [R1+0x500], R168 ;  /* 0x000500a801007387 */ /* 0x000fe80000100800 */
[----:B0-----:R-:W4:Y:S01]  /*202c0*/  LDL.LU R213, [R1+0x4ec] ;  /* 0x0004ec0001d57983 */ /* 0x001f220000300800 */
[----:B------:R-:W-:-:S03]  /*202d0*/  IADD3.X R197, R197, UR18, RZ, P2, !PT ;  /* 0x00000012c5c57c10 */ /* 0x000fc600097fe4ff */
[----:B------:R0:W-:Y:S01]  /*202e0*/  STL [R1+0x524], R12 ;  /* 0x0005240c01007387 */ /* 0x0001e20000100800 */
[----:B------:R-:W-:Y:S02]  /*202f0*/  IADD3 R164, P2, R164, UR45, RZ ;  /* 0x0000002da4a47c10 */ /* 0x000fe4000ff5e0ff */
[----:B------:R-:W-:Y:S01]  /*20300*/  IADD3.X R160, R160, UR18, RZ, P6, !PT ;  /* 0x00000012a0a07c10 */ /* 0x000fe2000b7fe4ff */
[----:B0-----:R-:W4:Y:S04]  /*20310*/  LDL.LU R12, [R1+0x4c0] ;  /* 0x0004c000010c7983 */ /* 0x001f280000300800 */
[----:B------:R0:W-:Y:S01]  /*20320*/  STL [R1+0x51c], R197 ;  /* 0x00051cc501007387 */ /* 0x0001e20000100800 */
[----:B------:R-:W-:-:S03]  /*20330*/  IADD3 R156, P6, R156, UR45, RZ ;  /* 0x0000002d9c9c7c10 */ /* 0x000fc6000ffde0ff */
[----:B0-----:R-:W4:Y:S04]  /*20340*/  LDL.LU R197, [R1+0x4e4] ;  /* 0x0004e40001c57983 */ /* 0x001f280000300800 */
[----:B------:R-:W-:Y:S04]  /*20350*/  STL [R1+0x4f0], R164 ;  /* 0x0004f0a401007387 */ /* 0x000fe80000100800 */
[----:B------:R-:W-:Y:S04]  /*20360*/  STL [R1+0x514], R160 ;  /* 0x000514a001007387 */ /* 0x000fe80000100800 */
[----:B------:R-:W-:Y:S01]  /*20370*/  STL [R1+0x4e8], R156 ;  /* 0x0004e89c01007387 */ /* 0x000fe20000100800 */
[----:B--2---:R-:W-:-:S02]  /*20380*/  IADD3.X R152, R152, UR18, RZ, P5, !PT ;  /* 0x0000001298987c10 */ /* 0x004fc4000affe4ff */
[----:B------:R-:W-:Y:S02]  /*20390*/  IADD3 R20, P5, R20, UR45, RZ ;  /* 0x0000002d14147c10 */ /* 0x000fe4000ffbe0ff */
[----:B------:R-:W-:Y:S02]  /*203a0*/  IADD3.X R16, R16, UR18, RZ, P1, !PT ;  /* 0x0000001210107c10 */ /* 0x000fe40008ffe4ff */
[----:B------:R-:W-:Y:S01]  /*203b0*/  IADD3 R190, P1, R190, UR45, RZ ;  /* 0x0000002dbebe7c10 */ /* 0x000fe2000ff3e0ff */
[----:B------:R-:W-:Y:S04]  /*203c0*/  STL [R1+0x50c], R152 ;  /* 0x00050c9801007387 */ /* 0x000fe80000100800 */
[----:B------:R0:W-:Y:S01]  /*203d0*/  STL [R1+0x4d8], R190 ;  /* 0x0004d8be01007387 */ /* 0x0001e20000100800 */
[----:B------:R-:W-:-:S03]  /*203e0*/  IADD3.X R8, R8, UR18, RZ, P4, !PT ;  /* 0x0000001208087c10 */ /* 0x000fc6000a7fe4ff */
[----:B------:R-:W-:Y:S04]  /*203f0*/  STL [R1+0x4e0], R20 ;  /* 0x0004e01401007387 */ /* 0x000fe80000100800 */
[----:B0-----:R-:W2:Y:S04]  /*20400*/  LDL.LU R190, [R1+0x4b8] ;  /* 0x0004b80001be7983 */ /* 0x001ea80000300800 */
[----:B------:R-:W-:Y:S01]  /*20410*/  STL [R1+0x504], R16 ;  /* 0x0005041001007387 */ /* 0x000fe20000100800 */
[----:B---3--:R-:W-:-:S05]  /*20420*/  IADD3 R191, P4, R191, UR45, RZ ;  /* 0x0000002dbfbf7c10 */ /* 0x008fca000ff9e0ff */
[----:B------:R0:W-:Y:S04]  /*20430*/  STL [R1+0x4d0], R191 ;  /* 0x0004d0bf01007387 */ /* 0x0001e80000100800 */
[----:B0-----:R-:W3:Y:S04]  /*20440*/  LDL.LU R191, [R1+0x4dc] ;  /* 0x0004dc0001bf7983 */ /* 0x001ee80000300800 */
[----:B------:R0:W-:Y:S04]  /*20450*/  STL [R1+0x4fc], R8 ;  /* 0x0004fc0801007387 */ /* 0x0001e80000100800 */
[----:B------:R-:W3:Y:S04]  /*20460*/  LDL.LU R216, [R1+0x4b0] ;  /* 0x0004b00001d87983 */ /* 0x000ee80000300800 */
[----:B------:R-:W3:Y:S04]  /*20470*/  LDL.LU R214, [R1+0x4d4] ;  /* 0x0004d40001d67983 */ /* 0x000ee80000300800 */
[----:B------:R-:W3:Y:S01]  /*20480*/  LDL.LU R212, [R1+0x4a8] ;  /* 0x0004a80001d47983 */ /* 0x000ee20000300800 */
[----:B----4-:R-:W-:-:S05]  /*20490*/  IADD3.X R4, R4, UR18, RZ, P3, !PT ;  /* 0x0000001204047c10 */ /* 0x010fca0009ffe4ff */
[----:B------:R1:W-:Y:S04]  /*204a0*/  STL [R1+0x4f4], R4 ;  /* 0x0004f40401007387 */ /* 0x0003e80000100800 */
[----:B------:R-:W4:Y:S04]  /*204b0*/  LDL.LU R206, [R1+0x4cc] ;  /* 0x0004cc0001ce7983 */ /* 0x000f280000300800 */
[----:B------:R-:W4:Y:S04]  /*204c0*/  LDL.LU R198, [R1+0x4a0] ;  /* 0x0004a00001c67983 */ /* 0x000f280000300800 */
[----:B------:R-:W4:Y:S04]  /*204d0*/  LDL.LU R188, [R1+0x4c4] ;  /* 0x0004c40001bc7983 */ /* 0x000f280000300800 */
[----:B0-----:R-:W4:Y:S04]  /*204e0*/  LDL.LU R8, [R1+0x498] ;  /* 0x0004980001087983 */ /* 0x001f280000300800 */
[----:B------:R-:W4:Y:S04]  /*204f0*/  LDL.LU R184, [R1+0x4bc] ;  /* 0x0004bc0001b87983 */ /* 0x000f280000300800 */
[----:B------:R-:W4:Y:S04]  /*20500*/  LDL.LU R180, [R1+0x490] ;  /* 0x0004900001b47983 */ /* 0x000f280000300800 */
[----:B------:R-:W4:Y:S01]  /*20510*/  LDL.LU R176, [R1+0x4b4] ;  /* 0x0004b40001b07983 */ /* 0x000f220000300800 */
[----:B------:R-:W-:-:S05]  /*20520*/  IADD3 R205, P3, R205, UR45, RZ ;  /* 0x0000002dcdcd7c10 */ /* 0x000fca000ff7e0ff */
[----:B------:R0:W-:Y:S04]  /*20530*/  STL [R1+0x4c8], R205 ;  /* 0x0004c8cd01007387 */ /* 0x0001e80000100800 */
[----:B------:R-:W4:Y:S04]  /*20540*/  LDL.LU R172, [R1+0x488] ;  /* 0x0004880001ac7983 */ /* 0x000f280000300800 */
[----:B------:R-:W4:Y:S04]  /*20550*/  LDL.LU R168, [R1+0x4ac] ;  /* 0x0004ac0001a87983 */ /* 0x000f280000300800 */
[----:B-1----:R-:W4:Y:S04]  /*20560*/  LDL.LU R4, [R1+0x480] ;  /* 0x0004800001047983 */ /* 0x002f280000300800 */
[----:B0-----:R-:W4:Y:S01]  /*20570*/  LDL.LU R205, [R1+0x4a4] ;  /* 0x0004a40001cd7983 */ /* 0x001f220000300800 */
[----:B------:R-:W-:-:S05]  /*20580*/  IADD3.X R213, R213, UR18, RZ, P2, !PT ;  /* 0x00000012d5d57c10 */ /* 0x000fca00097fe4ff */
[----:B------:R0:W-:Y:S04]  /*20590*/  STL [R1+0x4ec], R213 ;  /* 0x0004ecd501007387 */ /* 0x0001e80000100800 */
[----:B0-----:R-:W4:Y:S01]  /*205a0*/  LDL.LU R213, [R1+0x478] ;  /* 0x0004780001d57983 */ /* 0x001f220000300800 */
[----:B------:R-:W-:-:S03]  /*205b0*/  IADD3 R12, P2, R12, UR45, RZ ;  /* 0x0000002d0c0c7c10 */ /* 0x000fc6000ff5e0ff */
[----:B------:R-:W4:Y:S04]  /*205c0*/  LDL.LU R164, [R1+0x49c] ;  /* 0x00049c0001a47983 */ /* 0x000f280000300800 */
[----:B------:R-:W4:Y:S01]  /*205d0*/  LDL.LU R160, [R1+0x470] ;  /* 0x0004700001a07983 */ /* 0x000f220000300800 */
[----:B------:R-:W-:-:S03]  /*205e0*/  IADD3.X R197, R197, UR18, RZ, P6, !PT ;  /* 0x00000012c5c57c10 */ /* 0x000fc6000b7fe4ff */
[----:B------:R-:W-:Y:S04]  /*205f0*/  STL [R1+0x4c0], R12 ;  /* 0x0004c00c01007387 */ /* 0x000fe80000100800 */
[----:B------:R-:W4:Y:S04]  /*20600*/  LDL.LU R156, [R1+0x494] ;  /* 0x00049400019c7983 */ /* 0x000f280000300800 */
[----:B------:R0:W-:Y:S04]  /*20610*/  STL [R1+0x4e4], R197 ;  /* 0x0004e4c501007387 */ /* 0x0001e80000100800 */
[----:B------:R-:W4:Y:S04]  /*20620*/  LDL.LU R152, [R1+0x468] ;  /* 0x0004680001987983 */ /* 0x000f280000300800 */
[----:B------:R-:W4:Y:S04]  /*20630*/  LDL.LU R20, [R1+0x48c] ;  /* 0x00048c0001147983 */ /* 0x000f280000300800 */
[----:B------:R-:W4:Y:S04]  /*20640*/  LDL.LU R16, [R1+0x460] ;  /* 0x0004600001107983 */ /* 0x000f280000300800 */
[----:B0-----:R-:W4:Y:S04]  /*20650*/  LDL.LU R197, [R1+0x484] ;  /* 0x0004840001c57983 */ /* 0x001f280000300800 */
[----:B------:R-:W4:Y:S01]  /*20660*/  LDL.LU R12, [R1+0x458] ;  /* 0x00045800010c7983 */ /* 0x000f220000300800 */
[----:B--2---:R-:W-:-:S05]  /*20670*/  IADD3 R190, P6, R190, UR45, RZ ;  /* 0x0000002dbebe7c10 */ /* 0x004fca000ffde0ff */
[----:B------:R0:W-:Y:S04]  /*20680*/  STL [R1+0x4b8], R190 ;  /* 0x0004b8be01007387 */ /* 0x0001e80000100800 */
[----:B0-----:R-:W2:Y:S01]  /*20690*/  LDL.LU R190, [R1+0x47c] ;  /* 0x00047c0001be7983 */ /* 0x001ea20000300800 */
[----:B---3--:R-:W-:-:S05]  /*206a0*/  IADD3.X R191, R191, UR18, RZ, P5, !PT ;  /* 0x00000012bfbf7c10 */ /* 0x008fca000affe4ff */
[----:B------:R0:W-:Y:S01]  /*206b0*/  STL [R1+0x4dc], R191 ;  /* 0x0004dcbf01007387 */ /* 0x0001e20000100800 */
[----:B------:R-:W-:Y:S02]  /*206c0*/  IADD3 R216, P5, R216, UR45, RZ ;  /* 0x0000002dd8d87c10 */ /* 0x000fe4000ffbe0ff */
[----:B------:R-:W-:Y:S01]  /*206d0*/  IADD3.X R214, R214, UR18, RZ, P1, !PT ;  /* 0x00000012d6d67c10 */ /* 0x000fe20008ffe4ff */
[----:B0-----:R-:W3:Y:S01]  /*206e0*/  LDL.LU R191, [R1+0x450] ;  /* 0x0004500001bf7983 */ /* 0x001ee20000300800 */
[----:B------:R-:W-:-:S03]  /*206f0*/  IADD3 R212, P1, R212, UR45, RZ ;  /* 0x0000002dd4d47c10 */ /* 0x000fc6000ff3e0ff */
[----:B------:R-:W-:Y:S04]  /*20700*/  STL [R1+0x4b0], R216 ;  /* 0x0004b0d801007387 */ /* 0x000fe80000100800 */
[----:B------:R-:W-:Y:S04]  /*20710*/  STL [R1+0x4d4], R214 ;  /* 0x0004d4d601007387 */ /* 0x000fe80000100800 */
[----:B------:R-:W-:Y:S01]  /*20720*/  STL [R1+0x4a8], R212 ;  /* 0x0004a8d401007387 */ /* 0x000fe20000100800 */
[----:B----4-:R-:W-:Y:S02]  /*20730*/  IADD3.X R206, R206, UR18, RZ, P4, !PT ;  /* 0x00000012cece7c10 */ /* 0x010fe4000a7fe4ff */
[----:B------:R-:W-:-:S02]  /*20740*/  IADD3 R198, P4, R198, UR45, RZ ;  /* 0x0000002dc6c67c10 */ /* 0x000fc4000ff9e0ff */
[----:B------:R-:W-:Y:S02]  /*20750*/  IADD3.X R188, R188, UR18, RZ, P3, !PT ;  /* 0x00000012bcbc7c10 */ /* 0x000fe40009ffe4ff */
[----:B------:R-:W-:Y:S01]  /*20760*/  IADD3 R8, P3, R8, UR45, RZ ;  /* 0x0000002d08087c10 */ /* 0x000fe2000ff7e0ff */
[----:B------:R-:W-:Y:S01]  /*20770*/  STL [R1+0x4cc], R206 ;  /* 0x0004ccce01007387 */ /* 0x000fe20000100800 */
[----:B------:R-:W-:-:S03]  /*20780*/  IADD3.X R184, R184, UR18, RZ, P2, !PT ;  /* 0x00000012b8b87c10 */ /* 0x000fc600097fe4ff */
[----:B------:R0:W-:Y:S01]  /*20790*/  STL [R1+0x498], R8 ;  /* 0x0004980801007387 */ /* 0x0001e20000100800 */
[----:B------:R-:W-:-:S03]  /*207a0*/  IADD3 R180, P2, R180, UR45, RZ ;  /* 0x0000002db4b47c10 */ /* 0x000fc6000ff5e0ff */
[----:B------:R-:W-:Y:S01]  /*207b0*/  STL [R1+0x4a0], R198 ;  /* 0x0004a0c601007387 */ /* 0x000fe20000100800 */
[----:B------:R-:W-:-:S03]  /*207c0*/  IADD3.X R176, R176, UR18, RZ, P6, !PT ;  /* 0x00000012b0b07c10 */ /* 0x000fc6000b7fe4ff */
[----:B0-----:R-:W4:Y:S04]  /*207d0*/  LDL.LU R8, [R1+0x474] ;  /* 0x0004740001087983 */ /* 0x001f280000300800 */
[----:B------:R-:W-:Y:S01]  /*207e0*/  STL [R1+0x4c4], R188 ;  /* 0x0004c4bc01007387 */ /* 0x000fe20000100800 */
[----:B------:R-:W-:-:S03]  /*207f0*/  IADD3 R172, P6, R172, UR45, RZ ;  /* 0x0000002dacac7c10 */ /* 0x000fc6000ffde0ff */
[----:B------:R-:W-:Y:S01]  /*20800*/  STL [R1+0x4bc], R184 ;  /* 0x0004bcb801007387 */ /* 0x000fe20000100800 */
[----:B------:R-:W-:-:S03]  /*20810*/  IADD3.X R168, R168, UR18, RZ, P5, !PT ;  /* 0x00000012a8a87c10 */ /* 0x000fc6000affe4ff */
[----:B------:R-:W-:Y:S04]  /*20820*/  STL [R1+0x490], R180 ;  /* 0x000490b401007387 */ /* 0x000fe80000100800 */
[----:B------:R-:W-:Y:S01]  /*20830*/  STL [R1+0x4b4], R176 ;  /* 0x0004b4b001007387 */ /* 0x000fe20000100800 */
[----:B------:R-:W-:-:S03]  /*20840*/  IADD3.X R205, R205, UR18, RZ, P1, !PT ;  /* 0x00000012cdcd7c10 */ /* 0x000fc60008ffe4ff */
[----:B------:R-:W-:Y:S01]  /*20850*/  STL [R1+0x488], R172 ;  /* 0x000488ac01007387 */ /* 0x000fe20000100800 */
[----:B------:R-:W-:-:S03]  /*20860*/  IADD3 R4, P5, R4, UR45, RZ ;  /* 0x0000002d04047c10 */ /* 0x000fc6000ffbe0ff */
[----:B------:R0:W-:Y:S04]  /*20870*/  STL [R1+0x4a4], R205 ;  /* 0x0004a4cd01007387 */ /* 0x0001e80000100800 */
[----:B------:R-:W-:Y:S04]  /*20880*/  STL [R1+0x4ac], R168 ;  /* 0x0004aca801007387 */ /* 0x000fe80000100800 */
[----:B0-----:R-:W4:Y:S04]  /*20890*/  LDL.LU R205, [R1+0x448] ;  /* 0x0004480001cd7983 */ /* 0x001f280000300800 */
[----:B------:R0:W-:Y:S04]  /*208a0*/  STL [R1+0x480], R4 ;  /* 0x0004800401007387 */ /* 0x0001e80000100800 */
[----:B0-----:R-:W4:Y:S01]  /*208b0*/  LDL.LU R4, [R1+0x46c] ;  /* 0x00046c0001047983 */ /* 0x001f220000300800 */
[----:B------:R-:W-:-:S05]  /*208c0*/  IADD3 R213, P1, R213, UR45, RZ ;  /* 0x0000002dd5d57c10 */ /* 0x000fca000ff3e0ff */
[----:B------:R0:W-:Y:S04]  /*208d0*/  STL [R1+0x478], R213 ;  /* 0x000478d501007387 */ /* 0x0001e80000100800 */
[----:B0-----:R-:W4:Y:S01]  /*208e0*/  LDL.LU R213, [R1+0x440] ;  /* 0x0004400001d57983 */ /* 0x001f220000300800 */
[----:B------:R-:W-:Y:S02]  /*208f0*/  IADD3.X R164, R164, UR18, RZ, P4, !PT ;  /* 0x00000012a4a47c10 */ /* 0x000fe4000a7fe4ff */
[----:B------:R-:W-:Y:S02]  /*20900*/  IADD3 R160, P4, R160, UR45, RZ ;  /* 0x0000002da0a07c10 */ /* 0x000fe4000ff9e0ff */
[----:B------:R-:W-:Y:S01]  /*20910*/  IADD3.X R156, R156, UR18, RZ, P3, !PT ;  /* 0x000000129c9c7c10 */ /* 0x000fe20009ffe4ff */
        /* <DEDUP_REMOVED lines=8> */
[----:B------:R0:W-:Y:S04]  /*209a0*/  STL [R1+0x484], R197 ;  /* 0x000484c501007387 */ /* 0x0001e80000100800 */
[----:B------:R-:W-:Y:S01]  /*209b0*/  STL [R1+0x48c], R20 ;  /* 0x00048c1401007387 */ /* 0x000fe20000100800 */
[----:B------:R-:W-:-:S03]  /*209c0*/  IADD3 R12, P6, R12, UR45, RZ ;  /* 0x0000002d0c0c7c10 */ /* 0x000fc6000ffde0ff */
[----:B0-----:R-:W4:Y:S04]  /*209d0*/  LDL.LU R197, [R1+0x464] ;  /* 0x0004640001c57983 */ /* 0x001f280000300800 */
[----:B------:R-:W-:Y:S01]  /*209e0*/  STL [R1+0x460], R16 ;  /* 0x0004601001007387 */ /* 0x000fe20000100800 */
[----:B--2---:R-:W-:-:S05]  /*209f0*/  IADD3.X R190, R190, UR18, RZ, P5, !PT ;  /* 0x00000012bebe7c10 */ /* 0x004fca000affe4ff */
[----:B------:R0:W-:Y:S04]  /*20a00*/  STL [R1+0x47c], R190 ;  /* 0x00047cbe01007387 */ /* 0x0001e80000100800 */
[----:B0-----:R-:W2:Y:S04]  /*20a10*/  LDL.LU R190, [R1+0x438] ;  /* 0x0004380001be7983 */ /* 0x001ea80000300800 */
[----:B------:R-:W-:Y:S04]  /*20a20*/  STL [R1+0x458], R12 ;  /* 0x0004580c01007387 */ /* 0x000fe80000100800 */
[----:B------:R-:W2:Y:S04]  /*20a30*/  LDL.LU R216, [R1+0x45c] ;  /* 0x00045c0001d87983 */ /* 0x000ea80000300800 */
[----:B------:R-:W2:Y:S04]  /*20a40*/  LDL.LU R214, [R1+0x430] ;  /* 0x0004300001d67983 */ /* 0x000ea80000300800 */
[----:B------:R-:W2:Y:S01]  /*20a50*/  LDL.LU R212, [R1+0x454] ;  /* 0x0004540001d47983 */ /* 0x000ea20000300800 */
[----:B---3--:R-:W-:-:S05]  /*20a60*/  IADD3 R191, P5, R191, UR45, RZ ;  /* 0x0000002dbfbf7c10 */ /* 0x008fca000ffbe0ff */
[----:B------:R0:W-:Y:S04]  /*20a70*/  STL [R1+0x450], R191 ;  /* 0x000450bf01007387 */ /* 0x0001e80000100800 */
[----:B------:R-:W3:Y:S04]  /*20a80*/  LDL.LU R206, [R1+0x428] ;  /* 0x0004280001ce7983 */ /* 0x000ee80000300800 */
[----:B------:R-:W3:Y:S04]  /*20a90*/  LDL.LU R198, [R1+0x44c] ;  /* 0x00044c0001c67983 */ /* 0x000ee80000300800 */
[----:B------:R-:W3:Y:S04]  /*20aa0*/  LDL.LU R188, [R1+0x420] ;  /* 0x0004200001bc7983 */ /* 0x000ee80000300800 */
[----:B0-----:R-:W3:Y:S04]  /*20ab0*/  LDL.LU R191, [R1+0x444] ;  /* 0x0004440001bf7983 */ /* 0x001ee80000300800 */
        /* <DEDUP_REMOVED lines=15> */
[----:B------:R-:W-:Y:S01]  /*20bb0*/  STL [R1+0x46c], R4 ;  /* 0x00046c0401007387 */ /* 0x000fe20000100800 */
[----:B------:R-:W-:-:S03]  /*20bc0*/  IADD3 R213, P4, R213, UR45, RZ ;  /* 0x0000002dd5d57c10 */ /* 0x000fc6000ff9e0ff */
[----:B------:R-:W4:Y:S04]  /*20bd0*/  LDL.LU R152, [R1+0xa10] ;  /* 0x000a100001987983 */ /* 0x000f280000300800 */
[----:B------:R0:W-:Y:S04]  /*20be0*/  STL [R1+0x440], R213 ;  /* 0x000440d501007387 */ /* 0x0001e80000100800 */
[----:B------:R-:W4:Y:S04]  /*20bf0*/  LDL.LU R20, [R1+0xa20] ;  /* 0x000a200001147983 */ /* 0x000f280000300800 */
[----:B------:R-:W4:Y:S04]  /*20c00*/  LDL.LU R16, [R1+0xa0c] ;  /* 0x000a0c0001107983 */ /* 0x000f280000300800 */
[----:B------:R-:W4:Y:S04]  /*20c10*/  LDL.LU R12, [R1+0x418] ;  /* 0x00041800010c7983 */ /* 0x000f280000300800 */
[----:B0-----:R-:W4:Y:S04]  /*20c20*/  LDL.LU R213, [R1+0xa08] ;  /* 0x000a080001d57983 */ /* 0x001f280000300800 */
[----:B------:R-:W4:Y:S01]  /*20c30*/  LDL.LU R4, [R1+0x61c] ;  /* 0x00061c0001047983 */ /* 0x000f220000300800 */
[----:B------:R-:W-:-:S05]  /*20c40*/  IADD3.X R197, R197, UR18, RZ, P3, !PT ;  /* 0x00000012c5c57c10 */ /* 0x000fca0009ffe4ff */
[----:B------:R0:W-:Y:S04]  /*20c50*/  STL [R1+0x464], R197 ;  /* 0x000464c501007387 */ /* 0x0001e80000100800 */
[----:B0-----:R-:W4:Y:S01]  /*20c60*/  LDL.LU R197, [R1+0xa04] ;  /* 0x000a040001c57983 */ /* 0x001f220000300800 */
[----:B--2---:R-:W-:-:S05]  /*20c70*/  IADD3 R190, P3, R190, UR45, RZ ;  /* 0x0000002dbebe7c10 */ /* 0x004fca000ff7e0ff */
[----:B------:R0:W-:Y:S01]  /*20c80*/  STL [R1+0x438], R190 ;  /* 0x000438be01007387 */ /* 0x0001e20000100800 */
[----:B------:R-:W-:Y:S02]  /*20c90*/  IADD3.X R216, R216, UR18, RZ, P2, !PT ;  /* 0x00000012d8d87c10 */ /* 0x000fe400097fe4ff */
[----:B------:R-:W-:Y:S01]  /*20ca0*/  IADD3 R214, P2, R214, UR45, RZ ;  /* 0x0000002dd6d67c10 */ /* 0x000fe2000ff5e0ff */
[----:B0-----:R-:W2:Y:S01]  /*20cb0*/  LDL.LU R190, [R1+0x618] ;  /* 0x0006180001be7983 */ /* 0x001ea20000300800 */
[----:B------:R-:W-:-:S03]  /*20cc0*/  IADD3.X R212, R212, UR18, RZ, P6, !PT ;  /* 0x00000012d4d47c10 */ /* 0x000fc6000b7fe4ff */
[----:B------:R-:W-:Y:S04]  /*20cd0*/  STL [R1+0x45c], R216 ;  /* 0x00045cd801007387 */ /* 0x000fe80000100800 */
[----:B------:R-:W-:Y:S01]  /*20ce0*/  STL [R1+0x430], R214 ;  /* 0x000430d601007387 */ /* 0x000fe20000100800 */
[----:B---3--:R-:W-:-:S03]  /*20cf0*/  IADD3 R206, P6, R206, UR45, RZ ;  /* 0x0000002dcece7c10 */ /* 0x008fc6000ffde0ff */
[----:B------:R-:W-:Y:S01]  /*20d00*/  STL [R1+0x454], R212 ;  /* 0x000454d401007387 */ /* 0x000fe20000100800 */
[----:B------:R-:W-:-:S03]  /*20d10*/  IADD3.X R198, R198, UR18, RZ, P5, !PT ;  /* 0x00000012c6c67c10 */ /* 0x000fc6000affe4ff */
[----:B------:R-:W-:Y:S01]  /*20d20*/  STL [R1+0x428], R206 ;  /* 0x000428ce01007387 */ /* 0x000fe20000100800 */
[----:B------:R-:W-:Y:S02]  /*20d30*/  IADD3.X R191, R191, UR18, RZ, P1, !PT ;  /* 0x00000012bfbf7c10 */ /* 0x000fe40008ffe4ff */
[----:B------:R-:W-:-:S03]  /*20d40*/  IADD3 R188, P5, R188, UR45, RZ ;  /* 0x0000002dbcbc7c10 */ /* 0x000fc6000ffbe0ff */
[----:B------:R0:W-:Y:S01]  /*20d50*/  STL [R1+0x444], R191 ;  /* 0x000444bf01007387 */ /* 0x0001e20000100800 */
[----:B------:R-:W-:-:S03]  /*20d60*/  IADD3 R184, P1, R184, UR44, RZ ;  /* 0x0000002cb8b87c10 */ /* 0x000fc6000ff3e0ff */
[----:B------:R-:W-:Y:S01]  /*20d70*/  STL [R1+0x44c], R198 ;  /* 0x00044cc601007387 */ /* 0x000fe20000100800 */
[----:B------:R-:W-:Y:S02]  /*20d80*/  IADD3.X R180, R180, UR18, RZ, P4, !PT ;  /* 0x00000012b4b47c10 */ /* 0x000fe4000a7fe4ff */
[----:B------:R-:W-:Y:S01]  /*20d90*/  IADD3 R176, P4, R176, UR44, RZ ;  /* 0x0000002cb0b07c10 */ /* 0x000fe2000ff9e0ff */
[----:B0-----:R-:W3:Y:S04]  /*20da0*/  LDL.LU R191, [R1+0x9fc] ;  /* 0x0009fc0001bf7983 */ /* 0x001ee80000300800 */
[----:B------:R-:W-:Y:S04]  /*20db0*/  STL [R1+0x420], R188 ;  /* 0x000420bc01007387 */ /* 0x000fe80000100800 */
[----:B------:R-:W-:Y:S04]  /*20dc0*/  STL [R1+0xa24], R184 ;  /* 0x000a24b801007387 */ /* 0x000fe80000100800 */
[----:B------:R-:W-:Y:S04]  /*20dd0*/  STL [R1+0x43c], R180 ;  /* 0x00043cb401007387 */ /* 0x000fe80000100800 */
[----:B------:R-:W-:Y:S01]  /*20de0*/  STL [R1+0x620], R176 ;  /* 0x000620b001007387 */ /* 0x000fe20000100800 */
[----:B----4-:R-:W-:-:S02]  /*20df0*/  IADD3.X R172, R172, UR18, RZ, P3, !PT ;  /* 0x00000012acac7c10 */ /* 0x010fc40009ffe4ff */
[----:B------:R-:W-:-:S03]  /*20e00*/  IADD3 R168, P3, R168, UR44, RZ ;  /* 0x0000002ca8a87c10 */ /* 0x000fc6000ff7e0ff */
[----:B------:R-:W-:Y:S01]  /*20e10*/  STL [R1+0x434], R172 ;  /* 0x000434ac01007387 */ /* 0x000fe20000100800 */
[----:B------:R-:W-:-:S03]  /*20e20*/  IADD3.X R164, R164, UR18, RZ, P2, !PT ;  /* 0x00000012a4a47c10 */ /* 0x000fc600097fe4ff */
[----:B------:R-:W-:Y:S01]  /*20e30*/  STL [R1+0xa1c], R168 ;  /* 0x000a1ca801007387 */ /* 0x000fe20000100800 */
[----:B------:R-:W-:-:S03]  /*20e40*/  IADD3 R8, P2, R8, UR44, RZ ;  /* 0x0000002c08087c10 */ /* 0x000fc6000ff5e0ff */
[----:B------:R-:W-:Y:S04]  /*20e50*/  STL [R1+0x42c], R164 ;  /* 0x00042ca401007387 */ /* 0x000fe80000100800 */
[----:B------:R0:W-:Y:S04]  /*20e60*/  STL [R1+0xa18], R8 ;  /* 0x000a180801007387 */ /* 0x0001e80000100800 */
[----:B0-----:R-:W4:Y:S01]  /*20e70*/  LDL.LU R8, [R1+0x614] ;  /* 0x0006140001087983 */ /* 0x001f220000300800 */
[----:B------:R-:W-:Y:S02]  /*20e80*/  IADD3.X R205, R205, UR18, RZ, P6, !PT ;  /* 0x00000012cdcd7c10 */ /* 0x000fe4000b7fe4ff */
[----:B------:R-:W-:-:S03]  /*20e90*/  IADD3 R160, P6, R160, UR44, RZ ;  /* 0x0000002ca0a07c10 */ /* 0x000fc6000ffde0ff */
[----:B------:R0:W-:Y:S01]  /*20ea0*/  STL [R1+0x424], R205 ;  /* 0x000424cd01007387 */ /* 0x0001e20000100800 */
[----:B------:R-:W-:-:S03]  /*20eb0*/  IADD3.X R156, R156, UR18, RZ, P5, !PT ;  /* 0x000000129c9c7c10 */ /* 0x000fc6000affe4ff */
        /* <DEDUP_REMOVED lines=13> */
[----:B------:R-:W-:-:S03]  /*20f90*/  IADD3.X R4, R4, UR6, RZ, P3, !PT ;  /* 0x0000000604047c10 */ /* 0x000fc60009ffe4ff */
[----:B------:R-:W-:Y:S01]  /*20fa0*/  STL [R1+0x418], R12 ;  /* 0x0004180c01007387 */ /* 0x000fe20000100800 */
[----:B------:R-:W-:-:S05]  /*20fb0*/  IADD3 R197, P3, R197, UR44, RZ ;  /* 0x0000002cc5c57c10 */ /* 0x000fca000ff7e0ff */
[----:B------:R0:W-:Y:S04]  /*20fc0*/  STL [R1+0xa04], R197 ;  /* 0x000a04c501007387 */ /* 0x0001e80000100800 */
[----:B0-----:R-:W4:Y:S04]  /*20fd0*/  LDL.LU R197, [R1+0x9ec] ;  /* 0x0009ec0001c57983 */ /* 0x001f280000300800 */
[----:B------:R-:W-:Y:S04]  /*20fe0*/  STL [R1+0x61c], R4 ;  /* 0x00061c0401007387 */ /* 0x000fe80000100800 */
[----:B------:R-:W4:Y:S04]  /*20ff0*/  LDL.LU R218, [R1+0x60c] ;  /* 0x00060c0001da7983 */ /* 0x000f280000300800 */
[----:B------:R-:W4:Y:S04]  /*21000*/  LDL.LU R216, [R1+0x9e4] ;  /* 0x0009e40001d87983 */ /* 0x000f280000300800 */
[----:B------:R-:W4:Y:S01]  /*21010*/  LDL.LU R214, [R1+0x608] ;  /* 0x0006080001d67983 */ /* 0x000f220000300800 */
[----:B--2---:R-:W-:-:S05]  /*21020*/  IADD3.X R190, R190, UR6, RZ, P2, !PT ;  /* 0x00000006bebe7c10 */ /* 0x004fca00097fe4ff */
[----:B------:R0:W-:Y:S04]  /*21030*/  STL [R1+0x618], R190 ;  /* 0x000618be01007387 */ /* 0x0001e80000100800 */
[----:B------:R-:W2:Y:S04]  /*21040*/  LDL.LU R212, [R1+0x9dc] ;  /* 0x0009dc0001d47983 */ /* 0x000ea80000300800 */
[----:B------:R-:W2:Y:S04]  /*21050*/  LDL.LU R206, [R1+0xa00] ;  /* 0x000a000001ce7983 */ /* 0x000ea80000300800 */
[----:B------:R-:W2:Y:S04]  /*21060*/  LDL.LU R198, [R1+0x9d4] ;  /* 0x0009d40001c67983 */ /* 0x000ea80000300800 */
[----:B0-----:R-:W2:Y:S04]  /*21070*/  LDL.LU R190, [R1+0x9f8] ;  /* 0x0009f80001be7983 */ /* 0x001ea80000300800 */
        /* <DEDUP_REMOVED lines=8> */
[----:B------:R-:W3:Y:S04]  /*21100*/  LDL.LU R164, [R1+0x9b4] ;  /* 0x0009b40001a47983 */ /* 0x000ee80000300800 */
[----:B------:R-:W3:Y:S04]  /*21110*/  LDL.LU R4, [R1+0x9d8] ;  /* 0x0009d80001047983 */ /* 0x000ee80000300800 */
[----:B0-----:R-:W3:Y:S04]  /*21120*/  LDL.LU R191, [R1+0x9ac] ;  /* 0x0009ac0001bf7983 */ /* 0x001ee80000300800 */
[----:B------:R-:W3:Y:S04]  /*21130*/  LDL.LU R160, [R1+0x9d0] ;  /* 0x0009d00001a07983 */ /* 0x000ee80000300800 */
[----:B------:R-:W3:Y:S01]  /*21140*/  LDL.LU R156, [R1+0x9a4] ;  /* 0x0009a400019c7983 */ /* 0x000ee20000300800 */
[----:B----4-:R-:W-:-:S05]  /*21150*/  IADD3.X R8, R8, UR6, RZ, P6, !PT ;  /* 0x0000000608087c10 */ /* 0x010fca000b7fe4ff */
[----:B------:R-:W-:Y:S04]  /*21160*/  STL [R1+0x614], R8 ;  /* 0x0006140801007387 */ /* 0x000fe80000100800 */
[----:B------:R-:W4:Y:S01]  /*21170*/  LDL.LU R152, [R1+0x9c8] ;  /* 0x0009c80001987983 */ /* 0x000f220000300800 */
[----:B------:R-:W-:-:S05]  /*21180*/  IADD3 R205, P6, R205, UR44, RZ ;  /* 0x0000002ccdcd7c10 */ /* 0x000fca000ffde0ff */
        /* <DEDUP_REMOVED lines=9> */
[----:B------:R-:W-:-:S05]  /*21220*/  IADD3 R197, P5, R197, UR44, RZ ;  /* 0x0000002cc5c57c10 */ /* 0x000fca000ffbe0ff */
[----:B------:R0:W-:Y:S01]  /*21230*/  STL [R1+0x9ec], R197 ;  /* 0x0009ecc501007387 */ /* 0x0001e20000100800 */
[----:B------:R-:W-:Y:S02]  /*21240*/  IADD3.X R218, R218, UR6, RZ, P1, !PT ;  /* 0x00000006dada7c10 */ /* 0x000fe40008ffe4ff */
[----:B------:R-:W-:Y:S01]  /*21250*/  IADD3 R216, P1, R216, UR44, RZ ;  /* 0x0000002cd8d87c10 */ /* 0x000fe2000ff3e0ff */
[----:B0-----:R-:W4:Y:S01]  /*21260*/  LDL.LU R197, [R1+0x984] ;  /* 0x0009840001c57983 */ /* 0x001f220000300800 */
[----:B------:R-:W-:-:S03]  /*21270*/  IADD3.X R214, R214, UR6, RZ, P4, !PT ;  /* 0x00000006d6d67c10 */ /* 0x000fc6000a7fe4ff */
[----:B------:R-:W-:Y:S04]  /*21280*/  STL [R1+0x60c], R218 ;  /* 0x00060cda01007387 */ /* 0x000fe80000100800 */
[----:B------:R-:W-:Y:S04]  /*21290*/  STL [R1+0x9e4], R216 ;  /* 0x0009e4d801007387 */ /* 0x000fe80000100800 */
[----:B------:R-:W-:Y:S01]  /*212a0*/  STL [R1+0x608], R214 ;  /* 0x000608d601007387 */ /* 0x000fe20000100800 */
[----:B--2---:R-:W-:Y:S02]  /*212b0*/  IADD3 R212, P4, R212, UR44, RZ ;  /* 0x0000002cd4d47c10 */ /* 0x004fe4000ff9e0ff */
[----:B------:R-:W-:-:S03]  /*212c0*/  IADD3.X R206, R206, UR6, RZ, P3, !PT ;  /* 0x00000006cece7c10 */ /* 0x000fc60009ffe4ff */
[----:B------:R-:W-:Y:S01]  /*212d0*/  STL [R1+0x9dc], R212 ;  /* 0x0009dcd401007387 */ /* 0x000fe20000100800 */
[----:B------:R-:W-:Y:S02]  /*212e0*/  IADD3.X R190, R190, UR6, RZ, P2, !PT ;  /* 0x00000006bebe7c10 */ /* 0x000fe400097fe4ff */
[----:B------:R-:W-:Y:S02]  /*212f0*/  IADD3 R198, P3, R198, UR44, RZ ;  /* 0x0000002cc6c67c10 */ /* 0x000fe4000ff7e0ff */
[----:B------:R-:W-:Y:S01]  /*21300*/  IADD3 R188, P2, R188, UR44, RZ ;  /* 0x0000002cbcbc7c10 */ /* 0x000fe2000ff5e0ff */
[----:B------:R0:W-:Y:S01]  /*21310*/  STL [R1+0x9f8], R190 ;  /* 0x0009f8be01007387 */ /* 0x0001e20000100800 */
[----:B------:R-:W-:-:S03]  /*21320*/  IADD3.X R184, R184, UR6, RZ, P6, !PT ;  /* 0x00000006b8b87c10 */ /* 0x000fc6000b7fe4ff */
[----:B------:R-:W-:Y:S01]  /*21330*/  STL [R1+0xa00], R206 ;  /* 0x000a00ce01007387 */ /* 0x000fe20000100800 */
[----:B------:R-:W-:-:S03]  /*21340*/  IADD3 R180, P6, R180, UR44, RZ ;  /* 0x0000002cb4b47c10 */ /* 0x000fc6000ffde0ff */
[----:B0-----:R-:W2:Y:S04]  /*21350*/  LDL.LU R190, [R1+0x9a8] ;  /* 0x0009a80001be7983 */ /* 0x001ea80000300800 */
[----:B------:R-:W-:Y:S04]  /*21360*/  STL [R1+0x9d4], R198 ;  /* 0x0009d4c601007387 */ /* 0x000fe80000100800 */
[----:B------:R-:W-:Y:S01]  /*21370*/  STL [R1+0x9cc], R188 ;  /* 0x0009ccbc01007387 */ /* 0x000fe20000100800 */
[----:B---3--:R-:W-:-:S03]  /*21380*/  IADD3.X R176, R176, UR6, RZ, P5, !PT ;  /* 0x00000006b0b07c10 */ /* 0x008fc6000affe4ff */
[----:B------:R-:W-:Y:S01]  /*21390*/  STL [R1+0x9f0], R184 ;  /* 0x0009f0b801007387 */ /* 0x000fe20000100800 */
[----:B------:R-:W-:-:S03]  /*213a0*/  IADD3 R172, P5, R172, UR44, RZ ;  /* 0x0000002cacac7c10 */ /* 0x000fc6000ffbe0ff */
[----:B------:R-:W-:Y:S01]  /*213b0*/  STL [R1+0x9c4], R180 ;  /* 0x0009c4b401007387 */ /* 0x000fe20000100800 */
[----:B------:R-:W-:-:S03]  /*213c0*/  IADD3.X R168, R168, UR6, RZ, P1, !PT ;  /* 0x00000006a8a87c10 */ /* 0x000fc60008ffe4ff */
[----:B------:R-:W-:Y:S01]  /*213d0*/  STL [R1+0x9e8], R176 ;  /* 0x0009e8b001007387 */ /* 0x000fe20000100800 */
[----:B------:R-:W-:-:S03]  /*213e0*/  IADD3 R164, P1, R164, UR44, RZ ;  /* 0x0000002ca4a47c10 */ /* 0x000fc6000ff3e0ff */
[----:B------:R-:W-:Y:S01]  /*213f0*/  STL [R1+0x9bc], R172 ;  /* 0x0009bcac01007387 */ /* 0x000fe20000100800 */
[----:B------:R-:W-:-:S03]  /*21400*/  IADD3.X R4, R4, UR6, RZ, P4, !PT ;  /* 0x0000000604047c10 */ /* 0x000fc6000a7fe4ff */
[----:B------:R-:W-:Y:S01]  /*21410*/  STL [R1+0x9e0], R168 ;  /* 0x0009e0a801007387 */ /* 0x000fe20000100800 */
[----:B------:R-:W-:-:S03]  /*21420*/  IADD3 R191, P4, R191, UR44, RZ ;  /* 0x0000002cbfbf7c10 */ /* 0x000fc6000ff9e0ff */
[----:B------:R0:W-:Y:S04]  /*21430*/  STL [R1+0x9d8], R4 ;  /* 0x0009d80401007387 */ /* 0x0001e80000100800 */
[----:B------:R-:W-:Y:S01]  /*21440*/  STL [R1+0x9b4], R164 ;  /* 0x0009b4a401007387 */ /* 0x000fe20000100800 */
[----:B------:R-:W-:Y:S02]  /*21450*/  IADD3.X R160, R160, UR6, RZ, P3, !PT ;  /* 0x00000006a0a07c10 */ /* 0x000fe40009ffe4ff */
[----:B------:R-:W-:Y:S01]  /*21460*/  IADD3 R156, P3, R156, UR44, RZ ;  /* 0x0000002c9c9c7c10 */ /* 0x000fe2000ff7e0ff */
[----:B0-----:R-:W3:Y:S04]  /*21470*/  LDL.LU R4, [R1+0x97c] ;  /* 0x00097c0001047983 */ /* 0x001ee80000300800 */
[----:B------:R0:W-:Y:S04]  /*21480*/  STL [R1+0x9ac], R191 ;  /* 0x0009acbf01007387 */ /* 0x0001e80000100800 */
[----:B0-----:R-:W3:Y:S04]  /*21490*/  LDL.LU R191, [R1+0x9a0] ;  /* 0x0009a00001bf7983 */ /* 0x001ee80000300800 */
[----:B------:R-:W-:Y:S04]  /*214a0*/  STL [R1+0x9d0], R160 ;  /* 0x0009d0a001007387 */ /* 0x000fe80000100800 */
[----:B------:R-:W-:Y:S01]  /*214b0*/  STL [R1+0x9a4], R156 ;  /* 0x0009a49c01007387 */ /* 0x000fe20000100800 */
[----:B----4-:R-:W-:-:S05]  /*214c0*/  IADD3.X R152, R152, UR6, RZ, P2, !PT ;  /* 0x0000000698987c10 */ /* 0x010fca00097fe4ff */
[----:B------:R-:W-:Y:S01]  /*214d0*/  STL [R1+0x9c8], R152 ;  /* 0x0009c89801007387 */ /* 0x000fe20000100800 */
[----:B------:R-:W-:Y:S02]  /*214e0*/  IADD3 R20, P2, R20, UR44, RZ ;  /* 0x0000002c14147c10 */ /* 0x000fe4000ff5e0ff */
[----:B------:R-:W-:-:S03]  /*214f0*/  IADD3.X R16, R16, UR6, RZ, P6, !PT ;  /* 0x0000000610107c10 */ /* 0x000fc6000b7fe4ff */
[----:B------:R-:W-:Y:S01]  /*21500*/  STL [R1+0x99c], R20 ;  /* 0x00099c1401007387 */ /* 0x000fe20000100800 */
[----:B------:R-:W-:Y:S02]  /*21510*/  IADD3.X R205, R205, UR6, RZ, P5, !PT ;  /* 0x00000006cdcd7c10 */ /* 0x000fe4000affe4ff */
[----:B------:R-:W-:-:S03]  /*21520*/  IADD3 R12, P6, R12, UR44, RZ ;  /* 0x0000002c0c0c7c10 */ /* 0x000fc6000ffde0ff */
[----:B------:R0:W-:Y:S04]  /*21530*/  STL [R1+0x9b8], R205 ;  /* 0x0009b8cd01007387 */ /* 0x0001e80000100800 */
[----:B------:R-:W-:Y:S04]  /*21540*/  STL [R1+0x9c0], R16 ;  /* 0x0009c01001007387 */ /* 0x000fe80000100800 */
[----:B0-----:R-:W4:Y:S04]  /*21550*/  LDL.LU R205, [R1+0x974] ;  /* 0x0009740001cd7983 */ /* 0x001f280000300800 */
[----:B------:R-:W-:Y:S01]  /*21560*/  STL [R1+0x994], R12 ;  /* 0x0009940c01007387 */ /* 0x000fe20000100800 */
[----:B------:R-:W-:-:S05]  /*21570*/  IADD3.X R213, R213, UR6, RZ, P1, !PT ;  /* 0x00000006d5d57c10 */ /* 0x000fca0008ffe4ff */
[----:B------:R0:W-:Y:S04]  /*21580*/  STL [R1+0x9b0], R213 ;  /* 0x0009b0d501007387 */ /* 0x0001e80000100800 */
[----:B0-----:R-:W4:Y:S01]  /*21590*/  LDL.LU R213, [R1+0x998] ;  /* 0x0009980001d57983 */ /* 0x001f220000300800 */
[----:B------:R-:W-:-:S05]  /*215a0*/  IADD3 R8, P5, R8, UR44, RZ ;  /* 0x0000002c08087c10 */ /* 0x000fca000ffbe0ff */
[----:B------:R-:W-:Y:S04]  /*215b0*/  STL [R1+0x98c], R8 ;  /* 0x00098c0801007387 */ /* 0x000fe80000100800 */
[----:B------:R-:W4:Y:S04]  /*215c0*/  LDL.LU R218, [R1+0x96c] ;  /* 0x00096c0001da7983 */ /* 0x000f280000300800 */
[----:B------:R-:W4:Y:S01]  /*215d0*/  LDL.LU R216, [R1+0x990] ;  /* 0x0009900001d87983 */ /* 0x000f220000300800 */
[----:B------:R-:W-:-:S03]  /*215e0*/  IADD3 R197, P1, R197, UR44, RZ ;  /* 0x0000002cc5c57c10 */ /* 0x000fc6000ff3e0ff */
[----:B------:R-:W4:Y:S04]  /*215f0*/  LDL.LU R214, [R1+0x964] ;  /* 0x0009640001d67983 */ /* 0x000f280000300800 */
        /* <DEDUP_REMOVED lines=13> */
[----:B------:R-:W2:Y:S04]  /*216d0*/  LDL.LU R164, [R1+0x960] ;  /* 0x0009600001a47983 */ /* 0x000ea80000300800 */
[----:B------:R-:W2:Y:S04]  /*216e0*/  LDL.LU R8, [R1+0x934] ;  /* 0x0009340001087983 */ /* 0x000ea80000300800 */
[----:B0-----:R-:W2:Y:S04]  /*216f0*/  LDL.LU R190, [R1+0x958] ;  /* 0x0009580001be7983 */ /* 0x001ea80000300800 */
[----:B------:R-:W2:Y:S04]  /*21700*/  LDL.LU R160, [R1+0x92c] ;  /* 0x00092c0001a07983 */ /* 0x000ea80000300800 */
[----:B------:R-:W2:Y:S01]  /*21710*/  LDL.LU R156, [R1+0x950] ;  /* 0x00095000019c7983 */ /* 0x000ea20000300800 */
[----:B---3--:R-:W-:-:S05]  /*21720*/  IADD3 R4, P4, R4, UR44, RZ ;  /* 0x0000002c04047c10 */ /* 0x008fca000ff9e0ff */
[----:B------:R-:W-:Y:S04]  /*21730*/  STL [R1+0x97c], R4 ;  /* 0x00097c0401007387 */ /* 0x000fe80000100800 */
[----:B------:R-:W3:Y:S01]  /*21740*/  LDL.LU R152, [R1+0x924] ;  /* 0x0009240001987983 */ /* 0x000ee20000300800 */
[----:B------:R-:W-:-:S05]  /*21750*/  IADD3.X R191, R191, UR6, RZ, P3, !PT ;  /* 0x00000006bfbf7c10 */ /* 0x000fca0009ffe4ff */
        /* <DEDUP_REMOVED lines=10> */
[----:B------:R0:W-:Y:S04]  /*21800*/  STL [R1+0x998], R213 ;  /* 0x000998d501007387 */ /* 0x0001e80000100800 */
[----:B0-----:R-:W4:Y:S01]  /*21810*/  LDL.LU R213, [R1+0x930] ;  /* 0x0009300001d57983 */ /* 0x001f220000300800 */
[----:B------:R-:W-:Y:S02]  /*21820*/  IADD3 R218, P2, R218, UR44, RZ ;  /* 0x0000002cdada7c10 */ /* 0x000fe4000ff5e0ff */
[----:B------:R-:W-:Y:S02]  /*21830*/  IADD3.X R216, R216, UR6, RZ, P6, !PT ;  /* 0x00000006d8d87c10 */ /* 0x000fe4000b7fe4ff */
[----:B------:R-:W-:Y:S01]  /*21840*/  IADD3 R214, P6, R214, UR44, RZ ;  /* 0x0000002cd6d67c10 */ /* 0x000fe2000ffde0ff */
[----:B------:R-:W-:Y:S01]  /*21850*/  STL [R1+0x96c], R218 ;  /* 0x00096cda01007387 */ /* 0x000fe20000100800 */
[----:B------:R-:W-:-:S03]  /*21860*/  IADD3.X R212, R212, UR6, RZ, P5, !PT ;  /* 0x00000006d4d47c10 */ /* 0x000fc6000affe4ff */
[----:B------:R-:W-:Y:S01]  /*21870*/  STL [R1+0x990], R216 ;  /* 0x000990d801007387 */ /* 0x000fe20000100800 */
[----:B------:R-:W-:Y:S02]  /*21880*/  IADD3 R206, P5, R206, UR44, RZ ;  /* 0x0000002ccece7c10 */ /* 0x000fe4000ffbe0ff */
[----:B------:R-:W-:Y:S01]  /*21890*/  IADD3.X R198, R198, UR6, RZ, P1, !PT ;  /* 0x00000006c6c67c10 */ /* 0x000fe20008ffe4ff */
[----:B------:R-:W-:Y:S01]  /*218a0*/  STL [R1+0x964], R214 ;  /* 0x000964d601007387 */ /* 0x000fe20000100800 */
[----:B------:R-:W-:-:S03]  /*218b0*/  IADD3 R197, P1, R197, UR44, RZ ;  /* 0x0000002cc5c57c10 */ /* 0x000fc6000ff3e0ff */
[----:B------:R-:W-:Y:S01]  /*218c0*/  STL [R1+0x988], R212 ;  /* 0x000988d401007387 */ /* 0x000fe20000100800 */
[----:B------:R-:W-:-:S03]  /*218d0*/  IADD3.X R188, R188, UR6, RZ, P4, !PT ;  /* 0x00000006bcbc7c10 */ /* 0x000fc6000a7fe4ff */
[----:B------:R0:W-:Y:S01]  /*218e0*/  STL [R1+0x954], R197 ;  /* 0x000954c501007387 */ /* 0x0001e20000100800 */
[----:B------:R-:W-:-:S03]  /*218f0*/  IADD3 R184, P4, R184, UR44, RZ ;  /* 0x0000002cb8b87c10 */ /* 0x000fc6000ff9e0ff */
[----:B------:R-:W-:Y:S01]  /*21900*/  STL [R1+0x95c], R206 ;  /* 0x00095cce01007387 */ /* 0x000fe20000100800 */
[----:B------:R-:W-:-:S03]  /*21910*/  IADD3.X R180, R180, UR6, RZ, P3, !PT ;  /* 0x00000006b4b47c10 */ /* 0x000fc60009ffe4ff */
[----:B0-----:R-:W4:Y:S04]  /*21920*/  LDL.LU R197, [R1+0x904] ;  /* 0x0009040001c57983 */ /* 0x001f280000300800 */
[----:B------:R-:W-:Y:S04]  /*21930*/  STL [R1+0x980], R198 ;  /* 0x000980c601007387 */ /* 0x000fe80000100800 */
[----:B------:R-:W-:Y:S04]  /*21940*/  STL [R1+0x978], R188 ;  /* 0x000978bc01007387 */ /* 0x000fe80000100800 */
[----:B------:R-:W-:Y:S04]  /*21950*/  STL [R1+0x94c], R184 ;  /* 0x00094cb801007387 */ /* 0x000fe80000100800 */
[----:B------:R-:W-:Y:S01]  /*21960*/  STL [R1+0x970], R180 ;  /* 0x000970b401007387 */ /* 0x000fe20000100800 */
[----:B--2---:R-:W-:-:S02]  /*21970*/  IADD3 R176, P3, R176, UR44, RZ ;  /* 0x0000002cb0b07c10 */ /* 0x004fc4000ff7e0ff */
        /* <DEDUP_REMOVED lines=8> */
[----:B------:R0:W-:Y:S04]  /*21a00*/  STL [R1+0x934], R8 ;  /* 0x0009340801007387 */ /* 0x0001e80000100800 */
[----:B------:R-:W-:Y:S01]  /*21a10*/  STL [R1+0x960], R164 ;  /* 0x000960a401007387 */ /* 0x000fe20000100800 */
[----:B------:R-:W-:Y:S02]  /*21a20*/  IADD3 R160, P5, R160, UR44, RZ ;  /* 0x0000002ca0a07c10 */ /* 0x000fe4000ffbe0ff */
[----:B------:R-:W-:Y:S01]  /*21a30*/  IADD3.X R156, R156, UR6, RZ, P1, !PT ;  /* 0x000000069c9c7c10 */ /* 0x000fe20008ffe4ff */
[----:B0-----:R-:W2:Y:S04]  /*21a40*/  LDL.LU R8, [R1+0x928] ;  /* 0x0009280001087983 */ /* 0x001ea80000300800 */
[----:B------:R0:W-:Y:S01]  /*21a50*/  STL [R1+0x958], R190 ;  /* 0x000958be01007387 */ /* 0x0001e20000100800 */
[----:B---3--:R-:W-:-:S03]  /*21a60*/  IADD3 R152, P1, R152, UR44, RZ ;  /* 0x0000002c98987c10 */ /* 0x008fc6000ff3e0ff */
[----:B0-----:R-:W3:Y:S04]  /*21a70*/  LDL.LU R190, [R1+0x8fc] ;  /* 0x0008fc0001be7983 */ /* 0x001ee80000300800 */
[----:B------:R-:W-:Y:S04]  /*21a80*/  STL [R1+0x92c], R160 ;  /* 0x00092ca001007387 */ /* 0x000fe80000100800 */
[----:B------:R-:W-:Y:S01]  /*21a90*/  STL [R1+0x950], R156 ;  /* 0x0009509c01007387 */ /* 0x000fe20000100800 */
[----:B------:R-:W-:-:S03]  /*21aa0*/  IADD3.X R20, R20, UR6, RZ, P4, !PT ;  /* 0x0000000614147c10 */ /* 0x000fc6000a7fe4ff */
[----:B------:R-:W-:Y:S01]  /*21ab0*/  STL [R1+0x924], R152 ;  /* 0x0009249801007387 */ /* 0x000fe20000100800 */
[----:B------:R-:W-:Y:S02]  /*21ac0*/  IADD3 R16, P4, R16, UR44, RZ ;  /* 0x0000002c10107c10 */ /* 0x000fe4000ff9e0ff */
[----:B------:R-:W-:Y:S02]  /*21ad0*/  IADD3.X R12, R12, UR6, RZ, P3, !PT ;  /* 0x000000060c0c7c10 */ /* 0x000fe40009ffe4ff */
[----:B------:R-:W-:Y:S01]  /*21ae0*/  IADD3 R191, P3, R191, UR44, RZ ;  /* 0x0000002cbfbf7c10 */ /* 0x000fe2000ff7e0ff */
[----:B------:R-:W-:Y:S04]  /*21af0*/  STL [R1+0x948], R20 ;  /* 0x0009481401007387 */ /* 0x000fe80000100800 */
[----:B------:R0:W-:Y:S01]  /*21b00*/  STL [R1+0x914], R191 ;  /* 0x000914bf01007387 */ /* 0x0001e20000100800 */
[----:B------:R-:W-:-:S03]  /*21b10*/  IADD3.X R4, R4, UR6, RZ, P2, !PT ;  /* 0x0000000604047c10 */ /* 0x000fc600097fe4ff */
[----:B------:R-:W-:Y:S04]  /*21b20*/  STL [R1+0x91c], R16 ;  /* 0x00091c1001007387 */ /* 0x000fe80000100800 */
[----:B0-----:R-:W3:Y:S04]  /*21b30*/  LDL.LU R191, [R1+0x920] ;  /* 0x0009200001bf7983 */ /* 0x001ee80000300800 */
[----:B------:R-:W-:Y:S01]  /*21b40*/  STL [R1+0x940], R12 ;  /* 0x0009400c01007387 */ /* 0x000fe20000100800 */
[----:B----4-:R-:W-:-:S05]  /*21b50*/  IADD3 R205, P2, R205, UR44, RZ ;  /* 0x0000002ccdcd7c10 */ /* 0x010fca000ff5e0ff */
[----:B------:R0:W-:Y:S04]  /*21b60*/  STL [R1+0x90c], R205 ;  /* 0x00090ccd01007387 */ /* 0x0001e80000100800 */
[----:B0-----:R-:W4:Y:S04]  /*21b70*/  LDL.LU R205, [R1+0x8f4] ;  /* 0x0008f40001cd7983 */ /* 0x001f280000300800 */
[----:B------:R-:W-:Y:S04]  /*21b80*/  STL [R1+0x938], R4 ;  /* 0x0009380401007387 */ /* 0x000fe80000100800 */
[----:B------:R-:W4:Y:S04]  /*21b90*/  LDL.LU R218, [R1+0x918] ;  /* 0x0009180001da7983 */ /* 0x000f280000300800 */
[----:B------:R-:W4:Y:S01]  /*21ba0*/  LDL.LU R216, [R1+0x8ec] ;  /* 0x0008ec0001d87983 */ /* 0x000f220000300800 */
[----:B------:R-:W-:-:S03]  /*21bb0*/  IADD3.X R213, R213, UR6, RZ, P6, !PT ;  /* 0x00000006d5d57c10 */ /* 0x000fc6000b7fe4ff */
        /* <DEDUP_REMOVED lines=13> */
[----:B------:R-:W4:Y:S04]  /*21c90*/  LDL.LU R168, [R1+0x8e8] ;  /* 0x0008e80001a87983 */ /* 0x000f280000300800 */
[----:B------:R-:W4:Y:S04]  /*21ca0*/  LDL.LU R164, [R1+0x8bc] ;  /* 0x0008bc0001a47983 */ /* 0x000f280000300800 */
[----:B------:R-:W4:Y:S04]  /*21cb0*/  LDL.LU R4, [R1+0x8e0] ;  /* 0x0008e00001047983 */ /* 0x000f280000300800 */
[----:B0-----:R-:W4:Y:S04]  /*21cc0*/  LDL.LU R197, [R1+0x8b4] ;  /* 0x0008b40001c57983 */ /* 0x001f280000300800 */
[----:B------:R-:W4:Y:S04]  /*21cd0*/  LDL.LU R160, [R1+0x8d8] ;  /* 0x0008d80001a07983 */ /* 0x000f280000300800 */
[----:B------:R-:W4:Y:S01]  /*21ce0*/  LDL.LU R156, [R1+0x8ac] ;  /* 0x0008ac00019c7983 */ /* 0x000f220000300800 */
[----:B--2---:R-:W-:-:S05]  /*21cf0*/  IADD3.X R8, R8, UR6, RZ, P5, !PT ;  /* 0x0000000608087c10 */ /* 0x004fca000affe4ff */
[----:B------:R-:W-:Y:S04]  /*21d00*/  STL [R1+0x928], R8 ;  /* 0x0009280801007387 */ /* 0x000fe80000100800 */
[----:B------:R-:W2:Y:S01]  /*21d10*/  LDL.LU R152, [R1+0x8d0] ;  /* 0x0008d00001987983 */ /* 0x000ea20000300800 */
[----:B---3--:R-:W-:-:S05]  /*21d20*/  IADD3 R190, P5, R190, UR44, RZ ;  /* 0x0000002cbebe7c10 */ /* 0x008fca000ffbe0ff */
[----:B------:R0:W-:Y:S04]  /*21d30*/  STL [R1+0x8fc], R190 ;  /* 0x0008fcbe01007387 */ /* 0x0001e80000100800 */
[----:B------:R-:W3:Y:S04]  /*21d40*/  LDL.LU R20, [R1+0x8a4] ;  /* 0x0008a40001147983 */ /* 0x000ee80000300800 */
[----:B------:R-:W3:Y:S04]  /*21d50*/  LDL.LU R16, [R1+0x8c8] ;  /* 0x0008c80001107983 */ /* 0x000ee80000300800 */
[----:B------:R-:W3:Y:S04]  /*21d60*/  LDL.LU R12, [R1+0x89c] ;  /* 0x00089c00010c7983 */ /* 0x000ee80000300800 */
[----:B0-----:R-:W3:Y:S04]  /*21d70*/  LDL.LU R190, [R1+0x8c0] ;  /* 0x0008c00001be7983 */ /* 0x001ee80000300800 */
[----:B------:R-:W3:Y:S01]  /*21d80*/  LDL.LU R8, [R1+0x894] ;  /* 0x0008940001087983 */ /* 0x000ee20000300800 */
[----:B------:R-:W-:-:S05]  /*21d90*/  IADD3.X R191, R191, UR6, RZ, P1, !PT ;  /* 0x00000006bfbf7c10 */ /* 0x000fca0008ffe4ff */
        /* <DEDUP_REMOVED lines=14> */
[----:B------:R-:W-:Y:S04]  /*21e80*/  STL [R1+0x8e4], R212 ;  /* 0x0008e4d401007387 */ /* 0x000fe80000100800 */
[----:B------:R0:W-:Y:S04]  /*21e90*/  STL [R1+0x900], R213 ;  /* 0x000900d501007387 */ /* 0x0001e80000100800 */
[----:B------:R-:W-:Y:S04]  /*21ea0*/  STL [R1+0x908], R206 ;  /* 0x000908ce01007387 */ /* 0x000fe80000100800 */
[----:B0-----:R-:W4:Y:S01]  /*21eb0*/  LDL.LU R213, [R1+0x8b0] ;  /* 0x0008b00001d57983 */ /* 0x001f220000300800 */
[----:B------:R-:W-:-:S02]  /*21ec0*/  IADD3 R198, P2, R198, UR44, RZ ;  /* 0x0000002cc6c67c10 */ /* 0x000fc4000ff5e0ff */
[----:B------:R-:W-:Y:S02]  /*21ed0*/  IADD3 R188, P6, R188, UR44, RZ ;  /* 0x0000002cbcbc7c10 */ /* 0x000fe4000ffde0ff */
[----:B------:R-:W-:Y:S02]  /*21ee0*/  IADD3.X R184, R184, UR6, RZ, P5, !PT ;  /* 0x00000006b8b87c10 */ /* 0x000fe4000affe4ff */
[----:B------:R-:W-:Y:S01]  /*21ef0*/  IADD3 R180, P5, R180, UR44, RZ ;  /* 0x0000002cb4b47c10 */ /* 0x000fe2000ffbe0ff */
        /* <DEDUP_REMOVED lines=14> */
[----:B------:R0:W-:Y:S01]  /*21fe0*/  STL [R1+0x8e0], R4 ;  /* 0x0008e00401007387 */ /* 0x0001e20000100800 */
[----:B------:R-:W-:-:S03]  /*21ff0*/  IADD3 R156, P2, R156, UR44, RZ ;  /* 0x0000002c9c9c7c10 */ /* 0x000fc6000ff5e0ff */
[----:B------:R-:W-:Y:S04]  /*22000*/  STL [R1+0x8bc], R164 ;  /* 0x0008bca401007387 */ /* 0x000fe80000100800 */
[----:B0-----:R-:W4:Y:S04]  /*22010*/  LDL.LU R4, [R1+0x884] ;  /* 0x0008840001047983 */ /* 0x001f280000300800 */
[----:B------:R0:W-:Y:S04]  /*22020*/  STL [R1+0x8b4], R197 ;  /* 0x0008b4c501007387 */ /* 0x0001e80000100800 */
[----:B0-----:R-:W4:Y:S04]  /*22030*/  LDL.LU R197, [R1+0x8a8] ;  /* 0x0008a80001c57983 */ /* 0x001f280000300800 */
[----:B------:R-:W-:Y:S04]  /*22040*/  STL [R1+0x8d8], R160 ;  /* 0x0008d8a001007387 */ /* 0x000fe80000100800 */
[----:B------:R-:W-:Y:S01]  /*22050*/  STL [R1+0x8ac], R156 ;  /* 0x0008ac9c01007387 */ /* 0x000fe20000100800 */
[----:B--2---:R-:W-:-:S05]  /*22060*/  IADD3.X R152, R152, UR6, RZ, P6, !PT ;  /* 0x0000000698987c10 */ /* 0x004fca000b7fe4ff */
[----:B------:R-:W-:Y:S01]  /*22070*/  STL [R1+0x8d0], R152 ;  /* 0x0008d09801007387 */ /* 0x000fe20000100800 */
[----:B---3--:R-:W-:Y:S02]  /*22080*/  IADD3 R20, P6, R20, UR44, RZ ;  /* 0x0000002c14147c10 */ /* 0x008fe4000ffde0ff */
[----:B------:R-:W-:-:S03]  /*22090*/  IADD3.X R16, R16, UR6, RZ, P5, !PT ;  /* 0x0000000610107c10 */ /* 0x000fc6000affe4ff */
[----:B------:R-:W-:Y:S01]  /*220a0*/  STL [R1+0x8a4], R20 ;  /* 0x0008a41401007387 */ /* 0x000fe20000100800 */
[----:B------:R-:W-:Y:S02]  /*220b0*/  IADD3.X R190, R190, UR6, RZ, P1, !PT ;  /* 0x00000006bebe7c10 */ /* 0x000fe40008ffe4ff */
[----:B------:R-:W-:-:S03]  /*220c0*/  IADD3 R12, P5, R12, UR44, RZ ;  /* 0x0000002c0c0c7c10 */ /* 0x000fc6000ffbe0ff */
[----:B------:R0:W-:Y:S04]  /*220d0*/  STL [R1+0x8c0], R190 ;  /* 0x0008c0be01007387 */ /* 0x0001e80000100800 */
[----:B------:R-:W-:Y:S01]  /*220e0*/  STL [R1+0x8c8], R16 ;  /* 0x0008c81001007387 */ /* 0x000fe20000100800 */
[----:B------:R-:W-:-:S03]  /*220f0*/  IADD3 R8, P1, R8, UR44, RZ ;  /* 0x0000002c08087c10 */ /* 0x000fc6000ff3e0ff */
[----:B0-----:R-:W2:Y:S04]  /*22100*/  LDL.LU R190, [R1+0x87c] ;  /* 0x00087c0001be7983 */ /* 0x001ea80000300800 */
[----:B------:R-:W-:Y:S01]  /*22110*/  STL [R1+0x89c], R12 ;  /* 0x00089c0c01007387 */ /* 0x000fe20000100800 */
[----:B------:R-:W-:-:S05]  /*22120*/  IADD3.X R191, R191, UR6, RZ, P4, !PT ;  /* 0x00000006bfbf7c10 */ /* 0x000fca000a7fe4ff */
[----:B------:R0:W-:Y:S04]  /*22130*/  STL [R1+0x8b8], R191 ;  /* 0x0008b8bf01007387 */ /* 0x0001e80000100800 */
[----:B0-----:R-:W3:Y:S04]  /*22140*/  LDL.LU R191, [R1+0x8a0] ;  /* 0x0008a00001bf7983 */ /* 0x001ee80000300800 */
[----:B------:R-:W-:Y:S04]  /*22150*/  STL [R1+0x894], R8 ;  /* 0x0008940801007387 */ /* 0x000fe80000100800 */
[----:B------:R-:W3:Y:S04]  /*22160*/  LDL.LU R218, [R1+0x874] ;  /* 0x0008740001da7983 */ /* 0x000ee80000300800 */
[----:B------:R-:W3:Y:S04]  /*22170*/  LDL.LU R216, [R1+0x898] ;  /* 0x0008980001d87983 */ /* 0x000ee80000300800 */
[----:B------:R-:W3:Y:S01]  /*22180*/  LDL.LU R214, [R1+0x86c] ;  /* 0x00086c0001d67983 */ /* 0x000ee20000300800 */
[----:B----4-:R-:W-:-:S05]  /*22190*/  IADD3 R205, P4, R205, UR44, RZ ;  /* 0x0000002ccdcd7c10 */ /* 0x010fca000ff9e0ff */
        /* <DEDUP_REMOVED lines=8> */
[----:B------:R-:W-:-:S05]  /*22220*/  IADD3.X R213, R213, UR6, RZ, P3, !PT ;  /* 0x00000006d5d57c10 */ /* 0x000fca0009ffe4ff */
        /* <DEDUP_REMOVED lines=9> */
[----:B------:R-:W-:-:S05]  /*222c0*/  IADD3 R4, P3, R4, UR44, RZ ;  /* 0x0000002c04047c10 */ /* 0x000fca000ff7e0ff */
[----:B------:R-:W-:Y:S04]  /*222d0*/  STL [R1+0x884], R4 ;  /* 0x0008840401007387 */ /* 0x000fe80000100800 */
[----:B------:R-:W4:Y:S01]  /*222e0*/  LDL.LU R152, [R1+0x82c] ;  /* 0x00082c0001987983 */ /* 0x000f220000300800 */
[----:B------:R-:W-:-:S05]  /*222f0*/  IADD3.X R197, R197, UR6, RZ, P2, !PT ;  /* 0x00000006c5c57c10 */ /* 0x000fca00097fe4ff */
        /* <DEDUP_REMOVED lines=41> */
[----:B------:R-:W-:Y:S04]  /*22590*/  STL [R1+0x844], R168 ;  /* 0x000844a801007387 */ /* 0x000fe80000100800 */
[----:B------:R0:W-:Y:S04]  /*225a0*/  STL [R1+0x83c], R8 ;  /* 0x00083c0801007387 */ /* 0x0001e80000100800 */
[----:B------:R-:W-:Y:S04]  /*225b0*/  STL [R1+0x868], R164 ;  /* 0x000868a401007387 */ /* 0x000fe80000100800 */
[----:B0-----:R-:W4:Y:S04]  /*225c0*/  LDL.LU R8, [R1+0x830] ;  /* 0x0008300001087983 */ /* 0x001f280000300800 */
[----:B------:R0:W-:Y:S04]  /*225d0*/  STL [R1+0x860], R213 ;  /* 0x000860d501007387 */ /* 0x0001e80000100800 */
[----:B0-----:R-:W4:Y:S01]  /*225e0*/  LDL.LU R213, [R1+0x804] ;  /* 0x0008040001d57983 */ /* 0x001f220000300800 */
[----:B------:R-:W-:-:S02]  /*225f0*/  IADD3 R160, P1, R160, UR44, RZ ;  /* 0x0000002ca0a07c10 */ /* 0x000fc4000ff3e0ff */
        /* <DEDUP_REMOVED lines=12> */
[----:B------:R-:W-:Y:S04]  /*226c0*/  STL [R1+0x824], R16 ;  /* 0x0008241001007387 */ /* 0x000fe80000100800 */
[----:B0-----:R-:W4:Y:S04]  /*226d0*/  LDL.LU R197, [R1+0x828] ;  /* 0x0008280001c57983 */ /* 0x001f280000300800 */
[----:B------:R-:W-:Y:S01]  /*226e0*/  STL [R1+0x848], R12 ;  /* 0x0008480c01007387 */ /* 0x000fe20000100800 */
[----:B--2---:R-:W-:-:S05]  /*226f0*/  IADD3 R190, P6, R190, UR44, RZ ;  /* 0x0000002cbebe7c10 */ /* 0x004fca000ffde0ff */
[----:B------:R0:W-:Y:S04]  /*22700*/  STL [R1+0x814], R190 ;  /* 0x000814be01007387 */ /* 0x0001e80000100800 */
[----:B0-----:R-:W2:Y:S04]  /*22710*/  LDL.LU R190, [R1+0x7fc] ;  /* 0x0007fc0001be7983 */ /* 0x001ea80000300800 */
[----:B------:R-:W-:Y:S04]  /*22720*/  STL [R1+0x840], R4 ;  /* 0x0008400401007387 */ /* 0x000fe80000100800 */
[----:B------:R-:W2:Y:S04]  /*22730*/  LDL.LU R218, [R1+0x820] ;  /* 0x0008200001da7983 */ /* 0x000ea80000300800 */
[----:B------:R-:W2:Y:S04]  /*22740*/  LDL.LU R216, [R1+0x7f4] ;  /* 0x0007f40001d87983 */ /* 0x000ea80000300800 */
[----:B------:R-:W2:Y:S01]  /*22750*/  LDL.LU R214, [R1+0x818] ;  /* 0x0008180001d67983 */ /* 0x000ea20000300800 */
[----:B---3--:R-:W-:-:S05]  /*22760*/  IADD3.X R191, R191, UR6, RZ, P5, !PT ;  /* 0x00000006bfbf7c10 */ /* 0x008fca000affe4ff */
        /* <DEDUP_REMOVED lines=18> */
[----:B------:R-:W-:-:S05]  /*22890*/  IADD3.X R8, R8, UR6, RZ, P1, !PT ;  /* 0x0000000608087c10 */ /* 0x000fca0008ffe4ff */
        /* <DEDUP_REMOVED lines=45> */
[----:B------:R0:W-:Y:S04]  /*22b70*/  STL [R1+0x7e8], R4 ;  /* 0x0007e80401007387 */ /* 0x0001e80000100800 */
[----:B------:R-:W-:Y:S01]  /*22b80*/  STL [R1+0x7c4], R164 ;  /* 0x0007c4a401007387 */ /* 0x000fe20000100800 */
[----:B------:R-:W-:Y:S02]  /*22b90*/  IADD3.X R160, R160, UR6, RZ, P6, !PT ;  /* 0x00000006a0a07c10 */ /* 0x000fe4000b7fe4ff */
[----:B------:R-:W-:Y:S01]  /*22ba0*/  IADD3 R156, P6, R156, UR44, RZ ;  /* 0x0000002c9c9c7c10 */ /* 0x000fe2000ffde0ff */
[----:B0-----:R-:W4:Y:S04]  /*22bb0*/  LDL.LU R4, [R1+0x78c] ;  /* 0x00078c0001047983 */ /* 0x001f280000300800 */
[----:B------:R0:W-:Y:S04]  /*22bc0*/  STL [R1+0x7bc], R205 ;  /* 0x0007bccd01007387 */ /* 0x0001e80000100800 */
[----:B0-----:R-:W4:Y:S01]  /*22bd0*/  LDL.LU R205, [R1+0x7b0] ;  /* 0x0007b00001cd7983 */ /* 0x001f220000300800 */
[----:B------:R-:W-:-:S03]  /*22be0*/  IADD3.X R152, R152, UR6, RZ, P5, !PT ;  /* 0x0000000698987c10 */ /* 0x000fc6000affe4ff */
[----:B------:R-:W-:Y:S04]  /*22bf0*/  STL [R1+0x7e0], R160 ;  /* 0x0007e0a001007387 */ /* 0x000fe80000100800 */
[----:B------:R-:W-:Y:S01]  /*22c00*/  STL [R1+0x7b4], R156 ;  /* 0x0007b49c01007387 */ /* 0x000fe20000100800 */
[----:B------:R-:W-:-:S03]  /*22c10*/  IADD3 R20, P5, R20, UR44, RZ ;  /* 0x0000002c14147c10 */ /* 0x000fc6000ffbe0ff */
[----:B------:R-:W-:Y:S01]  /*22c20*/  STL [R1+0x7d8], R152 ;  /* 0x0007d89801007387 */ /* 0x000fe20000100800 */
[----:B------:R-:W-:-:S03]  /*22c30*/  IADD3.X R16, R16, UR6, RZ, P1, !PT ;  /* 0x0000000610107c10 */ /* 0x000fc60008ffe4ff */
[----:B------:R-:W-:Y:S01]  /*22c40*/  STL [R1+0x7ac], R20 ;  /* 0x0007ac1401007387 */ /* 0x000fe20000100800 */
[----:B------:R-:W-:-:S05]  /*22c50*/  IADD3.X R213, R213, UR6, RZ, P4, !PT ;  /* 0x00000006d5d57c10 */ /* 0x000fca000a7fe4ff */
[----:B------:R0:W-:Y:S04]  /*22c60*/  STL [R1+0x7c8], R213 ;  /* 0x0007c8d501007387 */ /* 0x0001e80000100800 */
[----:B------:R-:W-:Y:S04]  /*22c70*/  STL [R1+0x7d0], R16 ;  /* 0x0007d01001007387 */ /* 0x000fe80000100800 */
[----:B0-----:R-:W4:Y:S01]  /*22c80*/  LDL.LU R213, [R1+0x784] ;  /* 0x0007840001d57983 */ /* 0x001f220000300800 */
[----:B------:R-:W-:Y:S02]  /*22c90*/  IADD3 R12, P1, R12, UR44, RZ ;  /* 0x0000002c0c0c7c10 */ /* 0x000fe4000ff3e0ff */
[----:B------:R-:W-:-:S03]  /*22ca0*/  IADD3 R8, P4, R8, UR44, RZ ;  /* 0x0000002c08087c10 */ /* 0x000fc6000ff9e0ff */
[----:B------:R-:W-:Y:S04]  /*22cb0*/  STL [R1+0x7a4], R12 ;  /* 0x0007a40c01007387 */ /* 0x000fe80000100800 */
[----:B------:R-:W4:Y:S04]  /*22cc0*/  LDL.LU R218, [R1+0x7a8] ;  /* 0x0007a80001da7983 */ /* 0x000f280000300800 */
[----:B------:R-:W-:Y:S01]  /*22cd0*/  STL [R1+0x79c], R8 ;  /* 0x00079c0801007387 */ /* 0x000fe20000100800 */
[----:B------:R-:W-:-:S03]  /*22ce0*/  IADD3.X R197, R197, UR6, RZ, P3, !PT ;  /* 0x00000006c5c57c10 */ /* 0x000fc60009ffe4ff */
[----:B------:R-:W4:Y:S04]  /*22cf0*/  LDL.LU R216, [R1+0x77c] ;  /* 0x00077c0001d87983 */ /* 0x000f280000300800 */
[----:B------:R-:W-:Y:S04]  /*22d00*/  STL [R1+0x7c0], R197 ;  /* 0x0007c0c501007387 */ /* 0x000fe80000100800 */
[----:B------:R-:W4:Y:S04]  /*22d10*/  LDL.LU R214, [R1+0x7a0] ;  /* 0x0007a00001d67983 */ /* 0x000f280000300800 */
[----:B------:R-:W4:Y:S01]  /*22d20*/  LDL.LU R212, [R1+0x774] ;  /* 0x0007740001d47983 */ /* 0x000f220000300800 */
[----:B--2---:R-:W-:-:S05]  /*22d30*/  IADD3 R190, P3, R190, UR44, RZ ;  /* 0x0000002cbebe7c10 */ /* 0x004fca000ff7e0ff */
        /* <DEDUP_REMOVED lines=18> */
[----:B----4-:R-:W-:-:S05]  /*22e60*/  IADD3 R4, P2, R4, UR44, RZ ;  /* 0x0000002c04047c10 */ /* 0x010fca000ff5e0ff */
        /* <DEDUP_REMOVED lines=9> */
[----:B------:R-:W-:-:S05]  /*22f00*/  IADD3 R213, P6, R213, UR44, RZ ;  /* 0x0000002cd5d57c10 */ /* 0x000fca000ffde0ff */
[----:B------:R0:W-:Y:S04]  /*22f10*/  STL [R1+0x784], R213 ;  /* 0x000784d501007387 */ /* 0x0001e80000100800 */
[----:B0-----:R-:W4:Y:S01]  /*22f20*/  LDL.LU R213, [R1+0x71c] ;  /* 0x00071c0001d57983 */ /* 0x001f220000300800 */
[----:B------:R-:W-:Y:S02]  /*22f30*/  IADD3.X R218, R218, UR6, RZ, P5, !PT ;  /* 0x00000006dada7c10 */ /* 0x000fe4000affe4ff */
[----:B------:R-:W-:-:S03]  /*22f40*/  IADD3 R216, P5, R216, UR44, RZ ;  /* 0x0000002cd8d87c10 */ /* 0x000fc6000ffbe0ff */
[----:B------:R-:W-:Y:S01]  /*22f50*/  STL [R1+0x7a8], R218 ;  /* 0x0007a8da01007387 */ /* 0x000fe20000100800 */
[----:B------:R-:W-:-:S03]  /*22f60*/  IADD3.X R214, R214, UR6, RZ, P1, !PT ;  /* 0x00000006d6d67c10 */ /* 0x000fc60008ffe4ff */
[----:B------:R-:W-:Y:S01]  /*22f70*/  STL [R1+0x77c], R216 ;  /* 0x00077cd801007387 */ /* 0x000fe20000100800 */
[----:B------:R-:W-:-:S03]  /*22f80*/  IADD3 R212, P1, R212, UR44, RZ ;  /* 0x0000002cd4d47c10 */ /* 0x000fc6000ff3e0ff */
[----:B------:R-:W-:Y:S04]  /*22f90*/  STL [R1+0x7a0], R214 ;  /* 0x0007a0d601007387 */ /* 0x000fe80000100800 */
[----:B------:R-:W-:Y:S01]  /*22fa0*/  STL [R1+0x774], R212 ;  /* 0x000774d401007387 */ /* 0x000fe20000100800 */
[----:B--2---:R-:W-:Y:S02]  /*22fb0*/  IADD3.X R206, R206, UR6, RZ, P4, !PT ;  /* 0x00000006cece7c10 */ /* 0x004fe4000a7fe4ff */
[----:B------:R-:W-:Y:S02]  /*22fc0*/  IADD3 R198, P4, R198, UR44, RZ ;  /* 0x0000002cc6c67c10 */ /* 0x000fe4000ff9e0ff */
        /* <DEDUP_REMOVED lines=8> */
[----:B0-----:R-:W2:Y:S04]  /*23050*/  LDL.LU R190, [R1+0x740] ;  /* 0x0007400001be7983 */ /* 0x001ea80000300800 */
[----:B------:R-:W-:Y:S04]  /*23060*/  STL [R1+0x790], R188 ;  /* 0x000790bc01007387 */ /* 0x000fe80000100800 */
[----:B------:R-:W-:Y:S01]  /*23070*/  STL [R1+0x788], R184 ;  /* 0x000788b801007387 */ /* 0x000fe20000100800 */
[----:B---3--:R-:W-:-:S03]  /*23080*/  IADD3 R172, P6, R172, UR44, RZ ;  /* 0x0000002cacac7c10 */ /* 0x008fc6000ffde0ff */
        /* <DEDUP_REMOVED lines=14> */
[----:B0-----:R-:W3:Y:S04]  /*23170*/  LDL.LU R197, [R1+0x714] ;  /* 0x0007140001c57983 */ /* 0x001ee80000300800 */
[----:B------:R0:W-:Y:S04]  /*23180*/  STL [R1+0x768], R191 ;  /* 0x000768bf01007387 */ /* 0x0001e80000100800 */
[----:B0-----:R-:W3:Y:S04]  /*23190*/  LDL.LU R191, [R1+0x738] ;  /* 0x0007380001bf7983 */ /* 0x001ee80000300800 */
[----:B------:R-:W-:Y:S04]  /*231a0*/  STL [R1+0x73c], R156 ;  /* 0x00073c9c01007387 */ /* 0x000fe80000100800 */
[----:B------:R-:W-:Y:S01]  /*231b0*/  STL [R1+0x760], R152 ;  /* 0x0007609801007387 */ /* 0x000fe20000100800 */
[----:B----4-:R-:W-:-:S05]  /*231c0*/  IADD3 R20, P3, R20, UR44, RZ ;  /* 0x0000002c14147c10 */ /* 0x010fca000ff7e0ff */
[----:B------:R-:W-:Y:S01]  /*231d0*/  STL [R1+0x734], R20 ;  /* 0x0007341401007387 */ /* 0x000fe20000100800 */
[----:B------:R-:W-:Y:S02]  /*231e0*/  IADD3.X R16, R16, UR6, RZ, P2, !PT ;  /* 0x0000000610107c10 */ /* 0x000fe400097fe4ff */
[----:B------:R-:W-:Y:S02]  /*231f0*/  IADD3 R12, P2, R12, UR44, RZ ;  /* 0x0000002c0c0c7c10 */ /* 0x000fe4000ff5e0ff */
[----:B------:R-:W-:Y:S02]  /*23200*/  IADD3.X R8, R8, UR6, RZ, P6, !PT ;  /* 0x0000000608087c10 */ /* 0x000fe4000b7fe4ff */
[----:B------:R-:W-:Y:S01]  /*23210*/  IADD3 R205, P6, R205, UR44, RZ ;  /* 0x0000002ccdcd7c10 */ /* 0x000fe2000ffde0ff */
[----:B------:R-:W-:Y:S01]  /*23220*/  STL [R1+0x758], R16 ;  /* 0x0007581001007387 */ /* 0x000fe20000100800 */
[----:B------:R-:W-:-:S03]  /*23230*/  IADD3.X R4, R4, UR6, RZ, P5, !PT ;  /* 0x0000000604047c10 */ /* 0x000fc6000affe4ff */
[----:B------:R0:W-:Y:S04]  /*23240*/  STL [R1+0x724], R205 ;  /* 0x000724cd01007387 */ /* 0x0001e80000100800 */
[----:B------:R-:W-:Y:S04]  /*23250*/  STL [R1+0x72c], R12 ;  /* 0x00072c0c01007387 */ /* 0x000fe80000100800 */
[----:B0-----:R-:W4:Y:S04]  /*23260*/  LDL.LU R205, [R1+0x70c] ;  /* 0x00070c0001cd7983 */ /* 0x001f280000300800 */
[----:B------:R-:W-:Y:S04]  /*23270*/  STL [R1+0x750], R8 ;  /* 0x0007500801007387 */ /* 0x000fe80000100800 */
        /* <DEDUP_REMOVED lines=36> */
[----:B------:R0:W-:Y:S01]  /*234c0*/  STL [R1+0x70c], R205 ;  /* 0x00070ccd01007387 */ /* 0x0001e20000100800 */
[----:B------:R-:W-:Y:S02]  /*234d0*/  IADD3.X R220, R220, UR6, RZ, P3, !PT ;  /* 0x00000006dcdc7c10 */ /* 0x000fe40009ffe4ff */
[----:B------:R-:W-:Y:S01]  /*234e0*/  IADD3 R218, P3, R218, UR44, RZ ;  /* 0x0000002cdada7c10 */ /* 0x000fe2000ff7e0ff */
        /* <DEDUP_REMOVED lines=17> */
[----:B------:R-:W-:-:S02]  /*23600*/  IADD3 R184, P1, R184, UR44, RZ ;  /* 0x0000002cb8b87c10 */ /* 0x000fc4000ff3e0ff */
[----:B------:R-:W-:Y:S02]  /*23610*/  IADD3.X R180, R180, UR6, RZ, P4, !PT ;  /* 0x00000006b4b47c10 */ /* 0x000fe4000a7fe4ff */
[----:B------:R-:W-:Y:S01]  /*23620*/  IADD3 R176, P4, R176, UR44, RZ ;  /* 0x0000002cb0b07c10 */ /* 0x000fe2000ff9e0ff */
[----:B------:R-:W-:Y:S04]  /*23630*/  STL [R1+0x6ec], R188 ;  /* 0x0006ecbc01007387 */ /* 0x000fe80000100800 */
[----:B------:R-:W-:Y:S04]  /*23640*/  STL [R1+0x6e4], R184 ;  /* 0x0006e4b801007387 */ /* 0x000fe80000100800 */
[----:B------:R-:W-:Y:S04]  /*23650*/  STL [R1+0x708], R180 ;  /* 0x000708b401007387 */ /* 0x000fe80000100800 */
[----:B------:R-:W-:Y:S01]  /*23660*/  STL [R1+0x6dc], R176 ;  /* 0x0006dcb001007387 */ /* 0x000fe20000100800 */
[----:B--2---:R-:W-:-:S02]  /*23670*/  IADD3.X R172, R172, UR6, RZ, P3, !PT ;  /* 0x00000006acac7c10 */ /* 0x004fc40009ffe4ff */
        /* <DEDUP_REMOVED lines=12> */
[----:B0-----:R-:W2:Y:S04]  /*23740*/  LDL.LU R4, [R1+0x6c0] ;  /* 0x0006c00001047983 */ /* 0x001ea80000300800 */
[----:B------:R0:W-:Y:S01]  /*23750*/  STL [R1+0x6c4], R190 ;  /* 0x0006c4be01007387 */ /* 0x0001e20000100800 */
[----:B---3--:R-:W-:-:S03]  /*23760*/  IADD3.X R20, R20, UR6, RZ, P1, !PT ;  /* 0x0000000614147c10 */ /* 0x008fc60008ffe4ff */
[----:B0-----:R-:W3:Y:S04]  /*23770*/  LDL.LU R190, [R1+0x694] ;  /* 0x0006940001be7983 */ /* 0x001ee80000300800 */
[----:B------:R-:W-:Y:S04]  /*23780*/  STL [R1+0x6e8], R156 ;  /* 0x0006e89c01007387 */ /* 0x000fe80000100800 */
[----:B------:R-:W-:Y:S01]  /*23790*/  STL [R1+0x6bc], R152 ;  /* 0x0006bc9801007387 */ /* 0x000fe20000100800 */
[----:B------:R-:W-:-:S03]  /*237a0*/  IADD3 R16, P1, R16, UR44, RZ ;  /* 0x0000002c10107c10 */ /* 0x000fc6000ff3e0ff */
[----:B------:R-:W-:Y:S01]  /*237b0*/  STL [R1+0x6e0], R20 ;  /* 0x0006e01401007387 */ /* 0x000fe20000100800 */
[----:B------:R-:W-:-:S03]  /*237c0*/  IADD3.X R12, R12, UR6, RZ, P4, !PT ;  /* 0x000000060c0c7c10 */ /* 0x000fc6000a7fe4ff */
[----:B------:R-:W-:Y:S01]  /*237d0*/  STL [R1+0x6b4], R16 ;  /* 0x0006b41001007387 */ /* 0x000fe20000100800 */
[----:B------:R-:W-:Y:S02]  /*237e0*/  IADD3 R8, P4, R8, UR44, RZ ;  /* 0x0000002c08087c10 */ /* 0x000fe4000ff9e0ff */
[----:B------:R-:W-:Y:S02]  /*237f0*/  IADD3.X R191, R191, UR6, RZ, P3, !PT ;  /* 0x00000006bfbf7c10 */ /* 0x000fe40009ffe4ff */
[----:B------:R-:W-:-:S03]  /*23800*/  IADD3 R197, P3, R197, UR44, RZ ;  /* 0x0000002cc5c57c10 */ /* 0x000fc6000ff7e0ff */
[----:B------:R0:W-:Y:S04]  /*23810*/  STL [R1+0x6d0], R191 ;  /* 0x0006d0bf01007387 */ /* 0x0001e80000100800 */
[----:B------:R-:W-:Y:S04]  /*23820*/  STL [R1+0x6d8], R12 ;  /* 0x0006d80c01007387 */ /* 0x000fe80000100800 */
[----:B0-----:R-:W3:Y:S04]  /*23830*/  LDL.LU R191, [R1+0x6b8] ;  /* 0x0006b80001bf7983 */ /* 0x001ee80000300800 */
[----:B------:R-:W-:Y:S04]  /*23840*/  STL [R1+0x6ac], R8 ;  /* 0x0006ac0801007387 */ /* 0x000fe80000100800 */
[----:B------:R-:W3:Y:S04]  /*23850*/  LDL.LU R220, [R1+0x68c] ;  /* 0x00068c0001dc7983 */ /* 0x000ee80000300800 */
[----:B------:R-:W3:Y:S04]  /*23860*/  LDL.LU R218, [R1+0x6b0] ;  /* 0x0006b00001da7983 */ /* 0x000ee80000300800 */
[----:B------:R-:W-:Y:S04]  /*23870*/  STL [R1+0x6a4], R197 ;  /* 0x0006a4c501007387 */ /* 0x000fe80000100800 */
[----:B------:R-:W3:Y:S01]  /*23880*/  LDL.LU R216, [R1+0x684] ;  /* 0x0006840001d87983 */ /* 0x000ee20000300800 */
[----:B----4-:R-:W-:-:S05]  /*23890*/  IADD3.X R205, R205, UR6, RZ, P2, !PT ;  /* 0x00000006cdcd7c10 */ /* 0x010fca00097fe4ff */
        /* <DEDUP_REMOVED lines=40> */
[----:B------:R-:W-:-:S03]  /*23b20*/  IADD3 R212, P4, R212, UR44, RZ ;  /* 0x0000002cd4d47c10 */ /* 0x000fc6000ff9e0ff */
[----:B------:R-:W-:Y:S01]  /*23b30*/  STL [R1+0x6a8], R214 ;  /* 0x0006a8d601007387 */ /* 0x000fe20000100800 */
[----:B------:R-:W-:-:S03]  /*23b40*/  IADD3.X R206, R206, UR6, RZ, P3, !PT ;  /* 0x00000006cece7c10 */ /* 0x000fc60009ffe4ff */
[----:B------:R-:W-:Y:S01]  /*23b50*/  STL [R1+0x67c], R212 ;  /* 0x00067cd401007387 */ /* 0x000fe20000100800 */
        /* <DEDUP_REMOVED lines=24> */
[----:B------:R-:W-:Y:S04]  /*23ce0*/  STL [R1+0x678], R160 ;  /* 0x000678a001007387 */ /* 0x000fe80000100800 */
[----:B0-----:R-:W4:Y:S04]  /*23cf0*/  LDL.LU R197, [R1+0x3fc] ;  /* 0x0003fc0001c57983 */ /* 0x001f280000300800 */
[----:B------:R0:W-:Y:S04]  /*23d00*/  STL [R1+0x670], R213 ;  /* 0x000670d501007387 */ /* 0x0001e80000100800 */
[----:B0-----:R-:W4:Y:S01]  /*23d10*/  LDL.LU R213, [R1+0x640] ;  /* 0x0006400001d57983 */ /* 0x001f220000300800 */
[----:B------:R-:W-:-:S02]  /*23d20*/  IADD3 R156, P3, R156, UR44, RZ ;  /* 0x0000002c9c9c7c10 */ /* 0x000fc4000ff7e0ff */
[----:B------:R-:W-:-:S03]  /*23d30*/  IADD3.X R152, R152, UR6, RZ, P2, !PT ;  /* 0x0000000698987c10 */ /* 0x000fc600097fe4ff */
[----:B------:R-:W-:Y:S04]  /*23d40*/  STL [R1+0x644], R156 ;  /* 0x0006449c01007387 */ /* 0x000fe80000100800 */
[----:B------:R-:W-:Y:S01]  /*23d50*/  STL [R1+0x668], R152 ;  /* 0x0006689801007387 */ /* 0x000fe20000100800 */
[----:B--2---:R-:W-:-:S05]  /*23d60*/  IADD3 R20, P2, R20, UR44, RZ ;  /* 0x0000002c14147c10 */ /* 0x004fca000ff5e0ff */
[----:B------:R-:W-:Y:S01]  /*23d70*/  STL [R1+0x63c], R20 ;  /* 0x00063c1401007387 */ /* 0x000fe20000100800 */
[----:B---3--:R-:W-:Y:S02]  /*23d80*/  IADD3.X R16, R16, UR6, RZ, P6, !PT ;  /* 0x0000000610107c10 */ /* 0x008fe4000b7fe4ff */
[----:B------:R-:W-:Y:S02]  /*23d90*/  IADD3 R12, P6, R12, UR44, RZ ;  /* 0x0000002c0c0c7c10 */ /* 0x000fe4000ffde0ff */
[----:B------:R-:W-:Y:S02]  /*23da0*/  IADD3.X R8, R8, UR6, RZ, P5, !PT ;  /* 0x0000000608087c10 */ /* 0x000fe4000affe4ff */
[----:B------:R-:W-:Y:S01]  /*23db0*/  IADD3 R190, P5, R190, UR44, RZ ;  /* 0x0000002cbebe7c10 */ /* 0x000fe2000ffbe0ff */
[----:B------:R-:W-:Y:S01]  /*23dc0*/  STL [R1+0x660], R16 ;  /* 0x0006601001007387 */ /* 0x000fe20000100800 */
[----:B------:R-:W-:-:S03]  /*23dd0*/  IADD3.X R4, R4, UR6, RZ, P1, !PT ;  /* 0x0000000604047c10 */ /* 0x000fc60008ffe4ff */
[----:B------:R0:W-:Y:S04]  /*23de0*/  STL [R1+0x62c], R190 ;  /* 0x00062cbe01007387 */ /* 0x0001e80000100800 */
[----:B------:R-:W-:Y:S04]  /*23df0*/  STL [R1+0x634], R12 ;  /* 0x0006340c01007387 */ /* 0x000fe80000100800 */
[----:B0-----:R-:W2:Y:S04]  /*23e00*/  LDL.LU R190, [R1+0x3f4] ;  /* 0x0003f40001be7983 */ /* 0x001ea80000300800 */
[----:B------:R-:W-:Y:S04]  /*23e10*/  STL [R1+0x658], R8 ;  /* 0x0006580801007387 */ /* 0x000fe80000100800 */
[----:B------:R-:W3:Y:S04]  /*23e20*/  LDL.LU R220, [R1+0x638] ;  /* 0x0006380001dc7983 */ /* 0x000ee80000300800 */
[----:B------:R-:W3:Y:S01]  /*23e30*/  LDL.LU R218, [R1+0x3ec] ;  /* 0x0003ec0001da7983 */ /* 0x000ee20000300800 */
[----:B------:R-:W-:-:S03]  /*23e40*/  IADD3 R191, P1, R191, UR44, RZ ;  /* 0x0000002cbfbf7c10 */ /* 0x000fc6000ff3e0ff */
[----:B------:R-:W-:Y:S04]  /*23e50*/  STL [R1+0x650], R4 ;  /* 0x0006500401007387 */ /* 0x000fe80000100800 */
[----:B------:R-:W3:Y:S04]  /*23e60*/  LDL.LU R216, [R1+0x630] ;  /* 0x0006300001d87983 */ /* 0x000ee80000300800 */
        /* <DEDUP_REMOVED lines=31> */
[----:B------:R0:W-:Y:S01]  /*24060*/  STL [R1+0x3f4], R190 ;  /* 0x0003f4be01007387 */ /* 0x0001e20000100800 */
[----:B---3--:R-:W-:Y:S02]  /*24070*/  IADD3.X R220, R220, UR6, RZ, P2, !PT ;  /* 0x00000006dcdc7c10 */ /* 0x008fe400097fe4ff */
[----:B------:R-:W-:Y:S01]  /*24080*/  IADD3 R218, P2, R218, UR44, RZ ;  /* 0x0000002cdada7c10 */ /* 0x000fe2000ff5e0ff */
[----:B0-----:R-:W2:Y:S04]  /*24090*/  LDL.LU R190, [R1+0x3b0] ;  /* 0x0003b00001be7983 */ /* 0x001ea80000300800 */
        /* <DEDUP_REMOVED lines=54> */
[----:B------:R-:W4:Y:S04]  /*24400*/  LDL.LU R218, [R1+0x398] ;  /* 0x0003980001da7983 */ /* 0x000f280000300800 */
[----:B------:R-:W-:Y:S04]  /*24410*/  STL [R1+0x38c], R197 ;  /* 0x00038cc501007387 */ /* 0x000fe80000100800 */
        /* <DEDUP_REMOVED lines=35> */
[----:B------:R-:W-:Y:S02]  /*24650*/  IADD3 R220, P1, R220, UR44, RZ ;  /* 0x0000002cdcdc7c10 */ /* 0x000fe4000ff3e0ff */
[----:B------:R-:W-:Y:S02]  /*24660*/  IADD3.X R218, R218, UR6, RZ, P4, !PT ;  /* 0x00000006dada7c10 */ /* 0x000fe4000a7fe4ff */
[----:B------:R-:W-:Y:S01]  /*24670*/  IADD3 R216, P4, R216, UR44, RZ ;  /* 0x0000002cd8d87c10 */ /* 0x000fe2000ff9e0ff */
        /* <DEDUP_REMOVED lines=19> */
[----:B------:R-:W-:Y:S04]  /*247b0*/  STL [R1+0x378], R184 ;  /* 0x000378b801007387 */ /* 0x000fe80000100800 */
[----:B------:R-:W-:Y:S01]  /*247c0*/  STL [R1+0x34c], R180 ;  /* 0x00034cb401007387 */ /* 0x000fe20000100800 */
[----:B---3--:R-:W-:-:S03]  /*247d0*/  IADD3 R172, P1, R172, UR44, RZ ;  /* 0x0000002cacac7c10 */ /* 0x008fc6000ff3e0ff */
        /* <DEDUP_REMOVED lines=110> */
[----:B------:R-:W-:Y:S04]  /*24ec0*/  STL [R1+0x2ac], R20 ;  /* 0x0002ac1401007387 */ /* 0x000fe80000100800 */
[----:B------:R-:W-:Y:S01]  /*24ed0*/  STL [R1+0x2d0], R16 ;  /* 0x0002d01001007387 */ /* 0x000fe20000100800 */
[----:B------:R-:W-:Y:S02]  /*24ee0*/  IADD3 R12, P3, R12, UR44, RZ ;  /* 0x0000002c0c0c7c10 */ /* 0x000fe4000ff7e0ff */
        /* <DEDUP_REMOVED lines=42> */
[----:B------:R-:W2:Y:S01]  /*25190*/  LDL.LU R197, [R1+0x240] ;  /* 0x0002400001c57983 */ /* 0x000ea20000300800 */
[----:B---3--:R-:W-:-:S05]  /*251a0*/  IADD3 R191, P1, R191, UR44, RZ ;  /* 0x0000002cbfbf7c10 */ /* 0x008fca000ff3e0ff */
[----:B------:R0:W-:Y:S01]  /*251b0*/  STL [R1+0x284], R191 ;  /* 0x000284bf01007387 */ /* 0x0001e20000100800 */
[----:B------:R-:W-:Y:S02]  /*251c0*/  IADD3.X R249, R249, UR6, RZ, P4, !PT ;  /* 0x00000006f9f97c10 */ /* 0x000fe4000a7fe4ff */
[----:B------:R-:W-:Y:S01]  /*251d0*/  IADD3 R220, P4, R220, UR44, RZ ;  /* 0x0000002cdcdc7c10 */ /* 0x000fe2000ff9e0ff */
[----:B0-----:R-:W3:Y:S01]  /*251e0*/  LDL.LU R191, [R1+0x214] ;  /* 0x0002140001bf7983 */ /* 0x001ee20000300800 */
[----:B------:R-:W-:-:S03]  /*251f0*/  IADD3.X R218, R218, UR6, RZ, P3, !PT ;  /* 0x00000006dada7c10 */ /* 0x000fc60009ffe4ff */
[----:B------:R-:W-:Y:S04]  /*25200*/  STL [R1+0x2a8], R249 ;  /* 0x0002a8f901007387 */ /* 0x000fe80000100800 */
[----:B------:R-:W-:Y:S04]  /*25210*/  STL [R1+0x27c], R220 ;  /* 0x00027cdc01007387 */ /* 0x000fe80000100800 */
[----:B------:R-:W-:Y:S01]  /*25220*/  STL [R1+0x2a0], R218 ;  /* 0x0002a0da01007387 */ /* 0x000fe20000100800 */
[----:B----4-:R-:W-:Y:S02]  /*25230*/  IADD3 R216, P3, R216, UR44, RZ ;  /* 0x0000002cd8d87c10 */ /* 0x010fe4000ff7e0ff */
[----:B------:R-:W-:-:S03]  /*25240*/  IADD3.X R214, R214, UR6, RZ, P2, !PT ;  /* 0x00000006d6d67c10 */ /* 0x000fc600097fe4ff */
[----:B------:R-:W-:Y:S01]  /*25250*/  STL [R1+0x274], R216 ;  /* 0x000274d801007387 */ /* 0x000fe20000100800 */
[----:B------:R-:W-:-:S03]  /*25260*/  IADD3 R212, P2, R212, UR44, RZ ;  /* 0x0000002cd4d47c10 */ /* 0x000fc6000ff5e0ff */
        /* <DEDUP_REMOVED lines=10> */
[----:B0-----:R-:W4:Y:S04]  /*25310*/  LDL.LU R205, [R1+0x238] ;  /* 0x0002380001cd7983 */ /* 0x001f280000300800 */
[----:B------:R-:W-:Y:S04]  /*25320*/  STL [R1+0x264], R198 ;  /* 0x000264c601007387 */ /* 0x000fe80000100800 */
        /* <DEDUP_REMOVED lines=20> */
[----:B------:R-:W-:Y:S04]  /*25470*/  STL [R1+0x23c], R156 ;  /* 0x00023c9c01007387 */ /* 0x000fe80000100800 */
[----:B------:R-:W-:Y:S04]  /*25480*/  STL [R1+0x234], R152 ;  /* 0x0002349801007387 */ /* 0x000fe80000100800 */
[----:B------:R-:W-:Y:S04]  /*25490*/  STL [R1+0x258], R20 ;  /* 0x0002581401007387 */ /* 0x000fe80000100800 */
[----:B------:R-:W-:Y:S01]  /*254a0*/  STL [R1+0x22c], R16 ;  /* 0x00022c1001007387 */ /* 0x000fe20000100800 */
[----:B--2---:R-:W-:-:S02]  /*254b0*/  IADD3.X R12, R12, UR6, RZ, P1, !PT ;  /* 0x000000060c0c7c10 */ /* 0x004fc40008ffe4ff */
        /* <DEDUP_REMOVED lines=9> */
[----:B------:R-:W2:Y:S04]  /*25550*/  LDL.LU R249, [R1+0x204] ;  /* 0x0002040001f97983 */ /* 0x000ea80000300800 */
[----:B------:R-:W2:Y:S04]  /*25560*/  LDL.LU R220, [R1+0x228] ;  /* 0x0002280001dc7983 */ /* 0x000ea80000300800 */
[----:B------:R-:W-:Y:S04]  /*25570*/  STL [R1+0x240], R197 ;  /* 0x000240c501007387 */ /* 0x000fe80000100800 */
        /* <DEDUP_REMOVED lines=31> */
[----:B--2---:R-:W-:-:S05]  /*25770*/  IADD3.X R190, R190, UR6, RZ, P6, !PT ;  /* 0x00000006bebe7c10 */ /* 0x004fca000b7fe4ff */
[----:B------:R0:W-:Y:S01]  /*25780*/  STL [R1+0x230], R190 ;  /* 0x000230be01007387 */ /* 0x0001e20000100800 */
[----:B------:R-:W-:Y:S02]  /*25790*/  IADD3 R249, P6, R249, UR44, RZ ;  /* 0x0000002cf9f97c10 */ /* 0x000fe4000ffde0ff */
[----:B------:R-:W-:Y:S01]  /*257a0*/  IADD3.X R220, R220, UR6, RZ, P5, !PT ;  /* 0x00000006dcdc7c10 */ /* 0x000fe2000affe4ff */
[----:B0-----:R-:W2:Y:S01]  /*257b0*/  LDL.LU R190, [R1+0x1c0] ;  /* 0x0001c00001be7983 */ /* 0x001ea20000300800 */
[----:B------:R-:W-:-:S03]  /*257c0*/  IADD3 R218, P5, R218, UR44, RZ ;  /* 0x0000002cdada7c10 */ /* 0x000fc6000ffbe0ff */
[----:B------:R-:W-:Y:S04]  /*257d0*/  STL [R1+0x204], R249 ;  /* 0x000204f901007387 */ /* 0x000fe80000100800 */
[----:B------:R-:W-:Y:S04]  /*257e0*/  STL [R1+0x228], R220 ;  /* 0x000228dc01007387 */ /* 0x000fe80000100800 */
[----:B------:R-:W-:Y:S01]  /*257f0*/  STL [R1+0x1fc], R218 ;  /* 0x0001fcda01007387 */ /* 0x000fe20000100800 */
[----:B---3--:R-:W-:Y:S02]  /*25800*/  IADD3.X R216, R216, UR6, RZ, P1, !PT ;  /* 0x00000006d8d87c10 */ /* 0x008fe40008ffe4ff */
        /* <DEDUP_REMOVED lines=11> */
[----:B------:R-:W-:Y:S02]  /*258c0*/  IADD3 R184, P2, R184, UR44, RZ ;  /* 0x0000002cb8b87c10 */ /* 0x000fe4000ff5e0ff */
[----:B------:R-:W-:Y:S01]  /*258d0*/  IADD3.X R180, R180, UR6, RZ, P6, !PT ;  /* 0x00000006b4b47c10 */ /* 0x000fe2000b7fe4ff */
[----:B0-----:R-:W3:Y:S04]  /*258e0*/  LDL.LU R191, [R1+0x194] ;  /* 0x0001940001bf7983 */ /* 0x001ee80000300800 */
[----:B------:R-:W-:Y:S04]  /*258f0*/  STL [R1+0x210], R198 ;  /* 0x000210c601007387 */ /* 0x000fe80000100800 */
[----:B------:R-:W-:Y:S04]  /*25900*/  STL [R1+0x208], R188 ;  /* 0x000208bc01007387 */ /* 0x000fe80000100800 */
[----:B------:R-:W-:Y:S04]  /*25910*/  STL [R1+0x1dc], R184 ;  /* 0x0001dcb801007387 */ /* 0x000fe80000100800 */
[----:B------:R-:W-:Y:S01]  /*25920*/  STL [R1+0x200], R180 ;  /* 0x000200b401007387 */ /* 0x000fe20000100800 */
[----:B----4-:R-:W-:-:S02]  /*25930*/  IADD3 R176, P6, R176, UR44, RZ ;  /* 0x0000002cb0b07c10 */ /* 0x010fc4000ffde0ff */
[----:B------:R-:W-:-:S03]  /*25940*/  IADD3.X R172, R172, UR6, RZ, P5, !PT ;  /* 0x00000006acac7c10 */ /* 0x000fc6000affe4ff */
[----:B------:R-:W-:Y:S01]  /*25950*/  STL [R1+0x1d4], R176 ;  /* 0x0001d4b001007387 */ /* 0x000fe20000100800 */
        /* <DEDUP_REMOVED lines=13> */
[----:B0-----:R-:W4:Y:S04]  /*25a30*/  LDL.LU R205, [R1+0x1b8] ;  /* 0x0001b80001cd7983 */ /* 0x001f280000300800 */
[----:B------:R-:W-:Y:S04]  /*25a40*/  STL [R1+0x1e8], R156 ;  /* 0x0001e89c01007387 */ /* 0x000fe80000100800 */
        /* <DEDUP_REMOVED lines=51> */
[----:B------:R-:W-:Y:S02]  /*25d80*/  IADD3 R220, P3, R220, UR44, RZ ;  /* 0x0000002cdcdc7c10 */ /* 0x000fe4000ff7e0ff */
[----:B------:R-:W-:Y:S01]  /*25d90*/  IADD3.X R218, R218, UR6, RZ, P2, !PT ;  /* 0x00000006dada7c10 */ /* 0x000fe200097fe4ff */
[----:B------:R-:W-:Y:S04]  /*25da0*/  STL [R1+0x1b0], R249 ;  /* 0x0001b0f901007387 */ /* 0x000fe80000100800 */
[----:B------:R-:W-:Y:S04]  /*25db0*/  STL [R1+0x184], R220 ;  /* 0x000184dc01007387 */ /* 0x000fe80000100800 */
[----:B------:R-:W-:Y:S01]  /*25dc0*/  STL [R1+0x1a8], R218 ;  /* 0x0001a8da01007387 */ /* 0x000fe20000100800 */
[----:B--2---:R-:W-:-:S02]  /*25dd0*/  IADD3 R216, P2, R216, UR44, RZ ;  /* 0x0000002cd8d87c10 */ /* 0x004fc4000ff5e0ff */
        /* <DEDUP_REMOVED lines=9> */
[----:B------:R0:W-:Y:S01]  /*25e70*/  STL [R1+0x190], R190 ;  /* 0x000190be01007387 */ /* 0x0001e20000100800 */
[----:B------:R-:W-:-:S03]  /*25e80*/  IADD3.X R184, R184, UR6, RZ, P4, !PT ;  /* 0x00000006b8b87c10 */ /* 0x000fc6000a7fe4ff */
[----:B------:R-:W-:Y:S01]  /*25e90*/  STL [R1+0x198], R206 ;  /* 0x000198ce01007387 */ /* 0x000fe20000100800 */
[----:B------:R-:W-:-:S03]  /*25ea0*/  IADD3 R180, P4, R180, UR44, RZ ;  /* 0x0000002cb4b47c10 */ /* 0x000fc6000ff9e0ff */
[----:B0-----:R-:W2:Y:S04]  /*25eb0*/  LDL.LU R190, [R1+0x140] ;  /* 0x0001400001be7983 */ /* 0x001ea80000300800 */
[----:B------:R-:W-:Y:S04]  /*25ec0*/  STL [R1+0x16c], R198 ;  /* 0x00016cc601007387 */ /* 0x000fe80000100800 */
[----:B------:R-:W-:Y:S04]  /*25ed0*/  STL [R1+0x164], R188 ;  /* 0x000164bc01007387 */ /* 0x000fe80000100800 */
[----:B------:R-:W-:Y:S04]  /*25ee0*/  STL [R1+0x188], R184 ;  /* 0x000188b801007387 */ /* 0x000fe80000100800 */
[----:B------:R-:W-:Y:S01]  /*25ef0*/  STL [R1+0x15c], R180 ;  /* 0x00015cb401007387 */ /* 0x000fe20000100800 */
[----:B---3--:R-:W-:-:S02]  /*25f00*/  IADD3.X R176, R176, UR6, RZ, P3, !PT ;  /* 0x00000006b0b07c10 */ /* 0x008fc40009ffe4ff */
        /* <DEDUP_REMOVED lines=64> */
[----:B----4-:R-:W-:-:S05]  /*26310*/  IADD3.X R205, R205, UR6, RZ, P5, !PT ;  /* 0x00000006cdcd7c10 */ /* 0x010fca000affe4ff */
[----:B------:R0:W-:Y:S01]  /*26320*/  STL [R1+0x138], R205 ;  /* 0x000138cd01007387 */ /* 0x0001e20000100800 */
[----:B------:R-:W-:Y:S02]  /*26330*/  IADD3 R249, P5, R249, UR44, RZ ;  /* 0x0000002cf9f97c10 */ /* 0x000fe4000ffbe0ff */
[----:B------:R-:W-:Y:S01]  /*26340*/  IADD3.X R220, R220, UR6, RZ, P1, !PT ;  /* 0x00000006dcdc7c10 */ /* 0x000fe20008ffe4ff */
[----:B0-----:R-:W4:Y:S01]  /*26350*/  LDL.LU R205, [R1+0xc8] ;  /* 0x0000c80001cd7983 */ /* 0x001f220000300800 */
[----:B------:R-:W-:-:S03]  /*26360*/  IADD3 R218, P1, R218, UR44, RZ ;  /* 0x0000002cdada7c10 */ /* 0x000fc6000ff3e0ff */
        /* <DEDUP_REMOVED lines=12> */
[----:B------:R0:W-:Y:S04]  /*26430*/  STL [R1+0xec], R213 ;  /* 0x0000ecd501007387 */ /* 0x0001e80000100800 */
[----:B------:R-:W-:Y:S04]  /*26440*/  STL [R1+0xf4], R206 ;  /* 0x0000f4ce01007387 */ /* 0x000fe80000100800 */
[----:B0-----:R-:W4:Y:S01]  /*26450*/  LDL.LU R213, [R1+0x9c] ;  /* 0x00009c0001d57983 */ /* 0x001f220000300800 */
[----:B------:R-:W-:Y:S01]  /*26460*/  WARPGROUP.ARRIVE ;  /* 0x00000000000079c5 */ /* 0x000fe20000000000 */
[----:B------:R-:W-:Y:S01]  /*26470*/  UMOV UR13, 0x40000040 ;  /* 0x40000040000d7882 */ /* 0x000fe20000000000 */
[----:B------:R-:W-:-:S04]  /*26480*/  UMOV UR15, 0x40000040 ;  /* 0x40000040000f7882 */ /* 0x000fc80000000000 */
[----:B------:R-:W-:Y:S01]  /*26490*/  HGMMA.64x256x16.F32.BF16 R24, gdesc[UR12].tnspA, R24 ;  /* 0x23e000000c1879f0 */ /* 0x000fe20008701818 */
[----:B------:R-:W-:Y:S02]  /*264a0*/  IADD3.X R188, R188, UR6, RZ, P6, !PT ;  /* 0x00000006bcbc7c10 */ /* 0x000fe4000b7fe4ff */
[----:B------:R-:W-:Y:S02]  /*264b0*/  IADD3 R184, P6, R184, UR44, RZ ;  /* 0x0000002cb8b87c10 */ /* 0x000fe4000ffde0ff */
[----:B------:R-:W-:Y:S01]  /*264c0*/  IADD3.X R180, R180, UR6, RZ, P5, !PT ;  /* 0x00000006b4b47c10 */ /* 0x000fe2000affe4ff */
[----:B------:R-:W-:Y:S04]  /*264d0*/  STL [R1+0x118], R198 ;  /* 0x000118c601007387 */ /* 0x000fe80000100800 */
        /* <DEDUP_REMOVED lines=22> */
[----:B------:R-:W-:Y:S04]  /*26640*/  STL [R1+0xbc], R20 ;  /* 0x0000bc1401007387 */ /* 0x000fe80000100800 */
[----:B------:R-:W-:Y:S01]  /*26650*/  STL [R1+0xe0], R16 ;  /* 0x0000e01001007387 */ /* 0x000fe20000100800 */
[----:B---3--:R-:W-:-:S02]  /*26660*/  IADD3 R12, P6, R12, UR44, RZ ;  /* 0x0000002c0c0c7c10 */ /* 0x008fc4000ffde0ff */
[----:B------:R-:W-:-:S03]  /*26670*/  IADD3.X R8, R8, UR6, RZ, P5, !PT ;  /* 0x0000000608087c10 */ /* 0x000fc6000affe4ff */
[----:B------:R-:W-:Y:S01]  /*26680*/  STL [R1+0xb4], R12 ;  /* 0x0000b40c01007387 */ /* 0x000fe20000100800 */
[----:B------:R-:W-:Y:S02]  /*26690*/  IADD3 R4, P5, R4, UR44, RZ ;  /* 0x0000002c04047c10 */ /* 0x000fe4000ffbe0ff */
[----:B------:R-:W-:Y:S02]  /*266a0*/  IADD3.X R191, R191, UR6, RZ, P1, !PT ;  /* 0x00000006bfbf7c10 */ /* 0x000fe40008ffe4ff */
[----:B------:R-:W-:-:S03]  /*266b0*/  IADD3 R197, P1, R197, UR44, RZ ;  /* 0x0000002cc5c57c10 */ /* 0x000fc6000ff3e0ff */
[----:B------:R0:W-:Y:S04]  /*266c0*/  STL [R1+0xd0], R191 ;  /* 0x0000d0bf01007387 */ /* 0x0001e80000100800 */
[----:B------:R1:W-:Y:S04]  /*266d0*/  STL [R1+0xd8], R8 ;  /* 0x0000d80801007387 */ /* 0x0003e80000100800 */
[----:B0-----:R-:W3:Y:S04]  /*266e0*/  LDL.LU R191, [R1+0x94] ;  /* 0x0000940001bf7983 */ /* 0x001ee80000300800 */
[----:B------:R0:W-:Y:S04]  /*266f0*/  STL [R1+0xac], R4 ;  /* 0x0000ac0401007387 */ /* 0x0001e80000100800 */
[----:B------:R-:W3:Y:S04]  /*26700*/  LDL.LU R249, [R1+0xb8] ;  /* 0x0000b80001f97983 */ /* 0x000ee80000300800 */
[----:B------:R-:W3:Y:S04]  /*26710*/  LDL.LU R220, [R1+0x8c] ;  /* 0x00008c0001dc7983 */ /* 0x000ee80000300800 */
[----:B------:R0:W-:Y:S04]  /*26720*/  STL [R1+0xa4], R197 ;  /* 0x0000a4c501007387 */ /* 0x0001e80000100800 */
[----:B------:R-:W3:Y:S01]  /*26730*/  LDL.LU R218, [R1+0xb0] ;  /* 0x0000b00001da7983 */ /* 0x000ee20000300800 */
[----:B------:R-:W-:Y:S01]  /*26740*/  HGMMA.64x256x16.F32.BF16 R24, gdesc[UR8].tnspA, R24 ;  /* 0x23e00000081879f0 */ /* 0x000fe20008701818 */
[----:B----4-:R-:W-:-:S05]  /*26750*/  IADD3.X R205, R205, UR6, RZ, P4, !PT ;  /* 0x00000006cdcd7c10 */ /* 0x010fca000a7fe4ff */
[----:B------:R4:W-:Y:S04]  /*26760*/  STL [R1+0xc8], R205 ;  /* 0x0000c8cd01007387 */ /* 0x0009e80000100800 */
[----:B------:R-:W3:Y:S04]  /*26770*/  LDL.LU R216, [R1+0x84] ;  /* 0x0000840001d87983 */ /* 0x000ee80000300800 */
[----:B------:R-:W3:Y:S04]  /*26780*/  LDL.LU R214, [R1+0xa8] ;  /* 0x0000a80001d67983 */ /* 0x000ee80000300800 */
[----:B------:R-:W3:Y:S04]  /*26790*/  LDL.LU R212, [R1+0x7c] ;  /* 0x00007c0001d47983 */ /* 0x000ee80000300800 */
[----:B------:R-:W3:Y:S04]  /*267a0*/  LDL.LU R206, [R1+0xa0] ;  /* 0x0000a00001ce7983 */ /* 0x000ee80000300800 */
[----:B------:R-:W3:Y:S04]  /*267b0*/  LDL.LU R198, [R1+0x74] ;  /* 0x0000740001c67983 */ /* 0x000ee80000300800 */
[----:B------:R-:W3:Y:S04]  /*267c0*/  LDL.LU R188, [R1+0x98] ;  /* 0x0000980001bc7983 */ /* 0x000ee80000300800 */
[----:B------:R-:W3:Y:S04]  /*267d0*/  LDL.LU R184, [R1+0x90] ;  /* 0x0000900001b87983 */ /* 0x000ee80000300800 */
[----:B------:R-:W3:Y:S04]  /*267e0*/  LDL.LU R180, [R1+0x64] ;  /* 0x0000640001b47983 */ /* 0x000ee80000300800 */
[----:B------:R-:W3:Y:S01]  /*267f0*/  LDL.LU R176, [R1+0x88] ;  /* 0x0000880001b07983 */ /* 0x000ee20000300800 */
[----:B------:R-:W-:-:S05]  /*26800*/  IADD3 R213, P4, R213, UR44, RZ ;  /* 0x0000002cd5d57c10 */ /* 0x000fca000ff9e0ff */
        /* <DEDUP_REMOVED lines=10> */
[----:B-1----:R-:W3:Y:S01]  /*268b0*/  LDL.LU R8, [R1+0x34] ;  /* 0x0000340001087983 */ /* 0x002ee20000300800 */
[----:B------:R-:W-:Y:S01]  /*268c0*/  HGMMA.64x256x16.F32.BF16 R24, gdesc[UR20].tnspA, R24 ;  /* 0x23e00000141879f0 */ /* 0x000fe20008701818 */
[----:B--2---:R-:W-:-:S05]  /*268d0*/  IADD3.X R190, R190, UR6, RZ, P3, !PT ;  /* 0x00000006bebe7c10 */ /* 0x004fca0009ffe4ff */
[----:B------:R1:W-:Y:S04]  /*268e0*/  STL [R1+0xc0], R190 ;  /* 0x0000c0be01007387 */ /* 0x0003e80000100800 */
[----:B0-----:R-:W2:Y:S04]  /*268f0*/  LDL.LU R4, [R1+0x58] ;  /* 0x0000580001047983 */ /* 0x001ea80000300800 */
[----:B------:R-:W2:Y:S04]  /*26900*/  LDL.LU R197, [R1+0x2c] ;  /* 0x00002c0001c57983 */ /* 0x000ea80000300800 */
[----:B----4-:R-:W4:Y:S04]  /*26910*/  LDL.LU R205, [R1+0x50] ;  /* 0x0000500001cd7983 */ /* 0x010f280000300800 */
[----:B------:R-:W4:Y:S04]  /*26920*/  LDL.LU R213, [R1+0x604] ;  /* 0x0006040001d57983 */ /* 0x000f280000300800 */
[----:B-1----:R-:W4:Y:S01]  /*26930*/  LDL.LU R190, [R1+0x40] ;  /* 0x0000400001be7983 */ /* 0x002f220000300800 */
        /* <DEDUP_REMOVED lines=9> */
[----:B------:R-:W-:Y:S01]  /*269d0*/  HGMMA.64x256x16.F32.BF16 R24, gdesc[UR24].tnspA, R24 ;  /* 0x23e00000181879f0 */ /* 0x000fe20008701818 */
[----:B------:R-:W-:-:S02]  /*269e0*/  IADD3 R216, P6, R216, UR44, RZ ;  /* 0x0000002cd8d87c10 */ /* 0x000fc4000ffde0ff */
        /* <DEDUP_REMOVED lines=15> */
[----:B0-----:R-:W3:Y:S04]  /*26ae0*/  LDL.LU R2, [R1+0xb68] ;  /* 0x000b680001027983 */ /* 0x001ee80000300800 */
        /* <DEDUP_REMOVED lines=15> */
[----:B------:R-:W-:Y:S04]  /*26be0*/  STL [R1+0x4c], R156 ;  /* 0x00004c9c01007387 */ /* 0x000fe80000100800 */
[----:B------:R0:W-:Y:S04]  /*26bf0*/  STL [R1+0x68], R0 ;  /* 0x0000680001007387 */ /* 0x0001e80000100800 */
[----:B------:R-:W-:Y:S04]  /*26c00*/  STL [R1+0x70], R152 ;  /* 0x0000709801007387 */ /* 0x000fe80000100800 */
[----:B0-----:R-:W3:Y:S01]  /*26c10*/  LDL.LU R0, [R1+0xb64] ;  /* 0x000b640001007983 */ /* 0x001ee20000300800 */
[----:B------:R-:W-:Y:S01]  /*26c20*/  HGMMA.64x256x16.F32.BF16 R24, gdesc[UR28].tnspA, R24 ;  /* 0x23e000001c1879f0 */ /* 0x000fe20008701818 */
[----:B------:R-:W-:-:S02]  /*26c30*/  IADD3 R20, P1, R20, UR44, RZ ;  /* 0x0000002c14147c10 */ /* 0x000fc4000ff3e0ff */
[----:B------:R-:W-:Y:S02]  /*26c40*/  IADD3 R16, P4, R16, UR44, RZ ;  /* 0x0000002c10107c10 */ /* 0x000fe4000ff9e0ff */
[----:B------:R-:W-:Y:S02]  /*26c50*/  IADD3.X R12, R12, UR6, RZ, P3, !PT ;  /* 0x000000060c0c7c10 */ /* 0x000fe40009ffe4ff */
[----:B------:R-:W-:Y:S01]  /*26c60*/  IADD3 R8, P3, R8, UR44, RZ ;  /* 0x0000002c08087c10 */ /* 0x000fe2000ff7e0ff */
[----:B------:R-:W-:Y:S01]  /*26c70*/  STL [R1+0x44], R20 ;  /* 0x0000441401007387 */ /* 0x000fe20000100800 */
[----:B--2---:R-:W-:Y:S02]  /*26c80*/  IADD3.X R4, R4, UR6, RZ, P2, !PT ;  /* 0x0000000604047c10 */ /* 0x004fe400097fe4ff */
[----:B------:R-:W-:Y:S01]  /*26c90*/  IADD3 R197, P2, R197, UR44, RZ ;  /* 0x0000002cc5c57c10 */ /* 0x000fe2000ff5e0ff */
[----:B------:R-:W-:Y:S01]  /*26ca0*/  STL [R1+0x3c], R16 ;  /* 0x00003c1001007387 */ /* 0x000fe20000100800 */
[----:B----4-:R-:W-:-:S03]  /*26cb0*/  IADD3.X R205, R205, UR6, RZ, P6, !PT ;  /* 0x00000006cdcd7c10 */ /* 0x010fc6000b7fe4ff */
[----:B------:R-:W-:Y:S04]  /*26cc0*/  STL [R1+0x60], R12 ;  /* 0x0000600c01007387 */ /* 0x000fe80000100800 */
[----:B------:R-:W-:Y:S04]  /*26cd0*/  STL [R1+0x34], R8 ;  /* 0x0000340801007387 */ /* 0x000fe80000100800 */
[----:B------:R-:W-:Y:S04]  /*26ce0*/  STL [R1+0x58], R4 ;  /* 0x0000580401007387 */ /* 0x000fe80000100800 */
[----:B------:R-:W-:Y:S01]  /*26cf0*/  STL [R1+0x2c], R197 ;  /* 0x00002cc501007387 */ /* 0x000fe20000100800 */
[----:B------:R-:W-:Y:S01]  /*26d00*/  HGMMA.64x256x16.F32.BF16 R24, gdesc[UR32].tnspA, R24 ;  /* 0x23e00000201879f0 */ /* 0x000fe20008701818 */
[----:B---3--:R-:W-:-:S05]  /*26d10*/  IADD3.X R0, R0, UR6, RZ, P5, !PT ;  /* 0x0000000600007c10 */ /* 0x008fca000affe4ff */
[----:B------:R0:W-:Y:S04]  /*26d20*/  STL [R1+0x48], R0 ;  /* 0x0000480001007387 */ /* 0x0001e80000100800 */
[----:B------:R-:W-:Y:S04]  /*26d30*/  STL [R1+0x50], R205 ;  /* 0x000050cd01007387 */ /* 0x000fe80000100800 */
[----:B0-----:R-:W2:Y:S01]  /*26d40*/  LDL.LU R0, [R1+0xb60] ;  /* 0x000b600001007983 */ /* 0x001ea20000300800 */
[----:B------:R-:W-:Y:S02]  /*26d50*/  IADD3 R213, P6, R213, UR45, RZ ;  /* 0x0000002dd5d57c10 */ /* 0x000fe4000ffde0ff */
[----:B------:R-:W-:-:S02]  /*26d60*/  IADD3.X R2, R2, UR6, RZ, P3, !PT ;  /* 0x0000000602027c10 */ /* 0x000fc40009ffe4ff */
[----:B------:R-:W-:Y:S01]  /*26d70*/  IADD3.X R190, R190, UR6, RZ, P1, !PT ;  /* 0x00000006bebe7c10 */ /* 0x000fe20008ffe4ff */
[----:B------:R-:W-:Y:S01]  /*26d80*/  STL [R1+0x604], R213 ;  /* 0x000604d501007387 */ /* 0x000fe20000100800 */
[----:B------:R-:W-:Y:S02]  /*26d90*/  IADD3.X R191, R191, UR6, RZ, P4, !PT ;  /* 0x00000006bfbf7c10 */ /* 0x000fe4000a7fe4ff */
[----:B------:R-:W-:Y:S01]  /*26da0*/  IADD3.X R3, R3, UR6, RZ, P2, !PT ;  /* 0x0000000603037c10 */ /* 0x000fe200097fe4ff */
[----:B------:R0:W-:Y:S04]  /*26db0*/  STL [R1+0x30], R2 ;  /* 0x0000300201007387 */ /* 0x0001e80000100800 */
[----:B------:R-:W-:Y:S04]  /*26dc0*/  STL [R1+0x40], R190 ;  /* 0x000040be01007387 */ /* 0x000fe80000100800 */
[----:B0-----:R0:W5:Y:S04]  /*26dd0*/  LDL.LU R2, [R1+0xb5c] ;  /* 0x000b5c0001027983 */ /* 0x0011680000300800 */
[----:B------:R-:W-:Y:S04]  /*26de0*/  STL [R1+0x38], R191 ;  /* 0x000038bf01007387 */ /* 0x000fe80000100800 */
[----:B------:R1:W-:Y:S04]  /*26df0*/  STL [R1+0x28], R3 ;  /* 0x0000280301007387 */ /* 0x0003e80000100800 */
[----:B-1----:R0:W5:Y:S01]  /*26e00*/  LDL.LU R3, [R1+0xb58] ;  /* 0x000b580001037983 */ /* 0x0021620000300800 */
[----:B------:R-:W-:Y:S01]  /*26e10*/  HGMMA.64x256x16.F32.BF16 R24, gdesc[UR36].tnspA, R24 ;  /* 0x23e00000241879f0 */ /* 0x000fe20008701818 */
[----:B------:R-:W-:Y:S01]  /*26e20*/  UIADD3 UR4, UR4, 0x1, URZ ;  /* 0x0000000104047890 */ /* 0x000fe2000fffe03f */
[----:B------:R-:W-:-:S02]  /*26e30*/  SHF.R.S32.HI R5, RZ, 0x7, R5 ;  /* 0x00000007ff057819 */ /* 0x000fc40000011405 */
[----:B--2---:R-:W-:-:S15]  /*26e40*/  IADD3.X R0, R0, UR18, RZ, P6, !PT ;  /* 0x0000001200007c10 */ /* 0x004fde000b7fe4ff */
[----:B------:R-:W-:-:S09]  /*26e50*/  NOP ;  /* 0x0000000000007918 */ /* 0x000fd20000000000 */
[----:B------:R-:W-:Y:S01]  /*26e60*/  HGMMA.64x256x16.F32.BF16 R24, gdesc[UR40].tnspA, R24, gsb0 ;  /* 0x23e00000281879f0 */ /* 0x000fe20008001818 */
[----:B------:R1:W-:Y:S04]  /*26e70*/  STL [R1+0x600], R0 ;  /* 0x0006000001007387 */ /* 0x0003e80000100800 */
[----:B-1----:R0:W5:Y:S01]  /*26e80*/  LDL.LU R0, [R1+0xb54] ;  /* 0x000b540001007983 */ /* 0x0021620000300800 */
[----:B------:R-:W-:Y:S01]  /*26e90*/  ISETP.NE.U32.AND P0, PT, R5, UR4, PT ;  /* 0x0000000405007c0c */ /* 0x000fe2000bf05070 */
[----:B------:R-:W-:-:S12]  /*26ea0*/  WARPGROUP.DEPBAR.LE gsb0, 0x0 ;  /* 0x00008000000079c5 */ /* 0x000fd80000010000 */
[----:B0-----:R-:W-:Y:S05]  /*26eb0*/  @P0 BRA `(.L_x_1) ;  /* 0xfffffedc00940947 */ /* 0x001fea000383ffff */
[----:B------:R-:W-:Y:S02]  /*26ec0*/  F2FP.BF16.F32.PACK_AB R67, R71, R67 ;  /* 0x000000434743723e */ /* 0x000fe400000010ff */
[----:B------:R-:W-:Y:S02]  /*26ed0*/  F2FP.BF16.F32.PACK_AB R66, R70, R66 ;  /* 0x000000424642723e */ /* 0x000fe400000010ff */
[----:B------:R-:W-:Y:S02]  /*26ee0*/  F2FP.BF16.F32.PACK_AB R65, R69, R65 ;  /* 0x000000414541723e */ /* 0x000fe400000010ff */
[----:B------:R-:W-:Y:S02]  /*26ef0*/  F2FP.BF16.F32.PACK_AB R64, R68, R64 ;  /* 0x000000404440723e */ /* 0x000fe400000010ff */
[----:B------:R-:W-:Y:S02]  /*26f00*/  F2FP.BF16.F32.PACK_AB R59, R63, R59 ;  /* 0x0000003b3f3b723e */ /* 0x000fe400000010ff */
[----:B------:R-:W-:-:S02]  /*26f10*/  F2FP.BF16.F32.PACK_AB R58, R62, R58 ;  /* 0x0000003a3e3a723e */ /* 0x000fc400000010ff */
        /* <DEDUP_REMOVED lines=57> */
[----:B------:R-:W-:-:S07]  /*272b0*/  F2FP.BF16.F32.PACK_AB R68, R28, R24 ;  /* 0x000000181c44723e */ /* 0x000fce00000010ff */
.L_x_0:
[----:B------:R-:W0:Y:S01]  /*272c0*/  S2R R6, SR_TID.X ;  /* 0x0000000000067919 */ /* 0x000e220000002100 */
[----:B------:R-:W-:Y:S01]  /*272d0*/  ULDC UR4, c[0x0][0x244] ;  /* 0x0000910000047ab9 */ /* 0x000fe20000000800 */
[----:B------:R-:W1:Y:S01]  /*272e0*/  LDC R201, c[0x0][0x248] ;  /* 0x00009200ffc97b82 */ /* 0x000e620000000800 */
[----:B------:R-:W-:Y:S01]  /*272f0*/  ULDC.64 UR8, c[0x0][0x228] ;  /* 0x00008a0000087ab9 */ /* 0x000fe20000000a00 */
[----:B------:R-:W2:Y:S01]  /*27300*/  LDL.LU R212, [R1+0xb50] ;  /* 0x000b500001d47983 */ /* 0x000ea20000300800 */
[----:B------:R-:W-:Y:S01]  /*27310*/  ULDC UR5, c[0x0][0x22c] ;  /* 0x00008b0000057ab9 */ /* 0x000fe20000000800 */
[C---:B0----5:R-:W-:Y:S01]  /*27320*/  IMAD.SHL.U32 R2, R6.reuse, 0x10, RZ ;  /* 0x0000001006027824 */ /* 0x061fe200078e00ff */
[----:B------:R-:W-:Y:S01]  /*27330*/  SHF.R.U32.HI R77, RZ, 0x6, R6 ;  /* 0x00000006ff4d7819 */ /* 0x000fe20000011606 */
[C---:B------:R-:W-:Y:S02]  /*27340*/  IMAD.SHL.U32 R4, R6.reuse, 0x80, RZ ;  /* 0x0000008006047824 */ /* 0x040fe400078e00ff */
[----:B------:R-:W-:Y:S01]  /*27350*/  IMAD.SHL.U32 R3, R6, 0x8, RZ ;  /* 0x0000000806037824 */ /* 0x000fe200078e00ff */
[----:B------:R-:W-:-:S02]  /*27360*/  LOP3.LUT R2, R2, 0x70, RZ, 0xc0, !PT ;  /* 0x0000007002027812 */ /* 0x000fc400078ec0ff */
[----:B------:R-:W-:Y:S02]  /*27370*/  LOP3.LUT R5, R4, 0x400, RZ, 0xc0, !PT ;  /* 0x0000040004057812 */ /* 0x000fe400078ec0ff */
[----:B------:R-:W-:Y:S02]  /*27380*/  LOP3.LUT R3, R3, 0x380, RZ, 0xc0, !PT ;  /* 0x0000038003037812 */ /* 0x000fe400078ec0ff */
[----:B------:R-:W-:Y:S02]  /*27390*/  IADD3 R2, R5, UR7, R2 ;  /* 0x0000000705027c10 */ /* 0x000fe4000fffe002 */
[----:B------:R-:W-:Y:S02]  /*273a0*/  LOP3.LUT R6, R6, 0x7f, RZ, 0xc0, !PT ;  /* 0x0000007f06067812 */ /* 0x000fe400078ec0ff */
[----:B------:R-:W-:Y:S01]  /*273b0*/  SGXT.U32 R77, R77, 0x1 ;  /* 0x000000014d4d781a */ /* 0x000fe20000000000 */
[----:B------:R-:W-:Y:S01]  /*273c0*/  IMAD.IADD R203, R3, 0x1, R2 ;  /* 0x0000000103cb7824 */ /* 0x000fe200078e0202 */
[----:B------:R-:W-:Y:S01]  /*273d0*/  BAR.SYNC.DEFER_BLOCKING 0x0 ;  /* 0x0000000000007b1d */ /* 0x000fe20000010000 */
[----:B------:R-:W-:-:S05]  /*273e0*/  LEA R211, R6, UR7, 0x4 ;  /* 0x0000000706d37c11 */ /* 0x000fca000f8e20ff */
[----:B------:R-:W-:Y:S01]  /*273f0*/  STSM.16.M88.4 [R203], R68 ;  /* 0x00000044cb007844 */ /* 0x000fe20000000200 */
[C---:B------:R-:W-:Y:S01]  /*27400*/  LOP3.LUT R208, R0.reuse, 0xfe, R77, 0xfe, !PT ;  /* 0x000000fe00d07812 */ /* 0x040fe200078efe4d */
[----:B------:R-:W-:Y:S01]  /*27410*/  ULDC.64 UR6, c[0x0][0x220] ;  /* 0x0000880000067ab9 */ /* 0x000fe20000000a00 */
[----:B------:R-:W-:Y:S06]  /*27420*/  BAR.SYNC.DEFER_BLOCKING 0x0 ;  /* 0x0000000000007b1d */ /* 0x000fec0000010000 */
[----:B------:R-:W0:Y:S02]  /*27430*/  LDS.128 R68, [R211] ;  /* 0x00000000d3447984 */ /* 0x000e240000000c00 */
[----:B------:R-:W-:Y:S06]  /*27440*/  BAR.SYNC.DEFER_BLOCKING 0x0 ;  /* 0x0000000000007b1d */ /* 0x000fec0000010000 */
[----:B------:R-:W-:Y:S02]  /*27450*/  STSM.16.M88.4 [R203], R60 ;  /* 0x0000003ccb007844 */ /* 0x000fe40000000200 */
[----:B------:R-:W-:Y:S06]  /*27460*/  BAR.SYNC.DEFER_BLOCKING 0x0 ;  /* 0x0000000000007b1d */ /* 0x000fec0000010000 */
[----:B------:R-:W3:Y:S02]  /*27470*/  LDS.128 R60, [R211] ;  /* 0x00000000d33c7984 */ /* 0x000ee40000000c00 */
[----:B------:R-:W-:Y:S06]  /*27480*/  BAR.SYNC.DEFER_BLOCKING 0x0 ;  /* 0x0000000000007b1d */ /* 0x000fec0000010000 */
[----:B------:R-:W-:Y:S02]  /*27490*/  STSM.16.M88.4 [R203], R44 ;  /* 0x0000002ccb007844 */ /* 0x000fe40000000200 */
[----:B------:R-:W-:Y:S06]  /*274a0*/  BAR.SYNC.DEFER_BLOCKING 0x0 ;  /* 0x0000000000007b1d */ /* 0x000fec0000010000 */
[----:B------:R-:W4:Y:S02]  /*274b0*/  LDS.128 R44, [R211] ;  /* 0x00000000d32c7984 */ /* 0x000f240000000c00 */
        /* <DEDUP_REMOVED lines=16> */
[----:B------:R-:W-:Y:S01]  /*275c0*/  BAR.SYNC.DEFER_BLOCKING 0x0 ;  /* 0x0000000000007b1d */ /* 0x000fe20000010000 */
[----:B------:R-:W-:-:S05]  /*275d0*/  LOP3.LUT R210, R0, R77, RZ, 0xfc, !PT ;  /* 0x0000004d00d27212 */ /* 0x000fca00078efcff */
[----:B------:R-:W-:Y:S02]  /*275e0*/  STSM.16.M88.4 [R203], R80 ;  /* 0x00000050cb007844 */ /* 0x000fe40000000200 */
[----:B------:R-:W-:Y:S01]  /*275f0*/  BAR.SYNC.DEFER_BLOCKING 0x0 ;  /* 0x0000000000007b1d */ /* 0x000fe20000010000 */
[C-C-:B------:R-:W-:Y:S02]  /*27600*/  LOP3.LUT R209, R0.reuse, 0x2, R77.reuse, 0xfe, !PT ;  /* 0x0000000200d17812 */ /* 0x140fe400078efe4d */
[C-C-:B------:R-:W-:Y:S02]  /*27610*/  LOP3.LUT R207, R0.reuse, 0x4, R77.reuse, 0xfe, !PT ;  /* 0x0000000400cf7812 */ /* 0x140fe400078efe4d */
[C-C-:B------:R-:W-:Y:S02]  /*27620*/  LOP3.LUT R200, R0.reuse, 0x6, R77.reuse, 0xfe, !PT ;  /* 0x0000000600c87812 */ /* 0x140fe400078efe4d */
[C-C-:B------:R-:W-:Y:S02]  /*27630*/  LOP3.LUT R197, R0.reuse, 0x8, R77.reuse, 0xfe, !PT ;  /* 0x0000000800c57812 */ /* 0x140fe400078efe4d */
[----:B------:R-:W-:-:S02]  /*27640*/  LOP3.LUT R198, R0, 0xa, R77, 0xfe, !PT ;  /* 0x0000000a00c67812 */ /* 0x000fc400078efe4d */
[C-C-:B------:R-:W-:Y:S02]  /*27650*/  LOP3.LUT R199, R0.reuse, 0xc, R77.reuse, 0xfe, !PT ;  /* 0x0000000c00c77812 */ /* 0x140fe400078efe4d */
        /* <DEDUP_REMOVED lines=119> */
[----:B------:R-:W-:Y:S02]  /*27dd0*/  LOP3.LUT R0, R0, 0xfc, R77, 0xfe, !PT ;  /* 0x000000fc00007812 */ /* 0x000fe400078efe4d */
[----:B------:R-:W4:Y:S01]  /*27de0*/  LDS.128 R76, [R211] ;  /* 0x00000000d34c7984 */ /* 0x000f220000000c00 */
        /* <DEDUP_REMOVED lines=9> */
[----:B------:R2:W-:Y:S02]  /*27e80*/  STSM.16.M88.4 [R203], R104 ;  /* 0x00000068cb007844 */ /* 0x0005e40000000200 */
        /* <DEDUP_REMOVED lines=14> */
[----:B------:R-:W-:Y:S01]  /*27f70*/  BAR.SYNC.DEFER_BLOCKING 0x0 ;  /* 0x0000000000007b1d */ /* 0x000fe20000010000 */
[----:B--2---:R-:W-:-:S05]  /*27f80*/  IMAD R104, R212, UR4, RZ ;  /* 0x00000004d4687c24 */ /* 0x004fca000f8e02ff */
[----:B------:R-:W-:Y:S02]  /*27f90*/  STSM.16.M88.4 [R203], R136 ;  /* 0x00000088cb007844 */ /* 0x000fe40000000200 */
[----:B------:R-:W-:Y:S01]  /*27fa0*/  BAR.SYNC.DEFER_BLOCKING 0x0 ;  /* 0x0000000000007b1d */ /* 0x000fe20000010000 */
[----:B-1----:R-:W-:-:S04]  /*27fb0*/  LEA R123, P2, R104, UR6, 0x1 ;  /* 0x00000006687b7c11 */ /* 0x002fc8000f8408ff */
[----:B------:R-:W-:Y:S01]  /*27fc0*/  LEA.HI.X.SX32 R122, R104, UR7, 0x1, P2 ;  /* 0x00000007687a7c11 */ /* 0x000fe200090f0eff */
[----:B------:R-:W-:Y:S01]  /*27fd0*/  ULDC UR4, c[0x0][0x22c] ;  /* 0x00008b0000047ab9 */ /* 0x000fe20000000800 */
[----:B------:R-:W-:Y:S01]  /*27fe0*/  ISETP.GE.AND P0, PT, R212, UR8, PT ;  /* 0x00000008d4007c0c */ /* 0x000fe2000bf06270 */
[----:B------:R-:W-:Y:S01]  /*27ff0*/  ULDC UR6, c[0x0][0x22c] ;  /* 0x00008b0000067ab9 */ /* 0x000fe20000000800 */
[----:B------:R-:W-:Y:S01]  /*28000*/  ULDC UR7, c[0x0][0x22c] ;  /* 0x00008b0000077ab9 */ /* 0x000fe20000000800 */
[----:B------:R-:W1:Y:S01]  /*28010*/  LDS.128 R104, [R211] ;  /* 0x00000000d3687984 */ /* 0x000e620000000c00 */
[----:B------:R-:W-:Y:S01]  /*28020*/  BAR.SYNC.DEFER_BLOCKING 0x0 ;  /* 0x0000000000007b1d */ /* 0x000fe20000010000 */
[C---:B------:R-:W-:Y:S01]  /*28030*/  ISETP.LT.AND P1, PT, R210.reuse, UR9, !P0 ;  /* 0x00000009d2007c0c */ /* 0x040fe2000c721270 */
[-C--:B------:R-:W-:Y:S01]  /*28040*/  IMAD R210, R210, R201.reuse, RZ ;  /* 0x000000c9d2d27224 */ /* 0x080fe200078e02ff */
[C---:B------:R-:W-:Y:S01]  /*28050*/  ISETP.LT.AND P5, PT, R209.reuse, UR4, !P0 ;  /* 0x00000004d1007c0c */ /* 0x040fe2000c7a1270 */
[----:B------:R-:W-:-:S02]  /*28060*/  IMAD R209, R209, R201, RZ ;  /* 0x000000c9d1d17224 */ /* 0x000fc400078e02ff */
[----:B------:R-:W-:Y:S01]  /*28070*/  ULDC UR4, c[0x0][0x22c] ;  /* 0x00008b0000047ab9 */ /* 0x000fe20000000800 */
[C---:B------:R-:W-:Y:S02]  /*28080*/  LEA R112, P3, R210.reuse, R123, 0x1 ;  /* 0x0000007bd2707211 */ /* 0x040fe400078608ff */
[C---:B------:R-:W-:Y:S01]  /*28090*/  ISETP.LT.AND P2, PT, R207.reuse, UR4, !P0 ;  /* 0x00000004cf007c0c */ /* 0x040fe2000c741270 */
[----:B------:R-:W-:Y:S01]  /*280a0*/  STSM.16.M88.4 [R203], R144 ;  /* 0x00000090cb007844 */ /* 0x000fe20000000200 */
[----:B------:R-:W-:Y:S01]  /*280b0*/  IMAD R207, R207, R201, RZ ;  /* 0x000000c9cfcf7224 */ /* 0x000fe200078e02ff */
[----:B------:R-:W-:Y:S01]  /*280c0*/  BAR.SYNC.DEFER_BLOCKING 0x0 ;  /* 0x0000000000007b1d */ /* 0x000fe20000010000 */
[CC--:B------:R-:W-:Y:S02]  /*280d0*/  LEA R114, P4, R209.reuse, R123.reuse, 0x1 ;  /* 0x0000007bd1727211 */ /* 0x0c0fe400078808ff */
[-C--:B------:R-:W-:Y:S02]  /*280e0*/  LEA.HI.X.SX32 R113, R210, R122.reuse, 0x1, P3 ;  /* 0x0000007ad2717211 */ /* 0x080fe400018f0eff */
[----:B------:R-:W-:Y:S01]  /*280f0*/  LEA.HI.X.SX32 R115, R209, R122, 0x1, P4 ;  /* 0x0000007ad1737211 */ /* 0x000fe200020f0eff */
[----:B------:R-:W-:Y:S01]  /*28100*/  ULDC UR4, c[0x0][0x22c] ;  /* 0x00008b0000047ab9 */ /* 0x000fe20000000800 */
[----:B------:R-:W-:-:S02]  /*28110*/  LEA R120, P3, R207, R123, 0x1 ;  /* 0x0000007bcf787211 */ /* 0x000fc400078608ff */
[C---:B------:R-:W-:Y:S01]  /*28120*/  ISETP.LT.AND P4, PT, R200.reuse, UR4, !P0 ;  /* 0x00000004c8007c0c */ /* 0x040fe2000c781270 */
[----:B------:R-:W-:Y:S01]  /*28130*/  IMAD R200, R200, R201, RZ ;  /* 0x000000c9c8c87224 */ /* 0x000fe200078e02ff */
[----:B------:R-:W-:Y:S01]  /*28140*/  LEA.HI.X.SX32 R121, R207, R122, 0x1, P3 ;  /* 0x0000007acf797211 */ /* 0x000fe200018f0eff */
[----:B------:R-:W-:Y:S01]  /*28150*/  ULDC UR4, c[0x0][0x22c] ;  /* 0x00008b0000047ab9 */ /* 0x000fe20000000800 */
[----:B0-----:R0:W-:Y:S01]  /*28160*/  @P1 STG.E.U16 desc[UR16][R112.64], R68 ;  /* 0x0000004470001986 */ /* 0x0011e2000c101510 */
[----:B------:R-:W-:-:S03]  /*28170*/  ISETP.LT.AND P1, PT, R198, UR5, !P0 ;  /* 0x00000005c6007c0c */ /* 0x000fc6000c721270 */
[----:B------:R-:W-:Y:S01]  /*28180*/  @P5 STG.E.U16 desc[UR16][R114.64], R69 ;  /* 0x0000004572005986 */ /* 0x000fe2000c101510 */
[----:B------:R-:W-:Y:S01]  /*28190*/  IMAD R198, R198, R201, RZ ;  /* 0x000000c9c6c67224 */ /* 0x000fe200078e02ff */
[----:B------:R-:W-:Y:S02]  /*281a0*/  ULDC UR5, c[0x0][0x22c] ;  /* 0x00008b0000057ab9 */ /* 0x000fe40000000800 */
[----:B------:R2:W-:Y:S01]  /*281b0*/  @P2 STG.E.U16 desc[UR16][R120.64], R70 ;  /* 0x0000004678002986 */ /* 0x0005e2000c101510 */
[C---:B0-----:R-:W-:Y:S02]  /*281c0*/  LEA R112, P3, R200.reuse, R123, 0x1 ;  /* 0x0000007bc8707211 */ /* 0x041fe400078608ff */
[C---:B------:R-:W-:Y:S01]  /*281d0*/  ISETP.LT.AND P2, PT, R197.reuse, UR4, !P0 ;  /* 0x00000004c5007c0c */ /* 0x040fe2000c741270 */
[----:B------:R-:W-:Y:S01]  /*281e0*/  IMAD R197, R197, R201, RZ ;  /* 0x000000c9c5c57224 */ /* 0x000fe200078e02ff */
[----:B------:R-:W-:Y:S01]  /*281f0*/  LEA.HI.X.SX32 R113, R200, R122, 0x1, P3 ;  /* 0x0000007ac8717211 */ /* 0x000fe200018f0eff */
[----:B------:R-:W-:Y:S01]  /*28200*/  ULDC UR4, c[0x0][0x22c] ;  /* 0x00008b0000047ab9 */ /* 0x000fe20000000800 */
[----:B------:R-:W-:-:S02]  /*28210*/  ISETP.LT.AND P3, PT, R199, UR6, !P0 ;  /* 0x00000006c7007c0c */ /* 0x000fc4000c761270 */
[----:B--2---:R-:W-:Y:S01]  /*28220*/  PRMT R70, R68, 0x7632, R70 ;  /* 0x0000763244467816 */ /* 0x004fe20000000046 */
[----:B------:R0:W-:Y:S01]  /*28230*/  @P4 STG.E.U16 desc[UR16][R112.64], R71 ;  /* 0x0000004770004986 */ /* 0x0001e2000c101510 */
[C---:B------:R-:W-:Y:S01]  /*28240*/  LEA R68, P5, R198.reuse, R123, 0x1 ;  /* 0x0000007bc6447211 */ /* 0x040fe200078a08ff */
[----:B------:R-:W-:Y:S01]  /*28250*/  IMAD R199, R199, R201, RZ ;  /* 0x000000c9c7c77224 */ /* 0x000fe200078e02ff */
[----:B------:R-:W-:Y:S01]  /*28260*/  PRMT R120, R69, 0x7632, R120 ;  /* 0x0000763245787816 */ /* 0x000fe20000000078 */
[----:B------:R-:W-:Y:S01]  /*28270*/  ULDC UR6, c[0x0][0x22c] ;  /* 0x00008b0000067ab9 */ /* 0x000fe20000000800 */
[----:B------:R-:W-:Y:S02]  /*28280*/  LEA.HI.X.SX32 R69, R198, R122, 0x1, P5 ;  /* 0x0000007ac6457211 */ /* 0x000fe400028f0eff */
[----:B0-----:R-:W-:-:S04]  /*28290*/  LEA R112, P4, R197, R123, 0x1 ;  /* 0x0000007bc5707211 */ /* 0x001fc800078808ff */
[----:B------:R-:W-:Y:S02]  /*282a0*/  LEA.HI.X.SX32 R113, R197, R122, 0x1, P4 ;  /* 0x0000007ac5717211 */ /* 0x000fe400020f0eff */
[----:B------:R-:W-:-:S03]  /*282b0*/  LEA R114, P6, R199, R123, 0x1 ;  /* 0x0000007bc7727211 */ /* 0x000fc600078c08ff */
[----:B------:R0:W-:Y:S01]  /*282c0*/  @P2 STG.E.U16 desc[UR16][R112.64], R70 ;  /* 0x0000004670002986 */ /* 0x0001e2000c101510 */
[----:B------:R-:W-:Y:S02]  /*282d0*/  PRMT R121, R70, 0x7632, R121 ;  /* 0x0000763246797816 */ /* 0x000fe40000000079 */
[-C--:B------:R-:W-:Y:S01]  /*282e0*/  LEA.HI.X.SX32 R115, R199, R122.reuse, 0x1, P6 ;  /* 0x0000007ac7737211 */ /* 0x080fe200030f0eff */
[----:B------:R-:W-:Y:S01]  /*282f0*/  @P1 STG.E.U16 desc[UR16][R68.64], R120 ;  /* 0x0000007844001986 */ /* 0x000fe2000c101510 */
[C---:B------:R-:W-:Y:S01]  /*28300*/  ISETP.LT.AND P1, PT, R193.reuse, UR4, !P0 ;  /* 0x00000004c1007c0c */ /* 0x040fe2000c721270 */
[-C--:B------:R-:W-:Y:S01]  /*28310*/  IMAD R193, R193, R201.reuse, RZ ;  /* 0x000000c9c1c17224 */ /* 0x080fe200078e02ff */
[----:B------:R-:W-:Y:S01]  /*28320*/  ISETP.LT.AND P2, PT, R191, UR6, !P0 ;  /* 0x00000006bf007c0c */ /* 0x000fe2000c741270 */
[----:B------:R2:W-:Y:S01]  /*28330*/  @P3 STG.E.U16 desc[UR16][R114.64], R121 ;  /* 0x0000007972003986 */ /* 0x0005e2000c101510 */
[C---:B------:R-:W-:Y:S01]  /*28340*/  ISETP.LT.AND P3, PT, R192.reuse, UR5, !P0 ;  /* 0x00000005c0007c0c */ /* 0x040fe2000c761270 */
[----:B------:R-:W-:Y:S01]  /*28350*/  IMAD R192, R192, R201, RZ ;  /* 0x000000c9c0c07224 */ /* 0x000fe200078e02ff */
[----:B------:R-:W-:Y:S01]  /*28360*/  ISETP.LT.AND P4, PT, R190, UR7, !P0 ;  /* 0x00000007be007c0c */ /* 0x000fe2000c781270 */
[----:B------:R-:W-:Y:S01]  /*28370*/  ULDC UR4, c[0x0][0x22c] ;  /* 0x00008b0000047ab9 */ /* 0x000fe20000000800 */
[----:B0-----:R-:W-:Y:S01]  /*28380*/  LEA R112, P6, R193, R123, 0x1 ;  /* 0x0000007bc1707211 */ /* 0x001fe200078c08ff */
[----:B------:R-:W-:Y:S01]  /*28390*/  IMAD R191, R191, R201, RZ ;  /* 0x000000c9bfbf7224 */ /* 0x000fe200078e02ff */
[----:B------:R-:W-:Y:S01]  /*283a0*/  LEA R70, P5, R192, R123, 0x1 ;  /* 0x0000007bc0467211 */ /* 0x000fe200078a08ff */
[----:B------:R-:W-:Y:S01]  /*283b0*/  IMAD R190, R190, R201, RZ ;  /* 0x000000c9bebe7224 */ /* 0x000fe200078e02ff */
[----:B------:R-:W-:Y:S01]  /*283c0*/  LEA.HI.X.SX32 R113, R193, R122, 0x1, P6 ;  /* 0x0000007ac1717211 */ /* 0x000fe200030f0eff */
[----:B------:R-:W-:Y:S01]  /*283d0*/  ULDC UR5, c[0x0][0x22c] ;  /* 0x00008b0000057ab9 */ /* 0x000fe20000000800 */
[----:B------:R-:W-:Y:S01]  /*283e0*/  ULDC UR6, c[0x0][0x22c] ;  /* 0x00008b0000067ab9 */ /* 0x000fe20000000800 */
[----:B--2---:R-:W-:Y:S01]  /*283f0*/  PRMT R115, R71, 0x7632, R115 ;  /* 0x0000763247737816 */ /* 0x004fe20000000073 */
[----:B------:R-:W-:Y:S01]  /*28400*/  ULDC UR7, c[0x0][0x22c] ;  /* 0x00008b0000077ab9 */ /* 0x000fe20000000800 */
[----:B------:R-:W-:-:S02]  /*28410*/  LEA R68, P6, R191, R123, 0x1 ;  /* 0x0000007bbf447211 */ /* 0x000fc400078c08ff */
[-C--:B------:R-:W-:Y:S01]  /*28420*/  LEA.HI.X.SX32 R71, R192, R122.reuse, 0x1, P5 ;  /* 0x0000007ac0477211 */ /* 0x080fe200028f0eff */
[----:B------:R0:W-:Y:S01]  /*28430*/  @P1 STG.E.U16 desc[UR16][R112.64], R115 ;  /* 0x0000007370001986 */ /* 0x0001e2000c101510 */
[C---:B------:R-:W-:Y:S01]  /*28440*/  ISETP.LT.AND P1, PT, R184.reuse, UR4, !P0 ;  /* 0x00000004b8007c0c */ /* 0x040fe2000c721270 */
[----:B------:R-:W-:Y:S01]  /*28450*/  IMAD R184, R184, R201, RZ ;  /* 0x000000c9b8b87224 */ /* 0x000fe200078e02ff */
[C---:B------:R-:W-:Y:S02]  /*28460*/  LEA R114, P5, R190.reuse, R123, 0x1 ;  /* 0x0000007bbe727211 */ /* 0x040fe400078a08ff */
[-C--:B------:R-:W-:Y:S01]  /*28470*/  LEA.HI.X.SX32 R69, R191, R122.reuse, 0x1, P6 ;  /* 0x0000007abf457211 */ /* 0x080fe200030f0eff */
[----:B---3--:R2:W-:Y:S01]  /*28480*/  @P3 STG.E.U16 desc[UR16][R70.64], R60 ;  /* 0x0000003c46003986 */ /* 0x0085e2000c101510 */
[C---:B------:R-:W-:Y:S01]  /*28490*/  ISETP.LT.AND P3, PT, R185.reuse, UR5, !P0 ;  /* 0x00000005b9007c0c */ /* 0x040fe2000c761270 */
[----:B------:R-:W-:Y:S01]  /*284a0*/  IMAD R185, R185, R201, RZ ;  /* 0x000000c9b9b97224 */ /* 0x000fe200078e02ff */
[----:B------:R-:W-:Y:S01]  /*284b0*/  PRMT R120, R61, 0x7632, R120 ;  /* 0x000076323d787816 */ /* 0x000fe20000000078 */
[----:B------:R3:W-:Y:S01]  /*284c0*/  @P2 STG.E.U16 desc[UR16][R68.64], R61 ;  /* 0x0000003d44002986 */ /* 0x0007e2000c101510 */
[----:B------:R-:W-:Y:S01]  /*284d0*/  ULDC UR4, c[0x0][0x22c] ;  /* 0x00008b0000047ab9 */ /* 0x000fe20000000800 */
[----:B0-----:R-:W-:Y:S01]  /*284e0*/  LEA.HI.X.SX32 R115, R190, R122, 0x1, P5 ;  /* 0x0000007abe737211 */ /* 0x001fe200028f0eff */
[----:B------:R-:W-:Y:S01]  /*284f0*/  ULDC UR5, c[0x0][0x22c] ;  /* 0x00008b0000057ab9 */ /* 0x000fe20000000800 */
[----:B------:R-:W-:-:S02]  /*28500*/  PRMT R113, R60, 0x7632, R113 ;  /* 0x000076323c717816 */ /* 0x000fc40000000071 */
[C---:B------:R-:W-:Y:S02]  /*28510*/  ISETP.LT.AND P2, PT, R183.reuse, UR6, !P0 ;  /* 0x00000006b7007c0c */ /* 0x040fe4000c741270 */
[----:B--2---:R-:W-:Y:S01]  /*28520*/  LEA R60, P6, R184, R123, 0x1 ;  /* 0x0000007bb83c7211 */ /* 0x004fe200078c08ff */
[-C--:B------:R-:W-:Y:S01]  /*28530*/  IMAD R183, R183, R201.reuse, RZ ;  /* 0x000000c9b7b77224 */ /* 0x080fe200078e02ff */
[----:B------:R0:W-:Y:S01]  /*28540*/  @P4 STG.E.U16 desc[UR16][R114.64], R62 ;  /* 0x0000003e72004986 */ /* 0x0001e2000c101510 */
[----:B------:R-:W-:Y:S01]  /*28550*/  ISETP.LT.AND P4, PT, R182, UR7, !P0 ;  /* 0x00000007b6007c0c */ /* 0x000fe2000c781270 */
[----:B------:R-:W-:Y:S01]  /*28560*/  ULDC UR6, c[0x0][0x22c] ;  /* 0x00008b0000067ab9 */ /* 0x000fe20000000800 */
[----:B---3--:R-:W-:Y:S01]  /*28570*/  LEA.HI.X.SX32 R61, R184, R122, 0x1, P6 ;  /* 0x0000007ab83d7211 */ /* 0x008fe200030f0eff */
[----:B------:R-:W-:Y:S01]  /*28580*/  IMAD R182, R182, R201, RZ ;  /* 0x000000c9b6b67224 */ /* 0x000fe200078e02ff */
[-C--:B------:R-:W-:Y:S01]  /*28590*/  LEA R68, P5, R185, R123.reuse, 0x1 ;  /* 0x0000007bb9447211 */ /* 0x080fe200078a08ff */
[----:B------:R-:W-:Y:S01]  /*285a0*/  ULDC UR7, c[0x0][0x22c] ;  /* 0x00008b0000077ab9 */ /* 0x000fe20000000800 */
[----:B------:R-:W-:Y:S01]  /*285b0*/  LEA R70, P6, R183, R123, 0x1 ;  /* 0x0000007bb7467211 */ /* 0x000fe200078c08ff */
[----:B------:R2:W-:Y:S01]  /*285c0*/  @P1 STG.E.U16 desc[UR16][R60.64], R63 ;  /* 0x0000003f3c001986 */ /* 0x0005e2000c101510 */
[----:B------:R-:W-:-:S02]  /*285d0*/  PRMT R112, R62, 0x7632, R112 ;  /* 0x000076323e707816 */ /* 0x000fc40000000070 */
[-C--:B------:R-:W-:Y:S02]  /*285e0*/  LEA.HI.X.SX32 R69, R185, R122.reuse, 0x1, P5 ;  /* 0x0000007ab9457211 */ /* 0x080fe400028f0eff */
[C---:B------:R-:W-:Y:S01]  /*285f0*/  ISETP.LT.AND P1, PT, R178.reuse, UR4, !P0 ;  /* 0x00000004b2007c0c */ /* 0x040fe2000c721270 */
[----:B------:R-:W-:Y:S01]  /*28600*/  IMAD R178, R178, R201, RZ ;  /* 0x000000c9b2b27224 */ /* 0x000fe200078e02ff */
[CC--:B0-----:R-:W-:Y:S02]  /*28610*/  LEA R62, P5, R182.reuse, R123.reuse, 0x1 ;  /* 0x0000007bb63e7211 */ /* 0x0c1fe400078a08ff */
[-C--:B------:R-:W-:Y:S02]  /*28620*/  LEA.HI.X.SX32 R71, R183, R122.reuse, 0x1, P6 ;  /* 0x0000007ab7477211 */ /* 0x080fe400030f0eff */
[----:B------:R-:W-:Y:S01]  /*28630*/  PRMT R114, R63, 0x7632, R114 ;  /* 0x000076323f727816 */ /* 0x000fe20000000072 */
[----:B------:R0:W-:Y:S01]  /*28640*/  @P3 STG.E.U16 desc[UR16][R68.64], R113 ;  /* 0x0000007144003986 */ /* 0x0001e2000c101510 */
[-C--:B--2---:R-:W-:Y:S01]  /*28650*/  LEA.HI.X.SX32 R63, R182, R122.reuse, 0x1, P5 ;  /* 0x0000007ab63f7211 */ /* 0x084fe200028f0eff */
[----:B------:R-:W-:Y:S01]  /*28660*/  ULDC UR4, c[0x0][0x22c] ;  /* 0x00008b0000047ab9 */ /* 0x000fe20000000800 */
[----:B------:R-:W-:Y:S01]  /*28670*/  LEA R60, P5, R178, R123, 0x1 ;  /* 0x0000007bb23c7211 */ /* 0x000fe200078a08ff */
[----:B------:R-:W-:Y:S01]  /*28680*/  @P2 STG.E.U16 desc[UR16][R70.64], R120 ;  /* 0x0000007846002986 */ /* 0x000fe2000c101510 */
[C---:B------:R-:W-:Y:S01]  /*28690*/  ISETP.LT.AND P2, PT, R177.reuse, UR5, !P0 ;  /* 0x00000005b1007c0c */ /* 0x040fe2000c741270 */
[----:B------:R-:W-:Y:S01]  /*286a0*/  ULDC UR5, c[0x0][0x22c] ;  /* 0x00008b0000057ab9 */ /* 0x000fe20000000800 */
[-C--:B------:R-:W-:Y:S01]  /*286b0*/  IMAD R177, R177, R201.reuse, RZ ;  /* 0x000000c9b1b17224 */ /* 0x080fe200078e02ff */
[C---:B------:R-:W-:Y:S01]  /*286c0*/  ISETP.LT.AND P3, PT, R176.reuse, UR4, !P0 ;  /* 0x00000004b0007c0c */ /* 0x040fe2000c761270 */
[-C--:B------:R-:W-:Y:S01]  /*286d0*/  IMAD R176, R176, R201.reuse, RZ ;  /* 0x000000c9b0b07224 */ /* 0x080fe200078e02ff */
[-C--:B------:R-:W-:Y:S01]  /*286e0*/  LEA.HI.X.SX32 R61, R178, R122.reuse, 0x1, P5 ;  /* 0x0000007ab23d7211 */ /* 0x080fe200028f0eff */
[----:B------:R2:W-:Y:S01]  /*286f0*/  @P4 STG.E.U16 desc[UR16][R62.64], R112 ;  /* 0x000000703e004986 */ /* 0x0005e2000c101510 */
[C---:B------:R-:W-:Y:S01]  /*28700*/  ISETP.LT.AND P5, PT, R171.reuse, UR5, !P0 ;  /* 0x00000005ab007c0c */ /* 0x040fe2000c7a1270 */
[----:B------:R-:W-:Y:S01]  /*28710*/  IMAD R171, R171, R201, RZ ;  /* 0x000000c9abab7224 */ /* 0x000fe200078e02ff */
[C---:B0-----:R-:W-:Y:S01]  /*28720*/  LEA R68, P6, R176.reuse, R123, 0x1 ;  /* 0x0000007bb0447211 */ /* 0x041fe200078c08ff */
[----:B------:R0:W-:Y:S01]  /*28730*/  @P1 STG.E.U16 desc[UR16][R60.64], R114 ;  /* 0x000000723c001986 */ /* 0x0001e2000c101510 */
[----:B------:R-:W-:Y:S01]  /*28740*/  ULDC UR4, c[0x0][0x22c] ;  /* 0x00008b0000047ab9 */ /* 0x000fe20000000800 */
[----:B------:R-:W-:Y:S01]  /*28750*/  ULDC UR5, c[0x0][0x22c] ;  /* 0x00008b0000057ab9 */ /* 0x000fe20000000800 */
[----:B------:R-:W-:-:S02]  /*28760*/  LEA.HI.X.SX32 R69, R176, R122, 0x1, P6 ;  /* 0x0000007ab0457211 */ /* 0x000fc400030f0eff */
[-C--:B--2---:R-:W-:Y:S02]  /*28770*/  LEA R62, P4, R177, R123.reuse, 0x1 ;  /* 0x0000007bb13e7211 */ /* 0x084fe400078808ff */
[----:B0-----:R-:W-:Y:S02]  /*28780*/  LEA R60, P1, R171, R123, 0x1 ;  /* 0x0000007bab3c7211 */ /* 0x001fe400078208ff */
[-C--:B------:R-:W-:Y:S02]  /*28790*/  LEA.HI.X.SX32 R63, R177, R122.reuse, 0x1, P4 ;  /* 0x0000007ab13f7211 */ /* 0x080fe400020f0eff */
[----:B------:R-:W-:Y:S02]  /*287a0*/  LEA.HI.X.SX32 R61, R171, R122, 0x1, P1 ;  /* 0x0000007aab3d7211 */ /* 0x000fe400008f0eff */
[C---:B------:R-:W-:Y:S01]  /*287b0*/  ISETP.LT.AND P4, PT, R175.reuse, UR4, !P0 ;  /* 0x00000004af007c0c */ /* 0x040fe2000c781270 */
[----:B------:R-:W-:Y:S01]  /*287c0*/  IMAD R175, R175, R201, RZ ;  /* 0x000000c9afaf7224 */ /* 0x000fe200078e02ff */
[----:B----4-:R-:W-:Y:S01]  /*287d0*/  @P2 STG.E.U16 desc[UR16][R62.64], R44 ;  /* 0x0000002c3e002986 */ /* 0x010fe2000c101510 */
[----:B------:R-:W-:-:S03]  /*287e0*/  ULDC UR4, c[0x0][0x22c] ;  /* 0x00008b0000047ab9 */ /* 0x000fc60000000800 */
[----:B------:R-:W-:Y:S04]  /*287f0*/  @P3 STG.E.U16 desc[UR16][R68.64], R45 ;  /* 0x0000002d44003986 */ /* 0x000fe8000c101510 */
[----:B------:R0:W-:Y:S01]  /*28800*/  @P5 STG.E.U16 desc[UR16][R60.64], R46 ;  /* 0x0000002e3c005986 */ /* 0x0001e2000c101510 */
[C---:B------:R-:W-:Y:S01]  /*28810*/  ISETP.LT.AND P2, PT, R174.reuse, UR4, !P0 ;  /* 0x00000004ae007c0c */ /* 0x040fe2000c741270 */
[-C--:B------:R-:W-:Y:S01]  /*28820*/  IMAD R174, R174, R201.reuse, RZ ;  /* 0x000000c9aeae7224 */ /* 0x080fe200078e02ff */
[C---:B------:R-:W-:Y:S01]  /*28830*/  ISETP.LT.AND P1, PT, R172.reuse, UR5, !P0 ;  /* 0x00000005ac007c0c */ /* 0x040fe2000c721270 */
[----:B------:R-:W-:Y:S01]  /*28840*/  IMAD R172, R172, R201, RZ ;  /* 0x000000c9acac7224 */ /* 0x000fe200078e02ff */
[----:B------:R-:W-:Y:S01]  /*28850*/  ULDC UR4, c[0x0][0x22c] ;  /* 0x00008b0000047ab9 */ /* 0x000fe20000000800 */
[----:B------:R-:W-:Y:S01]  /*28860*/  ULDC UR5, c[0x0][0x22c] ;  /* 0x00008b0000057ab9 */ /* 0x000fe20000000800 */
[----:B0-----:R-:W-:-:S04]  /*28870*/  LEA R60, P3, R175, R123, 0x1 ;  /* 0x0000007baf3c7211 */ /* 0x001fc800078608ff */
[----:B------:R-:W-:Y:S02]  /*28880*/  LEA.HI.X.SX32 R61, R175, R122, 0x1, P3 ;  /* 0x0000007aaf3d7211 */ /* 0x000fe400018f0eff */
[C---:B------:R-:W-:Y:S01]  /*28890*/  ISETP.LT.AND P3, PT, R173.reuse, UR6, !P0 ;  /* 0x00000006ad007c0c */ /* 0x040fe2000c761270 */
[----:B------:R-:W-:Y:S01]  /*288a0*/  IMAD R173, R173, R201, RZ ;  /* 0x000000c9adad7224 */ /* 0x000fe200078e02ff */
[----:B------:R-:W-:Y:S01]  /*288b0*/  PRMT R46, R44, 0x7632, R46 ;  /* 0x000076322c2e7816 */ /* 0x000fe2000000002e */
[----:B------:R0:W-:Y:S01]  /*288c0*/  @P4 STG.E.U16 desc[UR16][R60.64], R47 ;  /* 0x0000002f3c004986 */ /* 0x0001e2000c101510 */
[-C--:B------:R-:W-:Y:S01]  /*288d0*/  LEA R44, P5, R172, R123.reuse, 0x1 ;  /* 0x0000007bac2c7211 */ /* 0x080fe200078a08ff */
[----:B------:R-:W-:Y:S01]  /*288e0*/  ULDC UR6, c[0x0][0x22c] ;  /* 0x00008b0000067ab9 */ /* 0x000fe20000000800 */
[----:B------:R-:W-:Y:S02]  /*288f0*/  PRMT R68, R45, 0x7632, R68 ;  /* 0x000076322d447816 */ /* 0x000fe40000000044 */
[----:B------:R-:W-:-:S02]  /*28900*/  LEA R62, P6, R173, R123, 0x1 ;  /* 0x0000007bad3e7211 */ /* 0x000fc400078c08ff */
[----:B------:R-:W-:Y:S02]  /*28910*/  LEA.HI.X.SX32 R45, R172, R122, 0x1, P5 ;  /* 0x0000007aac2d7211 */ /* 0x000fe400028f0eff */
[----:B0-----:R-:W-:-:S04]  /*28920*/  LEA R60, P4, R174, R123, 0x1 ;  /* 0x0000007bae3c7211 */ /* 0x001fc800078808ff */
[-C--:B------:R-:W-:Y:S02]  /*28930*/  LEA.HI.X.SX32 R61, R174, R122.reuse, 0x1, P4 ;  /* 0x0000007aae3d7211 */ /* 0x080fe400020f0eff */
[----:B------:R-:W-:Y:S02]  /*28940*/  PRMT R69, R46, 0x7632, R69 ;  /* 0x000076322e457816 */ /* 0x000fe40000000045 */
[----:B------:R-:W-:Y:S01]  /*28950*/  LEA.HI.X.SX32 R63, R173, R122, 0x1, P6 ;  /* 0x0000007aad3f7211 */ /* 0x000fe200030f0eff */
[----:B------:R-:W-:Y:S04]  /*28960*/  @P2 STG.E.U16 desc[UR16][R60.64], R46 ;  /* 0x0000002e3c002986 */ /* 0x000fe8000c101510 */
[----:B------:R0:W-:Y:S01]  /*28970*/  @P1 STG.E.U16 desc[UR16][R44.64], R68 ;  /* 0x000000442c001986 */ /* 0x0001e2000c101510 */
[C---:B------:R-:W-:Y:S01]  /*28980*/  ISETP.LT.AND P1, PT, R170.reuse, UR4, !P0 ;  /* 0x00000004aa007c0c */ /* 0x040fe2000c721270 */
[-C--:B------:R-:W-:Y:S01]  /*28990*/  IMAD R170, R170, R201.reuse, RZ ;  /* 0x000000c9aaaa7224 */ /* 0x080fe200078e02ff */
[----:B------:R-:W-:Y:S01]  /*289a0*/  ISETP.LT.AND P2, PT, R167, UR6, !P0 ;  /* 0x00000006a7007c0c */ /* 0x000fe2000c741270 */
[----:B------:R2:W-:Y:S01]  /*289b0*/  @P3 STG.E.U16 desc[UR16][R62.64], R69 ;  /* 0x000000453e003986 */ /* 0x0005e2000c101510 */
[C---:B------:R-:W-:Y:S01]  /*289c0*/  ISETP.LT.AND P3, PT, R168.reuse, UR5, !P0 ;  /* 0x00000005a8007c0c */ /* 0x040fe2000c761270 */
[-C--:B------:R-:W-:Y:S01]  /*289d0*/  IMAD R168, R168, R201.reuse, RZ ;  /* 0x000000c9a8a87224 */ /* 0x080fe200078e02ff */
[----:B------:R-:W-:Y:S01]  /*289e0*/  ISETP.LT.AND P4, PT, R169, UR7, !P0 ;  /* 0x00000007a9007c0c */ /* 0x000fe2000c781270 */
[----:B------:R-:W-:Y:S01]  /*289f0*/  IMAD R167, R167, R201, RZ ;  /* 0x000000c9a7a77224 */ /* 0x000fe200078e02ff */
[----:B------:R-:W-:Y:S01]  /*28a00*/  ULDC UR4, c[0x0][0x22c] ;  /* 0x00008b0000047ab9 */ /* 0x000fe20000000800 */
[----:B------:R-:W-:Y:S01]  /*28a10*/  ULDC UR5, c[0x0][0x22c] ;  /* 0x00008b0000057ab9 */ /* 0x000fe20000000800 */
[-C--:B0-----:R-:W-:Y:S01]  /*28a20*/  LEA R44, P6, R170, R123.reuse, 0x1 ;  /* 0x0000007baa2c7211 */ /* 0x081fe200078c08ff */
[----:B------:R-:W-:Y:S01]  /*28a30*/  ULDC UR6, c[0x0][0x22c] ;  /* 0x00008b0000067ab9 */ /* 0x000fe20000000800 */
[----:B------:R-:W-:-:S02]  /*28a40*/  LEA R60, P5, R168, R123, 0x1 ;  /* 0x0000007ba83c7211 */ /* 0x000fc400078a08ff */
[----:B--2---:R-:W-:Y:S01]  /*28a50*/  PRMT R63, R47, 0x7632, R63 ;  /* 0x000076322f3f7816 */ /* 0x004fe2000000003f */
[----:B------:R-:W-:Y:S01]  /*28a60*/  IMAD R169, R169, R201, RZ ;  /* 0x000000c9a9a97224 */ /* 0x000fe200078e02ff */
[-C--:B------:R-:W-:Y:S01]  /*28a70*/  LEA.HI.X.SX32 R45, R170, R122.reuse, 0x1, P6 ;  /* 0x0000007aaa2d7211 */ /* 0x080fe200030f0eff */
[----:B------:R-:W-:Y:S01]  /*28a80*/  ULDC UR7, c[0x0][0x22c] ;  /* 0x00008b0000077ab9 */ /* 0x000fe20000000800 */
[C---:B------:R-:W-:Y:S02]  /*28a90*/  LEA R46, P6, R167.reuse, R123, 0x1 ;  /* 0x0000007ba72e7211 */ /* 0x040fe400078c08ff */
[-C--:B------:R-:W-:Y:S01]  /*28aa0*/  LEA.HI.X.SX32 R61, R168, R122.reuse, 0x1, P5 ;  /* 0x0000007aa83d7211 */ /* 0x080fe200028f0eff */
[----:B------:R0:W-:Y:S01]  /*28ab0*/  @P1 STG.E.U16 desc[UR16][R44.64], R63 ;  /* 0x0000003f2c001986 */ /* 0x0001e2000c101510 */
[-C--:B------:R-:W-:Y:S02]  /*28ac0*/  LEA.HI.X.SX32 R47, R167, R122.reuse, 0x1, P6 ;  /* 0x0000007aa72f7211 */ /* 0x080fe400030f0eff */
[C---:B------:R-:W-:Y:S01]  /*28ad0*/  ISETP.LT.AND P1, PT, R165.reuse, UR4, !P0 ;  /* 0x00000004a5007c0c */ /* 0x040fe2000c721270 */
[----:B------:R-:W-:Y:S01]  /*28ae0*/  IMAD R165, R165, R201, RZ ;  /* 0x000000c9a5a57224 */ /* 0x000fe200078e02ff */
[----:B------:R-:W-:Y:S01]  /*28af0*/  LEA R62, P5, R169, R123, 0x1 ;  /* 0x0000007ba93e7211 */ /* 0x000fe200078a08ff */
[----:B------:R2:W-:Y:S01]  /*28b00*/  @P3 STG.E.U16 desc[UR16][R60.64], R48 ;  /* 0x000000303c003986 */ /* 0x0005e2000c101510 */
[C---:B------:R-:W-:Y:S01]  /*28b10*/  ISETP.LT.AND P3, PT, R166.reuse, UR5, !P0 ;  /* 0x00000005a6007c0c */ /* 0x040fe2000c761270 */
[-C--:B------:R-:W-:Y:S01]  /*28b20*/  IMAD R166, R166, R201.reuse, RZ ;  /* 0x000000c9a6a67224 */ /* 0x080fe200078e02ff */
[----:B------:R-:W-:Y:S01]  /*28b30*/  PRMT R68, R49, 0x7632, R68 ;  /* 0x0000763231447816 */ /* 0x000fe20000000044 */
[----:B------:R3:W-:Y:S01]  /*28b40*/  @P2 STG.E.U16 desc[UR16][R46.64], R49 ;  /* 0x000000312e002986 */ /* 0x0007e2000c101510 */
[C---:B------:R-:W-:Y:S01]  /*28b50*/  ISETP.LT.AND P2, PT, R164.reuse, UR6, !P0 ;  /* 0x00000006a4007c0c */ /* 0x040fe2000c741270 */
[----:B------:R-:W-:Y:S01]  /*28b60*/  IMAD R164, R164, R201, RZ ;  /* 0x000000c9a4a47224 */ /* 0x000fe200078e02ff */
[----:B0-----:R-:W-:Y:S01]  /*28b70*/  LEA.HI.X.SX32 R63, R169, R122, 0x1, P5 ;  /* 0x0000007aa93f7211 */ /* 0x001fe200028f0eff */
[----:B------:R-:W-:Y:S01]  /*28b80*/  ULDC UR4, c[0x0][0x22c] ;  /* 0x00008b0000047ab9 */ /* 0x000fe20000000800 */
[----:B------:R-:W-:Y:S01]  /*28b90*/  LEA R44, P6, R165, R123, 0x1 ;  /* 0x0000007ba52c7211 */ /* 0x000fe200078c08ff */
[----:B------:R-:W-:Y:S01]  /*28ba0*/  ULDC UR5, c[0x0][0x22c] ;  /* 0x00008b0000057ab9 */ /* 0x000fe20000000800 */
[----:B------:R-:W-:Y:S01]  /*28bb0*/  ULDC UR6, c[0x0][0x22c] ;  /* 0x00008b0000067ab9 */ /* 0x000fe20000000800 */
[----:B------:R0:W-:Y:S01]  /*28bc0*/  @P4 STG.E.U16 desc[UR16][R62.64], R50 ;  /* 0x000000323e004986 */ /* 0x0001e2000c101510 */
[----:B--2---:R-:W-:-:S02]  /*28bd0*/  PRMT R61, R48, 0x7632, R61 ;  /* 0x00007632303d7816 */ /* 0x004fc4000000003d */
[-C--:B------:R-:W-:Y:S02]  /*28be0*/  LEA.HI.X.SX32 R45, R165, R122.reuse, 0x1, P6 ;  /* 0x0000007aa52d7211 */ /* 0x080fe400030f0eff */
[----:B---3--:R-:W-:Y:S02]  /*28bf0*/  LEA R46, P5, R166, R123, 0x1 ;  /* 0x0000007ba62e7211 */ /* 0x008fe400078a08ff */
[C---:B------:R-:W-:Y:S01]  /*28c00*/  ISETP.LT.AND P4, PT, R160.reuse, UR7, !P0 ;  /* 0x00000007a0007c0c */ /* 0x040fe2000c781270 */
[----:B------:R-:W-:Y:S01]  /*28c10*/  IMAD R160, R160, R201, RZ ;  /* 0x000000c9a0a07224 */ /* 0x000fe200078e02ff */
[----:B------:R-:W-:Y:S02]  /*28c20*/  LEA R48, P6, R164, R123, 0x1 ;  /* 0x0000007ba4307211 */ /* 0x000fe400078c08ff */
[----:B------:R-:W-:Y:S01]  /*28c30*/  PRMT R60, R50, 0x7632, R60 ;  /* 0x00007632323c7816 */ /* 0x000fe2000000003c */
[----:B------:R2:W-:Y:S01]  /*28c40*/  @P1 STG.E.U16 desc[UR16][R44.64], R51 ;  /* 0x000000332c001986 */ /* 0x0005e2000c101510 */
[-C--:B------:R-:W-:Y:S01]  /*28c50*/  LEA.HI.X.SX32 R47, R166, R122.reuse, 0x1, P5 ;  /* 0x0000007aa62f7211 */ /* 0x080fe200028f0eff */
[----:B------:R-:W-:Y:S01]  /*28c60*/  ULDC UR7, c[0x0][0x22c] ;  /* 0x00008b0000077ab9 */ /* 0x000fe20000000800 */
[----:B------:R-:W-:-:S02]  /*28c70*/  LEA.HI.X.SX32 R49, R164, R122, 0x1, P6 ;  /* 0x0000007aa4317211 */ /* 0x000fc400030f0eff */
[C---:B0-----:R-:W-:Y:S01]  /*28c80*/  LEA R50, P5, R160.reuse, R123, 0x1 ;  /* 0x0000007ba0327211 */ /* 0x041fe200078a08ff */
[----:B------:R0:W-:Y:S01]  /*28c90*/  @P3 STG.E.U16 desc[UR16][R46.64], R61 ;  /* 0x0000003d2e003986 */ /* 0x0001e2000c101510 */
[----:B------:R-:W-:Y:S01]  /*28ca0*/  ISETP.LT.AND P1, PT, R163, UR4, !P0 ;  /* 0x00000004a3007c0c */ /* 0x000fe2000c721270 */
[----:B------:R-:W-:Y:S01]  /*28cb0*/  ULDC UR4, c[0x0][0x22c] ;  /* 0x00008b0000047ab9 */ /* 0x000fe20000000800 */
[----:B------:R-:W-:Y:S01]  /*28cc0*/  PRMT R62, R51, 0x7632, R62 ;  /* 0x00007632333e7816 */ /* 0x000fe2000000003e */
[----:B------:R3:W-:Y:S01]  /*28cd0*/  @P2 STG.E.U16 desc[UR16][R48.64], R68 ;  /* 0x0000004430002986 */ /* 0x0007e2000c101510 */
[-C--:B------:R-:W-:Y:S01]  /*28ce0*/  IMAD R163, R163, R201.reuse, RZ ;  /* 0x000000c9a3a37224 */ /* 0x080fe200078e02ff */
[----:B--2---:R-:W-:Y:S02]  /*28cf0*/  LEA.HI.X.SX32 R51, R160, R122, 0x1, P5 ;  /* 0x0000007aa0337211 */ /* 0x004fe400028f0eff */
[C---:B------:R-:W-:Y:S01]  /*28d00*/  ISETP.LT.AND P2, PT, R162.reuse, UR5, !P0 ;  /* 0x00000005a2007c0c */ /* 0x040fe2000c741270 */
[-C--:B------:R-:W-:Y:S01]  /*28d10*/  IMAD R162, R162, R201.reuse, RZ ;  /* 0x000000c9a2a27224 */ /* 0x080fe200078e02ff */
[C---:B------:R-:W-:Y:S01]  /*28d20*/  ISETP.LT.AND P3, PT, R161.reuse, UR4, !P0 ;  /* 0x00000004a1007c0c */ /* 0x040fe2000c761270 */
[----:B------:R-:W-:Y:S01]  /*28d30*/  IMAD R161, R161, R201, RZ ;  /* 0x000000c9a1a17224 */ /* 0x000fe200078e02ff */
[----:B------:R2:W-:Y:S01]  /*28d40*/  @P4 STG.E.U16 desc[UR16][R50.64], R60 ;  /* 0x0000003c32004986 */ /* 0x0005e2000c101510 */
[-C--:B------:R-:W-:Y:S01]  /*28d50*/  LEA R44, P5, R163, R123.reuse, 0x1 ;  /* 0x0000007ba32c7211 */ /* 0x080fe200078a08ff */
[----:B------:R-:W-:Y:S01]  /*28d60*/  ULDC UR5, c[0x0][0x22c] ;  /* 0x00008b0000057ab9 */ /* 0x000fe20000000800 */
[-C--:B0-----:R-:W-:Y:S01]  /*28d70*/  LEA R46, P4, R162, R123.reuse, 0x1 ;  /* 0x0000007ba22e7211 */ /* 0x081fe200078808ff */
[----:B------:R-:W-:Y:S01]  /*28d80*/  ULDC UR4, c[0x0][0x22c] ;  /* 0x00008b0000047ab9 */ /* 0x000fe20000000800 */
[----:B---3--:R-:W-:-:S02]  /*28d90*/  LEA R48, P6, R161, R123, 0x1 ;  /* 0x0000007ba1307211 */ /* 0x008fc400078c08ff */
[-C--:B------:R-:W-:Y:S02]  /*28da0*/  LEA.HI.X.SX32 R45, R163, R122.reuse, 0x1, P5 ;  /* 0x0000007aa32d7211 */ /* 0x080fe400028f0eff */
[C---:B------:R-:W-:Y:S01]  /*28db0*/  ISETP.LT.AND P5, PT, R155.reuse, UR5, !P0 ;  /* 0x000000059b007c0c */ /* 0x040fe2000c7a1270 */
[-C--:B------:R-:W-:Y:S01]  /*28dc0*/  IMAD R155, R155, R201.reuse, RZ ;  /* 0x000000c99b9b7224 */ /* 0x080fe200078e02ff */
[-C--:B------:R-:W-:Y:S02]  /*28dd0*/  LEA.HI.X.SX32 R47, R162, R122.reuse, 0x1, P4 ;  /* 0x0000007aa22f7211 */ /* 0x080fe400020f0eff */
[----:B------:R-:W-:Y:S01]  /*28de0*/  LEA.HI.X.SX32 R49, R161, R122, 0x1, P6 ;  /* 0x0000007aa1317211 */ /* 0x000fe200030f0eff */
[----:B------:R0:W-:Y:S01]  /*28df0*/  @P1 STG.E.U16 desc[UR16][R44.64], R62 ;  /* 0x0000003e2c001986 */ /* 0x0001e2000c101510 */
[C---:B------:R-:W-:Y:S01]  /*28e00*/  ISETP.LT.AND P4, PT, R159.reuse, UR4, !P0 ;  /* 0x000000049f007c0c */ /* 0x040fe2000c781270 */
[----:B------:R-:W-:Y:S01]  /*28e10*/  IMAD R159, R159, R201, RZ ;  /* 0x000000c99f9f7224 */ /* 0x000fe200078e02ff */
[----:B--2---:R-:W-:Y:S01]  /*28e20*/  LEA R50, P1, R155, R123, 0x1 ;  /* 0x0000007b9b327211 */ /* 0x004fe200078208ff */
[----:B------:R2:W-:Y:S01]  /*28e30*/  @P2 STG.E.U16 desc[UR16][R46.64], R56 ;  /* 0x000000382e002986 */ /* 0x0005e2000c101510 */
[----:B------:R-:W-:Y:S01]  /*28e40*/  ULDC UR4, c[0x0][0x22c] ;  /* 0x00008b0000047ab9 */ /* 0x000fe20000000800 */
[----:B------:R-:W-:-:S02]  /*28e50*/  ULDC UR5, c[0x0][0x22c] ;  /* 0x00008b0000057ab9 */ /* 0x000fc40000000800 */
[----:B------:R3:W-:Y:S01]  /*28e60*/  @P3 STG.E.U16 desc[UR16][R48.64], R57 ;  /* 0x0000003930003986 */ /* 0x0007e2000c101510 */
[-C--:B------:R-:W-:Y:S02]  /*28e70*/  LEA.HI.X.SX32 R51, R155, R122.reuse, 0x1, P1 ;  /* 0x0000007a9b337211 */ /* 0x080fe400008f0eff */
[C---:B0-----:R-:W-:Y:S02]  /*28e80*/  LEA R44, P3, R159.reuse, R123, 0x1 ;  /* 0x0000007b9f2c7211 */ /* 0x041fe400078608ff */
[C---:B------:R-:W-:Y:S01]  /*28e90*/  ISETP.LT.AND P2, PT, R158.reuse, UR4, !P0 ;  /* 0x000000049e007c0c */ /* 0x040fe2000c741270 */
[-C--:B------:R-:W-:Y:S01]  /*28ea0*/  IMAD R158, R158, R201.reuse, RZ ;  /* 0x000000c99e9e7224 */ /* 0x080fe200078e02ff */
[-C--:B------:R-:W-:Y:S02]  /*28eb0*/  LEA.HI.X.SX32 R45, R159, R122.reuse, 0x1, P3 ;  /* 0x0000007a9f2d7211 */ /* 0x080fe400018f0eff */
[C---:B------:R-:W-:Y:S01]  /*28ec0*/  ISETP.LT.AND P1, PT, R156.reuse, UR5, !P0 ;  /* 0x000000059c007c0c */ /* 0x040fe2000c721270 */
[-C--:B------:R-:W-:Y:S01]  /*28ed0*/  IMAD R156, R156, R201.reuse, RZ ;  /* 0x000000c99c9c7224 */ /* 0x080fe200078e02ff */
[----:B------:R0:W-:Y:S01]  /*28ee0*/  @P5 STG.E.U16 desc[UR16][R50.64], R58 ;  /* 0x0000003a32005986 */ /* 0x0001e2000c101510 */
[C---:B------:R-:W-:Y:S01]  /*28ef0*/  ISETP.LT.AND P3, PT, R157.reuse, UR6, !P0 ;  /* 0x000000069d007c0c */ /* 0x040fe2000c761270 */
[----:B------:R-:W-:Y:S01]  /*28f00*/  IMAD R157, R157, R201, RZ ;  /* 0x000000c99d9d7224 */ /* 0x000fe200078e02ff */
[----:B--2---:R-:W-:Y:S01]  /*28f10*/  PRMT R56, R56, 0x7632, R56 ;  /* 0x0000763238387816 */ /* 0x004fe20000000038 */
[----:B------:R2:W-:Y:S01]  /*28f20*/  @P4 STG.E.U16 desc[UR16][R44.64], R59 ;  /* 0x0000003b2c004986 */ /* 0x0005e2000c101510 */
[-C--:B------:R-:W-:Y:S01]  /*28f30*/  LEA R46, P4, R158, R123.reuse, 0x1 ;  /* 0x0000007b9e2e7211 */ /* 0x080fe200078808ff */
[----:B------:R-:W-:Y:S01]  /*28f40*/  ULDC UR4, c[0x0][0x22c] ;  /* 0x00008b0000047ab9 */ /* 0x000fe20000000800 */
[----:B---3--:R-:W-:Y:S01]  /*28f50*/  LEA R48, P5, R156, R123, 0x1 ;  /* 0x0000007b9c307211 */ /* 0x008fe200078a08ff */
[----:B------:R-:W-:Y:S01]  /*28f60*/  ULDC UR5, c[0x0][0x22c] ;  /* 0x00008b0000057ab9 */ /* 0x000fe20000000800 */
[----:B------:R-:W-:Y:S01]  /*28f70*/  LEA.HI.X.SX32 R47, R158, R122, 0x1, P4 ;  /* 0x0000007a9e2f7211 */ /* 0x000fe200020f0eff */
[----:B------:R-:W-:Y:S01]  /*28f80*/  ULDC UR6, c[0x0][0x22c] ;  /* 0x00008b0000067ab9 */ /* 0x000fe20000000800 */
[----:B------:R-:W-:-:S02]  /*28f90*/  PRMT R57, R57, 0x7632, R57 ;  /* 0x0000763239397816 */ /* 0x000fc40000000039 */
[C---:B0-----:R-:W-:Y:S02]  /*28fa0*/  LEA R50, P6, R157.reuse, R123, 0x1 ;  /* 0x0000007b9d327211 */ /* 0x041fe400078c08ff */
[-C--:B------:R-:W-:Y:S01]  /*28fb0*/  LEA.HI.X.SX32 R49, R156, R122.reuse, 0x1, P5 ;  /* 0x0000007a9c317211 */ /* 0x080fe200028f0eff */
[----:B------:R0:W-:Y:S01]  /*28fc0*/  @P2 STG.E.U16 desc[UR16][R46.64], R56 ;  /* 0x000000382e002986 */ /* 0x0001e2000c101510 */
[----:B------:R-:W-:Y:S02]  /*28fd0*/  PRMT R58, R58, 0x7632, R58 ;  /* 0x000076323a3a7816 */ /* 0x000fe4000000003a */
[-C--:B------:R-:W-:Y:S01]  /*28fe0*/  LEA.HI.X.SX32 R51, R157, R122.reuse, 0x1, P6 ;  /* 0x0000007a9d337211 */ /* 0x080fe200030f0eff */
[----:B------:R3:W-:Y:S01]  /*28ff0*/  @P1 STG.E.U16 desc[UR16][R48.64], R57 ;  /* 0x0000003930001986 */ /* 0x0007e2000c101510 */
[C---:B------:R-:W-:Y:S01]  /*29000*/  ISETP.LT.AND P1, PT, R154.reuse, UR4, !P0 ;  /* 0x000000049a007c0c */ /* 0x040fe2000c721270 */
[-C--:B------:R-:W-:Y:S01]  /*29010*/  IMAD R154, R154, R201.reuse, RZ ;  /* 0x000000c99a9a7224 */ /* 0x080fe200078e02ff */
[C---:B------:R-:W-:Y:S01]  /*29020*/  ISETP.LT.AND P2, PT, R151.reuse, UR6, !P0 ;  /* 0x0000000697007c0c */ /* 0x040fe2000c741270 */
[----:B------:R4:W-:Y:S01]  /*29030*/  @P3 STG.E.U16 desc[UR16][R50.64], R58 ;  /* 0x0000003a32003986 */ /* 0x0009e2000c101510 */
[C---:B------:R-:W-:Y:S01]  /*29040*/  ISETP.LT.AND P3, PT, R152.reuse, UR5, !P0 ;  /* 0x0000000598007c0c */ /* 0x040fe2000c761270 */
[----:B------:R-:W-:Y:S01]  /*29050*/  IMAD R152, R152, R201, RZ ;  /* 0x000000c998987224 */ /* 0x000fe200078e02ff */
[----:B--2---:R-:W-:Y:S01]  /*29060*/  LEA R44, P6, R154, R123, 0x1 ;  /* 0x0000007b9a2c7211 */ /* 0x004fe200078c08ff */
[----:B------:R-:W-:Y:S01]  /*29070*/  IMAD R151, R151, R201, RZ ;  /* 0x000000c997977224 */ /* 0x000fe200078e02ff */
[----:B------:R-:W-:Y:S01]  /*29080*/  PRMT R59, R59, 0x7632, R59 ;  /* 0x000076323b3b7816 */ /* 0x000fe2000000003b */
[----:B------:R-:W-:Y:S01]  /*29090*/  ULDC UR4, c[0x0][0x22c] ;  /* 0x00008b0000047ab9 */ /* 0x000fe20000000800 */
[-C--:B0-----:R-:W-:Y:S01]  /*290a0*/  LEA R46, P5, R152, R123.reuse, 0x1 ;  /* 0x0000007b982e7211 */ /* 0x081fe200078a08ff */
[----:B------:R-:W-:Y:S01]  /*290b0*/  ULDC UR5, c[0x0][0x22c] ;  /* 0x00008b0000057ab9 */ /* 0x000fe20000000800 */
[----:B------:R-:W-:Y:S01]  /*290c0*/  LEA.HI.X.SX32 R45, R154, R122, 0x1, P6 ;  /* 0x0000007a9a2d7211 */ /* 0x000fe200030f0eff */
[----:B------:R-:W-:Y:S01]  /*290d0*/  ULDC UR6, c[0x0][0x22c] ;  /* 0x00008b0000067ab9 */ /* 0x000fe20000000800 */
[----:B---3--:R-:W-:-:S02]  /*290e0*/  LEA R48, P6, R151, R123, 0x1 ;  /* 0x0000007b97307211 */ /* 0x008fc400078c08ff */
[-C--:B------:R-:W-:Y:S02]  /*290f0*/  LEA.HI.X.SX32 R47, R152, R122.reuse, 0x1, P5 ;  /* 0x0000007a982f7211 */ /* 0x080fe400028f0eff */
[C---:B------:R-:W-:Y:S01]  /*29100*/  ISETP.LT.AND P4, PT, R153.reuse, UR7, !P0 ;  /* 0x0000000799007c0c */ /* 0x040fe2000c781270 */
[----:B------:R-:W-:Y:S01]  /*29110*/  IMAD R153, R153, R201, RZ ;  /* 0x000000c999997224 */ /* 0x000fe200078e02ff */
[----:B------:R-:W-:Y:S01]  /*29120*/  LEA.HI.X.SX32 R49, R151, R122, 0x1, P6 ;  /* 0x0000007a97317211 */ /* 0x000fe200030f0eff */
[----:B------:R0:W-:Y:S04]  /*29130*/  @P1 STG.E.U16 desc[UR16][R44.64], R59 ;  /* 0x0000003b2c001986 */ /* 0x0001e8000c101510 */
[----:B------:R2:W-:Y:S01]  /*29140*/  @P3 STG.E.U16 desc[UR16][R46.64], R64 ;  /* 0x000000402e003986 */ /* 0x0005e2000c101510 */
[----:B----4-:R-:W-:-:S03]  /*29150*/  LEA R50, P5, R153, R123, 0x1 ;  /* 0x0000007b99327211 */ /* 0x010fc600078a08ff */
[----:B------:R-:W-:Y:S01]  /*29160*/  @P2 STG.E.U16 desc[UR16][R48.64], R65 ;  /* 0x0000004130002986 */ /* 0x000fe2000c101510 */
[C---:B------:R-:W-:Y:S01]  /*29170*/  ISETP.LT.AND P2, PT, R148.reuse, UR4, !P0 ;  /* 0x0000000494007c0c */ /* 0x040fe2000c741270 */
[-C--:B------:R-:W-:Y:S01]  /*29180*/  IMAD R148, R148, R201.reuse, RZ ;  /* 0x000000c994947224 */ /* 0x080fe200078e02ff */
[-C--:B------:R-:W-:Y:S01]  /*29190*/  LEA.HI.X.SX32 R51, R153, R122.reuse, 0x1, P5 ;  /* 0x0000007a99337211 */ /* 0x080fe200028f0eff */
[----:B------:R-:W-:Y:S01]  /*291a0*/  ULDC UR4, c[0x0][0x22c] ;  /* 0x00008b0000047ab9 */ /* 0x000fe20000000800 */
[C---:B------:R-:W-:Y:S01]  /*291b0*/  ISETP.LT.AND P3, PT, R150.reuse, UR5, !P0 ;  /* 0x0000000596007c0c */ /* 0x040fe2000c761270 */
[----:B------:R-:W-:Y:S01]  /*291c0*/  IMAD R150, R150, R201, RZ ;  /* 0x000000c996967224 */ /* 0x000fe200078e02ff */
[----:B0-----:R-:W-:Y:S01]  /*291d0*/  LEA R44, P1, R148, R123, 0x1 ;  /* 0x0000007b942c7211 */ /* 0x001fe200078208ff */
[----:B------:R0:W-:Y:S01]  /*291e0*/  @P4 STG.E.U16 desc[UR16][R50.64], R66 ;  /* 0x0000004232004986 */ /* 0x0001e2000c101510 */
[----:B------:R-:W-:Y:S01]  /*291f0*/  ULDC UR5, c[0x0][0x22c] ;  /* 0x00008b0000057ab9 */ /* 0x000fe20000000800 */
[C---:B------:R-:W-:Y:S01]  /*29200*/  ISETP.LT.AND P4, PT, R142.reuse, UR4, !P0 ;  /* 0x000000048e007c0c */ /* 0x040fe2000c781270 */
[----:B------:R-:W-:Y:S01]  /*29210*/  IMAD R142, R142, R201, RZ ;  /* 0x000000c98e8e7224 */ /* 0x000fe200078e02ff */
[----:B------:R-:W-:Y:S01]  /*29220*/  LEA.HI.X.SX32 R45, R148, R122, 0x1, P1 ;  /* 0x0000007a942d7211 */ /* 0x000fe200008f0eff */
[----:B------:R-:W-:Y:S01]  /*29230*/  ULDC UR4, c[0x0][0x22c] ;  /* 0x00008b0000047ab9 */ /* 0x000fe20000000800 */
[----:B--2---:R-:W-:-:S02]  /*29240*/  LEA R46, P5, R150, R123, 0x1 ;  /* 0x0000007b962e7211 */ /* 0x004fc400078a08ff */
[C---:B------:R-:W-:Y:S01]  /*29250*/  ISETP.LT.AND P1, PT, R135.reuse, UR5, !P0 ;  /* 0x0000000587007c0c */ /* 0x040fe2000c721270 */
[----:B------:R-:W-:Y:S01]  /*29260*/  IMAD R135, R135, R201, RZ ;  /* 0x000000c987877224 */ /* 0x000fe200078e02ff */
[----:B------:R-:W-:Y:S01]  /*29270*/  LEA.HI.X.SX32 R47, R150, R122, 0x1, P5 ;  /* 0x0000007a962f7211 */ /* 0x000fe200028f0eff */
[----:B------:R-:W-:Y:S01]  /*29280*/  @P2 STG.E.U16 desc[UR16][R44.64], R67 ;  /* 0x000000432c002986 */ /* 0x000fe2000c101510 */
[----:B0-----:R-:W-:Y:S01]  /*29290*/  PRMT R51, R64, 0x7632, R51 ;  /* 0x0000763240337816 */ /* 0x001fe20000000033 */
[----:B------:R-:W-:Y:S01]  /*292a0*/  ULDC UR5, c[0x0][0x22c] ;  /* 0x00008b0000057ab9 */ /* 0x000fe20000000800 */
[-C--:B------:R-:W-:Y:S02]  /*292b0*/  LEA R48, P6, R142, R123.reuse, 0x1 ;  /* 0x0000007b8e307211 */ /* 0x080fe400078c08ff */
[----:B------:R-:W-:Y:S01]  /*292c0*/  LEA R50, P2, R135, R123, 0x1 ;  /* 0x0000007b87327211 */ /* 0x000fe200078408ff */
[----:B------:R0:W-:Y:S01]  /*292d0*/  @P3 STG.E.U16 desc[UR16][R46.64], R51 ;  /* 0x000000332e003986 */ /* 0x0001e2000c101510 */
[----:B------:R-:W-:-:S02]  /*292e0*/  PRMT R56, R65, 0x7632, R56 ;  /* 0x0000763241387816 */ /* 0x000fc40000000038 */
[-C--:B------:R-:W-:Y:S02]  /*292f0*/  LEA.HI.X.SX32 R49, R142, R122.reuse, 0x1, P6 ;  /* 0x0000007a8e317211 */ /* 0x080fe400030f0eff */
[----:B------:R-:W-:Y:S02]  /*29300*/  PRMT R57, R66, 0x7632, R57 ;  /* 0x0000763242397816 */ /* 0x000fe40000000039 */
[C---:B------:R-:W-:Y:S01]  /*29310*/  ISETP.LT.AND P5, PT, R149.reuse, UR4, !P0 ;  /* 0x0000000495007c0c */ /* 0x040fe2000c7a1270 */
[----:B------:R-:W-:Y:S01]  /*29320*/  IMAD R149, R149, R201, RZ ;  /* 0x000000c995957224 */ /* 0x000fe200078e02ff */
[-C--:B0-----:R-:W-:Y:S01]  /*29330*/  LEA.HI.X.SX32 R51, R135, R122.reuse, 0x1, P2 ;  /* 0x0000007a87337211 */ /* 0x081fe200010f0eff */
[----:B------:R0:W-:Y:S01]  /*29340*/  @P4 STG.E.U16 desc[UR16][R48.64], R56 ;  /* 0x0000003830004986 */ /* 0x0001e2000c101510 */
[----:B------:R-:W-:Y:S02]  /*29350*/  ULDC UR4, c[0x0][0x22c] ;  /* 0x00008b0000047ab9 */ /* 0x000fe40000000800 */
[----:B------:R-:W-:Y:S01]  /*29360*/  ISETP.LT.AND P4, PT, R141, UR4, !P0 ;  /* 0x000000048d007c0c */ /* 0x000fe2000c781270 */
[----:B------:R2:W-:Y:S01]  /*29370*/  @P1 STG.E.U16 desc[UR16][R50.64], R57 ;  /* 0x0000003932001986 */ /* 0x0005e2000c101510 */
[----:B------:R-:W-:Y:S01]  /*29380*/  LEA R44, P1, R149, R123, 0x1 ;  /* 0x0000007b952c7211 */ /* 0x000fe200078208ff */
[-C--:B------:R-:W-:Y:S01]  /*29390*/  IMAD R141, R141, R201.reuse, RZ ;  /* 0x000000c98d8d7224 */ /* 0x080fe200078e02ff */
[C---:B------:R-:W-:Y:S01]  /*293a0*/  ISETP.LT.AND P3, PT, R143.reuse, UR5, !P0 ;  /* 0x000000058f007c0c */ /* 0x040fe2000c761270 */
[-C--:B------:R-:W-:Y:S01]  /*293b0*/  IMAD R143, R143, R201.reuse, RZ ;  /* 0x000000c98f8f7224 */ /* 0x080fe200078e02ff */
[----:B------:R-:W-:Y:S01]  /*293c0*/  PRMT R58, R67, 0x7632, R58 ;  /* 0x00007632433a7816 */ /* 0x000fe2000000003a */
[----:B------:R-:W-:Y:S01]  /*293d0*/  ULDC UR4, c[0x0][0x22c] ;  /* 0x00008b0000047ab9 */ /* 0x000fe20000000800 */
[----:B------:R-:W-:Y:S01]  /*293e0*/  LEA.HI.X.SX32 R45, R149, R122, 0x1, P1 ;  /* 0x0000007a952d7211 */ /* 0x000fe200008f0eff */
[----:B------:R-:W-:Y:S01]  /*293f0*/  ULDC UR5, c[0x0][0x22c] ;  /* 0x00008b0000057ab9 */ /* 0x000fe20000000800 */
[C---:B------:R-:W-:Y:S01]  /*29400*/  ISETP.LT.AND P2, PT, R140.reuse, UR6, !P0 ;  /* 0x000000068c007c0c */ /* 0x040fe2000c741270 */
[----:B------:R-:W-:Y:S01]  /*29410*/  IMAD R140, R140, R201, RZ ;  /* 0x000000c98c8c7224 */ /* 0x000fe200078e02ff */
[-C--:B------:R-:W-:Y:S01]  /*29420*/  LEA R46, P1, R141, R123.reuse, 0x1 ;  /* 0x0000007b8d2e7211 */ /* 0x080fe200078208ff */
[----:B------:R3:W-:Y:S01]  /*29430*/  @P5 STG.E.U16 desc[UR16][R44.64], R58 ;  /* 0x0000003a2c005986 */ /* 0x0007e2000c101510 */
[-C--:B0-----:R-:W-:Y:S01]  /*29440*/  LEA R48, P6, R143, R123.reuse, 0x1 ;  /* 0x0000007b8f307211 */ /* 0x081fe200078c08ff */
[----:B------:R-:W-:Y:S01]  /*29450*/  ULDC UR6, c[0x0][0x22c] ;  /* 0x00008b0000067ab9 */ /* 0x000fe20000000800 */
[----:B--2---:R-:W-:-:S02]  /*29460*/  LEA R50, P5, R140, R123, 0x1 ;  /* 0x0000007b8c327211 */ /* 0x004fc400078a08ff */
[-C--:B------:R-:W-:Y:S02]  /*29470*/  LEA.HI.X.SX32 R47, R141, R122.reuse, 0x1, P1 ;  /* 0x0000007a8d2f7211 */ /* 0x080fe400008f0eff */
[----:B------:R-:W-:Y:S01]  /*29480*/  ISETP.LT.AND P1, PT, R208, UR4, !P0 ;  /* 0x00000004d0007c0c */ /* 0x000fe2000c721270 */
[----:B------:R-:W-:Y:S01]  /*29490*/  ULDC UR4, c[0x0][0x22c] ;  /* 0x00008b0000047ab9 */ /* 0x000fe20000000800 */
[-C--:B------:R-:W-:Y:S02]  /*294a0*/  LEA.HI.X.SX32 R49, R143, R122.reuse, 0x1, P6 ;  /* 0x0000007a8f317211 */ /* 0x080fe400030f0eff */
[----:B------:R-:W-:Y:S01]  /*294b0*/  LEA.HI.X.SX32 R51, R140, R122, 0x1, P5 ;  /* 0x0000007a8c337211 */ /* 0x000fe200028f0eff */
[----:B------:R0:W-:Y:S01]  /*294c0*/  @P4 STG.E.U16 desc[UR16][R46.64], R72 ;  /* 0x000000482e004986 */ /* 0x0001e2000c101510 */
[C---:B------:R-:W-:Y:S01]  /*294d0*/  ISETP.LT.AND P6, PT, R134.reuse, UR4, !P0 ;  /* 0x0000000486007c0c */ /* 0x040fe2000c7c1270 */
[----:B------:R-:W-:Y:S01]  /*294e0*/  IMAD R134, R134, R201, RZ ;  /* 0x000000c986867224 */ /* 0x000fe200078e02ff */
[----:B------:R-:W-:Y:S01]  /*294f0*/  ULDC UR4, c[0x0][0x22c] ;  /* 0x00008b0000047ab9 */ /* 0x000fe20000000800 */
[----:B------:R2:W-:Y:S04]  /*29500*/  @P3 STG.E.U16 desc[UR16][R48.64], R73 ;  /* 0x0000004930003986 */ /* 0x0005e8000c101510 */
[----:B------:R-:W-:Y:S01]  /*29510*/  @P2 STG.E.U16 desc[UR16][R50.64], R74 ;  /* 0x0000004a32002986 */ /* 0x000fe2000c101510 */
[----:B---3--:R-:W-:-:S02]  /*29520*/  LEA R44, P2, R134, R123, 0x1 ;  /* 0x0000007b862c7211 */ /* 0x008fc400078408ff */
[C---:B------:R-:W-:Y:S01]  /*29530*/  ISETP.LT.AND P4, PT, R126.reuse, UR4, !P0 ;  /* 0x000000047e007c0c */ /* 0x040fe2000c781270 */
[-C--:B------:R-:W-:Y:S01]  /*29540*/  IMAD R126, R126, R201.reuse, RZ ;  /* 0x000000c97e7e7224 */ /* 0x080fe200078e02ff */
[C---:B------:R-:W-:Y:S01]  /*29550*/  ISETP.LT.AND P3, PT, R133.reuse, UR5, !P0 ;  /* 0x0000000585007c0c */ /* 0x040fe2000c761270 */
[----:B------:R-:W-:Y:S01]  /*29560*/  IMAD R133, R133, R201, RZ ;  /* 0x000000c985857224 */ /* 0x000fe200078e02ff */
[----:B------:R-:W-:Y:S01]  /*29570*/  LEA.HI.X.SX32 R45, R134, R122, 0x1, P2 ;  /* 0x0000007a862d7211 */ /* 0x000fe200010f0eff */
[----:B------:R-:W-:Y:S01]  /*29580*/  ULDC UR4, c[0x0][0x22c] ;  /* 0x00008b0000047ab9 */ /* 0x000fe20000000800 */
[-C--:B0-----:R-:W-:Y:S01]  /*29590*/  LEA R46, P5, R126, R123.reuse, 0x1 ;  /* 0x0000007b7e2e7211 */ /* 0x081fe200078a08ff */
[----:B------:R-:W-:Y:S01]  /*295a0*/  ULDC UR5, c[0x0][0x22c] ;  /* 0x00008b0000057ab9 */ /* 0x000fe20000000800 */
[----:B------:R-:W-:Y:S01]  /*295b0*/  PRMT R56, R72, 0x7632, R56 ;  /* 0x0000763248387816 */ /* 0x000fe20000000038 */
[----:B------:R0:W-:Y:S01]  /*295c0*/  @P6 STG.E.U16 desc[UR16][R44.64], R75 ;  /* 0x0000004b2c006986 */ /* 0x0001e2000c101510 */
[----:B--2---:R-:W-:-:S02]  /*295d0*/  LEA R48, P6, R133, R123, 0x1 ;  /* 0x0000007b85307211 */ /* 0x004fc400078c08ff */
[-C--:B------:R-:W-:Y:S01]  /*295e0*/  LEA.HI.X.SX32 R47, R126, R122.reuse, 0x1, P5 ;  /* 0x0000007a7e2f7211 */ /* 0x080fe200028f0eff */
[----:B------:R-:W2:Y:S01]  /*295f0*/  LDS.128 R208, [R211] ;  /* 0x00000000d3d07984 */ /* 0x000ea20000000c00 */
[----:B------:R-:W-:Y:S02]  /*29600*/  LEA.HI.X.SX32 R49, R133, R122, 0x1, P6 ;  /* 0x0000007a85317211 */ /* 0x000fe400030f0eff */
[----:B------:R-:W-:Y:S02]  /*29610*/  PRMT R57, R73, 0x7632, R57 ;  /* 0x0000763249397816 */ /* 0x000fe40000000039 */
[C---:B------:R-:W-:Y:S01]  /*29620*/  ISETP.LT.AND P6, PT, R132.reuse, UR4, !P0 ;  /* 0x0000000484007c0c */ /* 0x040fe2000c7c1270 */
[-C--:B------:R-:W-:Y:S01]  /*29630*/  IMAD R132, R132, R201.reuse, RZ ;  /* 0x000000c984847224 */ /* 0x080fe200078e02ff */
[C---:B------:R-:W-:Y:S01]  /*29640*/  ISETP.LT.AND P2, PT, R111.reuse, UR6, !P0 ;  /* 0x000000066f007c0c */ /* 0x040fe2000c741270 */
[----:B------:R-:W-:Y:S01]  /*29650*/  IMAD R111, R111, R201, RZ ;  /* 0x000000c96f6f7224 */ /* 0x000fe200078e02ff */
[----:B------:R3:W-:Y:S01]  /*29660*/  @P4 STG.E.U16 desc[UR16][R46.64], R56 ;  /* 0x000000382e004986 */ /* 0x0007e2000c101510 */
[----:B------:R-:W-:-:S03]  /*29670*/  ULDC UR4, c[0x0][0x22c] ;  /* 0x00008b0000047ab9 */ /* 0x000fc60000000800 */
[----:B------:R-:W-:Y:S01]  /*29680*/  @P3 STG.E.U16 desc[UR16][R48.64], R57 ;  /* 0x0000003930003986 */ /* 0x000fe2000c101510 */
[CC--:B0-----:R-:W-:Y:S02]  /*29690*/  LEA R44, P3, R132.reuse, R123.reuse, 0x1 ;  /* 0x0000007b842c7211 */ /* 0x0c1fe400078608ff */
[C---:B------:R-:W-:Y:S02]  /*296a0*/  LEA R50, P5, R111.reuse, R123, 0x1 ;  /* 0x0000007b6f327211 */ /* 0x040fe400078a08ff */
[-C--:B------:R-:W-:Y:S02]  /*296b0*/  LEA.HI.X.SX32 R45, R132, R122.reuse, 0x1, P3 ;  /* 0x0000007a842d7211 */ /* 0x080fe400018f0eff */
[----:B------:R-:W-:Y:S02]  /*296c0*/  PRMT R58, R74, 0x7632, R58 ;  /* 0x000076324a3a7816 */ /* 0x000fe4000000003a */
[-C--:B------:R-:W-:Y:S02]  /*296d0*/  LEA.HI.X.SX32 R51, R111, R122.reuse, 0x1, P5 ;  /* 0x0000007a6f337211 */ /* 0x080fe400028f0eff */
[C---:B------:R-:W-:Y:S01]  /*296e0*/  ISETP.LT.AND P3, PT, R127.reuse, UR4, !P0 ;  /* 0x000000047f007c0c */ /* 0x040fe2000c761270 */
[----:B------:R-:W-:Y:S01]  /*296f0*/  IMAD R127, R127, R201, RZ ;  /* 0x000000c97f7f7224 */ /* 0x000fe200078e02ff */
[----:B------:R-:W-:Y:S01]  /*29700*/  PRMT R59, R75, 0x7632, R59 ;  /* 0x000076324b3b7816 */ /* 0x000fe2000000003b */
[----:B------:R0:W-:Y:S01]  /*29710*/  @P2 STG.E.U16 desc[UR16][R50.64], R58 ;  /* 0x0000003a32002986 */ /* 0x0001e2000c101510 */
[----:B------:R-:W-:Y:S01]  /*29720*/  ISETP.LT.AND P4, PT, R119, UR5, !P0 ;  /* 0x0000000577007c0c */ /* 0x000fe2000c781270 */
[----:B------:R-:W-:Y:S01]  /*29730*/  ULDC UR4, c[0x0][0x22c] ;  /* 0x00008b0000047ab9 */ /* 0x000fe20000000800 */
[----:B---3--:R-:W-:Y:S01]  /*29740*/  LEA R46, P2, R127, R123, 0x1 ;  /* 0x0000007b7f2e7211 */ /* 0x008fe200078408ff */
[----:B------:R-:W-:Y:S01]  /*29750*/  IMAD R119, R119, R201, RZ ;  /* 0x000000c977777224 */ /* 0x000fe200078e02ff */
[----:B------:R3:W-:Y:S01]  /*29760*/  @P6 STG.E.U16 desc[UR16][R44.64], R59 ;  /* 0x0000003b2c006986 */ /* 0x0007e2000c101510 */
[----:B------:R-:W-:Y:S01]  /*29770*/  ULDC UR5, c[0x0][0x22c] ;  /* 0x00008b0000057ab9 */ /* 0x000fe20000000800 */
[----:B------:R-:W-:-:S02]  /*29780*/  LEA.HI.X.SX32 R47, R127, R122, 0x1, P2 ;  /* 0x0000007a7f2f7211 */ /* 0x000fc400010f0eff */
[C---:B------:R-:W-:Y:S01]  /*29790*/  ISETP.LT.AND P2, PT, R124.reuse, UR4, !P0 ;  /* 0x000000047c007c0c */ /* 0x040fe2000c741270 */
[----:B------:R-:W-:Y:S01]  /*297a0*/  ULDC UR4, c[0x0][0x22c] ;  /* 0x00008b0000047ab9 */ /* 0x000fe20000000800 */
[----:B0-----:R-:W-:Y:S01]  /*297b0*/  IMAD R51, R124, R201, RZ ;  /* 0x000000c97c337224 */ /* 0x001fe200078e02ff */
[-C--:B------:R-:W-:Y:S01]  /*297c0*/  LEA R48, P6, R119, R123.reuse, 0x1 ;  /* 0x0000007b77307211 */ /* 0x080fe200078c08ff */
[----:B------:R0:W-:Y:S01]  /*297d0*/  @P3 STG.E.U16 desc[UR16][R46.64], R76 ;  /* 0x0000004c2e003986 */ /* 0x0001e2000c101510 */
[----:B------:R-:W-:Y:S01]  /*297e0*/  ISETP.LT.AND P3, PT, R125, UR4, !P0 ;  /* 0x000000047d007c0c */ /* 0x000fe2000c761270 */
[----:B------:R-:W-:Y:S01]  /*297f0*/  ULDC UR4, c[0x0][0x22c] ;  /* 0x00008b0000047ab9 */ /* 0x000fe20000000800 */
[----:B------:R-:W-:Y:S02]  /*29800*/  LEA R50, P5, R51, R123, 0x1 ;  /* 0x0000007b33327211 */ /* 0x000fe400078a08ff */
[-C--:B------:R-:W-:Y:S02]  /*29810*/  LEA.HI.X.SX32 R49, R119, R122.reuse, 0x1, P6 ;  /* 0x0000007a77317211 */ /* 0x080fe400030f0eff */
[----:B------:R-:W-:-:S02]  /*29820*/  LEA.HI.X.SX32 R51, R51, R122, 0x1, P5 ;  /* 0x0000007a33337211 */ /* 0x000fc400028f0eff */
[C---:B------:R-:W-:Y:S01]  /*29830*/  ISETP.LT.AND P5, PT, R118.reuse, UR4, !P0 ;  /* 0x0000000476007c0c */ /* 0x040fe2000c7a1270 */
[----:B------:R-:W-:Y:S01]  /*29840*/  IMAD R118, R118, R201, RZ ;  /* 0x000000c976767224 */ /* 0x000fe200078e02ff */
[----:B------:R-:W-:Y:S01]  /*29850*/  @P4 STG.E.U16 desc[UR16][R48.64], R77 ;  /* 0x0000004d30004986 */ /* 0x000fe2000c101510 */
[----:B------:R-:W-:-:S03]  /*29860*/  ULDC UR4, c[0x0][0x22c] ;  /* 0x00008b0000047ab9 */ /* 0x000fc60000000800 */
[----:B------:R4:W-:Y:S01]  /*29870*/  @P2 STG.E.U16 desc[UR16][R50.64], R78 ;  /* 0x0000004e32002986 */ /* 0x0009e2000c101510 */
[C---:B------:R-:W-:Y:S01]  /*29880*/  ISETP.LT.AND P2, PT, R53.reuse, UR4, !P0 ;  /* 0x0000000435007c0c */ /* 0x040fe2000c741270 */
[----:B------:R-:W-:Y:S01]  /*29890*/  IMAD R53, R53, R201, RZ ;  /* 0x000000c935357224 */ /* 0x000fe200078e02ff */
[----:B---3--:R-:W-:Y:S01]  /*298a0*/  LEA R44, P4, R118, R123, 0x1 ;  /* 0x0000007b762c7211 */ /* 0x008fe200078808ff */
[----:B------:R-:W-:Y:S01]  /*298b0*/  ULDC UR4, c[0x0][0x22c] ;  /* 0x00008b0000047ab9 */ /* 0x000fe20000000800 */
[----:B------:R-:W-:Y:S02]  /*298c0*/  ISETP.LT.AND P6, PT, R110, UR5, !P0 ;  /* 0x000000056e007c0c */ /* 0x000fe4000c7c1270 */
[-C--:B------:R-:W-:Y:S01]  /*298d0*/  LEA.HI.X.SX32 R45, R118, R122.reuse, 0x1, P4 ;  /* 0x0000007a762d7211 */ /* 0x080fe200020f0eff */
[----:B------:R-:W-:Y:S01]  /*298e0*/  IMAD R110, R110, R201, RZ ;  /* 0x000000c96e6e7224 */ /* 0x000fe200078e02ff */
[C---:B0-----:R-:W-:Y:S01]  /*298f0*/  LEA R46, P4, R53.reuse, R123, 0x1 ;  /* 0x0000007b352e7211 */ /* 0x041fe200078808ff */
[----:B------:R-:W-:Y:S01]  /*29900*/  ULDC UR5, c[0x0][0x22c] ;  /* 0x00008b0000057ab9 */ /* 0x000fe20000000800 */
[----:B----4-:R-:W-:Y:S01]  /*29910*/  PRMT R51, R76, 0x7632, R51 ;  /* 0x000076324c337816 */ /* 0x010fe20000000033 */
[----:B------:R0:W-:Y:S01]  /*29920*/  @P5 STG.E.U16 desc[UR16][R44.64], R79 ;  /* 0x0000004f2c005986 */ /* 0x0001e2000c101510 */
[----:B------:R-:W-:-:S02]  /*29930*/  LEA.HI.X.SX32 R47, R53, R122, 0x1, P4 ;  /* 0x0000007a352f7211 */ /* 0x000fc400020f0eff */
[C---:B------:R-:W-:Y:S01]  /*29940*/  ISETP.LT.AND P4, PT, R108.reuse, UR4, !P0 ;  /* 0x000000046c007c0c */ /* 0x040fe2000c781270 */
[----:B------:R-:W-:Y:S01]  /*29950*/  IMAD R108, R108, R201, RZ ;  /* 0x000000c96c6c7224 */ /* 0x000fe200078e02ff */
[C---:B------:R-:W-:Y:S01]  /*29960*/  LEA R48, P5, R110.reuse, R123, 0x1 ;  /* 0x0000007b6e307211 */ /* 0x040fe200078a08ff */
[----:B------:R3:W-:Y:S01]  /*29970*/  @P2 STG.E.U16 desc[UR16][R46.64], R51 ;  /* 0x000000332e002986 */ /* 0x0007e2000c101510 */
[----:B------:R-:W-:Y:S01]  /*29980*/  PRMT R57, R77, 0x7632, R57 ;  /* 0x000076324d397816 */ /* 0x000fe20000000039 */
[----:B------:R-:W-:Y:S01]  /*29990*/  ULDC UR4, c[0x0][0x22c] ;  /* 0x00008b0000047ab9 */ /* 0x000fe20000000800 */
[-C--:B------:R-:W-:Y:S02]  /*299a0*/  LEA.HI.X.SX32 R49, R110, R122.reuse, 0x1, P5 ;  /* 0x0000007a6e317211 */ /* 0x080fe400028f0eff */
[C---:B------:R-:W-:Y:S01]  /*299b0*/  ISETP.LT.AND P2, PT, R117.reuse, UR5, !P0 ;  /* 0x0000000575007c0c */ /* 0x040fe2000c741270 */
[----:B------:R-:W-:Y:S01]  /*299c0*/  IMAD R117, R117, R201, RZ ;  /* 0x000000c975757224 */ /* 0x000fe200078e02ff */
[----:B0-----:R-:W-:Y:S01]  /*299d0*/  LEA R44, P5, R108, R123, 0x1 ;  /* 0x0000007b6c2c7211 */ /* 0x001fe200078a08ff */
[----:B------:R0:W-:Y:S01]  /*299e0*/  @P6 STG.E.U16 desc[UR16][R48.64], R57 ;  /* 0x0000003930006986 */ /* 0x0001e2000c101510 */
[----:B------:R-:W-:Y:S01]  /*299f0*/  PRMT R59, R78, 0x7632, R59 ;  /* 0x000076324e3b7816 */ /* 0x000fe2000000003b */
[----:B------:R-:W-:Y:S01]  /*29a00*/  ULDC UR5, c[0x0][0x22c] ;  /* 0x00008b0000057ab9 */ /* 0x000fe20000000800 */
[----:B------:R-:W-:-:S02]  /*29a10*/  LEA.HI.X.SX32 R45, R108, R122, 0x1, P5 ;  /* 0x0000007a6c2d7211 */ /* 0x000fc400028f0eff */
[C---:B------:R-:W-:Y:S01]  /*29a20*/  ISETP.LT.AND P5, PT, R116.reuse, UR4, !P0 ;  /* 0x0000000474007c0c */ /* 0x040fe2000c7a1270 */
[----:B------:R-:W-:Y:S01]  /*29a30*/  IMAD R116, R116, R201, RZ ;  /* 0x000000c974747224 */ /* 0x000fe200078e02ff */
[-C--:B------:R-:W-:Y:S02]  /*29a40*/  LEA R50, P6, R117, R123.reuse, 0x1 ;  /* 0x0000007b75327211 */ /* 0x080fe400078c08ff */
[----:B------:R-:W-:Y:S01]  /*29a50*/  PRMT R60, R79, 0x7632, R60 ;  /* 0x000076324f3c7816 */ /* 0x000fe2000000003c */
[----:B------:R-:W-:Y:S01]  /*29a60*/  IMAD R56, R201, 0x2, R116 ;  /* 0x00000002c9387824 */ /* 0x000fe200078e0274 */
[----:B---3--:R-:W-:Y:S01]  /*29a70*/  LEA.HI.X.SX32 R51, R117, R122, 0x1, P6 ;  /* 0x0000007a75337211 */ /* 0x008fe200030f0eff */
[----:B------:R3:W-:Y:S01]  /*29a80*/  @P4 STG.E.U16 desc[UR16][R44.64], R59 ;  /* 0x0000003b2c004986 */ /* 0x0007e2000c101510 */
[----:B------:R-:W-:Y:S01]  /*29a90*/  LEA R46, P6, R116, R123, 0x1 ;  /* 0x0000007b742e7211 */ /* 0x000fe200078c08ff */
[----:B------:R-:W-:Y:S01]  /*29aa0*/  IMAD R58, R201, 0x2, R56 ;  /* 0x00000002c93a7824 */ /* 0x000fe200078e0238 */
[----:B------:R-:W-:-:S02]  /*29ab0*/  ULDC UR4, c[0x0][0x22c] ;  /* 0x00008b0000047ab9 */ /* 0x000fc40000000800 */
[-C--:B------:R-:W-:Y:S02]  /*29ac0*/  LEA.HI.X.SX32 R47, R116, R122.reuse, 0x1, P6 ;  /* 0x0000007a742f7211 */ /* 0x080fe400030f0eff */
[CC--:B0-----:R-:W-:Y:S01]  /*29ad0*/  LEA R48, P6, R56.reuse, R123.reuse, 0x1 ;  /* 0x0000007b38307211 */ /* 0x0c1fe200078c08ff */
[----:B------:R0:W-:Y:S01]  /*29ae0*/  @P2 STG.E.U16 desc[UR16][R50.64], R60 ;  /* 0x0000003c32002986 */ /* 0x0001e2000c101510 */
[----:B------:R-:W-:Y:S01]  /*29af0*/  ISETP.LT.AND P4, PT, R109, UR5, !P0 ;  /* 0x000000056d007c0c */ /* 0x000fe2000c781270 */
[----:B------:R-:W-:Y:S01]  /*29b00*/  ULDC UR5, c[0x0][0x22c] ;  /* 0x00008b0000057ab9 */ /* 0x000fe20000000800 */
[----:B------:R-:W-:Y:S01]  /*29b10*/  ISETP.LT.AND P2, PT, R43, UR4, !P0 ;  /* 0x000000042b007c0c */ /* 0x000fe2000c741270 */
[----:B------:R-:W-:Y:S01]  /*29b20*/  ULDC UR4, c[0x0][0x22c] ;  /* 0x00008b0000047ab9 */ /* 0x000fe20000000800 */
[-C--:B------:R-:W-:Y:S01]  /*29b30*/  LEA.HI.X.SX32 R49, R56, R122.reuse, 0x1, P6 ;  /* 0x0000007a38317211 */ /* 0x080fe200030f0eff */
[----:B------:R-:W-:Y:S01]  /*29b40*/  IMAD R56, R201, 0x2, R58 ;  /* 0x00000002c9387824 */ /* 0x000fe200078e023a */
[CC--:B---3--:R-:W-:Y:S01]  /*29b50*/  LEA R44, P6, R58.reuse, R123.reuse, 0x1 ;  /* 0x0000007b3a2c7211 */ /* 0x0c8fe200078c08ff */
[----:B------:R3:W-:Y:S01]  /*29b60*/  @P5 STG.E.U16 desc[UR16][R46.64], R80 ;  /* 0x000000502e005986 */ /* 0x0007e2000c101510 */
[----:B------:R-:W-:Y:S01]  /*29b70*/  ISETP.LT.AND P5, PT, R55, UR4, !P0 ;  /* 0x0000000437007c0c */ /* 0x000fe2000c7a1270 */
[----:B------:R-:W-:Y:S01]  /*29b80*/  ULDC UR4, c[0x0][0x22c] ;  /* 0x00008b0000047ab9 */ /* 0x000fe20000000800 */
[-C--:B------:R-:W-:Y:S01]  /*29b90*/  LEA.HI.X.SX32 R45, R58, R122.reuse, 0x1, P6 ;  /* 0x0000007a3a2d7211 */ /* 0x080fe200030f0eff */
[----:B------:R4:W-:Y:S01]  /*29ba0*/  @P3 STG.E.U16 desc[UR16][R48.64], R81 ;  /* 0x0000005130003986 */ /* 0x0009e2000c101510 */
[----:B------:R-:W-:Y:S01]  /*29bb0*/  ISETP.LT.AND P3, PT, R54, UR4, !P0 ;  /* 0x0000000436007c0c */ /* 0x000fe2000c761270 */
[C---:B------:R-:W-:Y:S01]  /*29bc0*/  IMAD R54, R201.reuse, 0x2, R56 ;  /* 0x00000002c9367824 */ /* 0x040fe200078e0238 */
[CC--:B0-----:R-:W-:Y:S01]  /*29bd0*/  LEA R50, P6, R56.reuse, R123.reuse, 0x1 ;  /* 0x0000007b38327211 */ /* 0x0c1fe200078c08ff */
[----:B------:R-:W-:Y:S01]  /*29be0*/  ULDC UR4, c[0x0][0x22c] ;  /* 0x00008b0000047ab9 */ /* 0x000fe20000000800 */
[----:B------:R0:W-:Y:S02]  /*29bf0*/  @P4 STG.E.U16 desc[UR16][R44.64], R82 ;  /* 0x000000522c004986 */ /* 0x0001e4000c101510 */
[----:B------:R-:W-:Y:S01]  /*29c00*/  LEA.HI.X.SX32 R51, R56, R122, 0x1, P6 ;  /* 0x0000007a38337211 */ /* 0x000fe200030f0eff */
[----:B------:R-:W-:Y:S01]  /*29c10*/  IMAD R56, R201, 0x2, R54 ;  /* 0x00000002c9387824 */ /* 0x000fe200078e0236 */
[----:B---3--:R-:W-:-:S02]  /*29c20*/  LEA R46, P6, R54, R123, 0x1 ;  /* 0x0000007b362e7211 */ /* 0x008fc400078c08ff */
[----:B------:R-:W-:Y:S01]  /*29c30*/  ISETP.LT.AND P4, PT, R41, UR4, !P0 ;  /* 0x0000000429007c0c */ /* 0x000fe2000c781270 */
[----:B------:R-:W-:Y:S01]  /*29c40*/  ULDC UR4, c[0x0][0x22c] ;  /* 0x00008b0000047ab9 */ /* 0x000fe20000000800 */
[----:B------:R3:W-:Y:S01]  /*29c50*/  @P2 STG.E.U16 desc[UR16][R50.64], R83 ;  /* 0x0000005332002986 */ /* 0x0007e2000c101510 */
[----:B------:R-:W-:Y:S02]  /*29c60*/  LEA.HI.X.SX32 R47, R54, R122, 0x1, P6 ;  /* 0x0000007a362f7211 */ /* 0x000fe400030f0eff */
[----:B------:R-:W-:Y:S01]  /*29c70*/  ISETP.LT.AND P2, PT, R52, UR4, !P0 ;  /* 0x0000000434007c0c */ /* 0x000fe2000c741270 */
[----:B------:R-:W-:Y:S01]  /*29c80*/  IMAD R52, R201, 0x2, R56 ;  /* 0x00000002c9347824 */ /* 0x000fe200078e0238 */
[----:B----4-:R-:W-:Y:S01]  /*29c90*/  LEA R48, P6, R56, R123, 0x1 ;  /* 0x0000007b38307211 */ /* 0x010fe200078c08ff */
[----:B------:R-:W-:-:S03]  /*29ca0*/  ULDC UR4, c[0x0][0x22c] ;  /* 0x00008b0000047ab9 */ /* 0x000fc60000000800 */
[-C--:B------:R-:W-:Y:S02]  /*29cb0*/  LEA.HI.X.SX32 R49, R56, R122.reuse, 0x1, P6 ;  /* 0x0000007a38317211 */ /* 0x080fe400030f0eff */
[-C--:B0-----:R-:W-:Y:S02]  /*29cc0*/  LEA R44, P6, R52, R123.reuse, 0x1 ;  /* 0x0000007b342c7211 */ /* 0x081fe400078c08ff */
[----:B------:R-:W-:Y:S02]  /*29cd0*/  PRMT R80, R80, 0x7632, R80 ;  /* 0x0000763250507816 */ /* 0x000fe40000000050 */
[-C--:B------:R-:W-:Y:S01]  /*29ce0*/  LEA.HI.X.SX32 R45, R52, R122.reuse, 0x1, P6 ;  /* 0x0000007a342d7211 */ /* 0x080fe200030f0eff */
[----:B------:R-:W-:Y:S01]  /*29cf0*/  IMAD R52, R201, 0x2, R52 ;  /* 0x00000002c9347824 */ /* 0x000fe200078e0234 */
[----:B------:R-:W-:Y:S01]  /*29d00*/  PRMT R81, R81, 0x7632, R81 ;  /* 0x0000763251517816 */ /* 0x000fe20000000051 */
[----:B------:R0:W-:Y:S01]  /*29d10*/  @P5 STG.E.U16 desc[UR16][R46.64], R80 ;  /* 0x000000502e005986 */ /* 0x0001e2000c101510 */
[----:B------:R-:W-:Y:S01]  /*29d20*/  ISETP.LT.AND P5, PT, R42, UR4, !P0 ;  /* 0x000000042a007c0c */ /* 0x000fe2000c7a1270 */
[----:B------:R-:W-:Y:S01]  /*29d30*/  ULDC UR4, c[0x0][0x22c] ;  /* 0x00008b0000047ab9 */ /* 0x000fe20000000800 */
[----:B------:R-:W-:Y:S01]  /*29d40*/  PRMT R82, R82, 0x7632, R82 ;  /* 0x0000763252527816 */ /* 0x000fe20000000052 */
[----:B------:R4:W-:Y:S01]  /*29d50*/  @P3 STG.E.U16 desc[UR16][R48.64], R81 ;  /* 0x0000005130003986 */ /* 0x0009e2000c101510 */
[C---:B------:R-:W-:Y:S01]  /*29d60*/  LEA R42, P6, R52.reuse, R123, 0x1 ;  /* 0x0000007b342a7211 */ /* 0x040fe200078c08ff */
[----:B---3--:R-:W-:Y:S01]  /*29d70*/  IMAD R50, R201, 0x2, R52 ;  /* 0x00000002c9327824 */ /* 0x008fe200078e0234 */
[----:B------:R-:W-:Y:S01]  /*29d80*/  ISETP.LT.AND P3, PT, R39, UR4, !P0 ;  /* 0x0000000427007c0c */ /* 0x000fe2000c761270 */
[----:B------:R-:W-:Y:S01]  /*29d90*/  ULDC UR4, c[0x0][0x22c] ;  /* 0x00008b0000047ab9 */ /* 0x000fe20000000800 */
[----:B------:R3:W-:Y:S01]  /*29da0*/  @P4 STG.E.U16 desc[UR16][R44.64], R82 ;  /* 0x000000522c004986 */ /* 0x0007e2000c101510 */
[----:B------:R-:W-:-:S02]  /*29db0*/  LEA.HI.X.SX32 R43, R52, R122, 0x1, P6 ;  /* 0x0000007a342b7211 */ /* 0x000fc400030f0eff */
[----:B------:R-:W-:Y:S02]  /*29dc0*/  PRMT R83, R83, 0x7632, R83 ;  /* 0x0000763253537816 */ /* 0x000fe40000000053 */
[----:B------:R-:W-:Y:S01]  /*29dd0*/  ISETP.LT.AND P4, PT, R36, UR4, !P0 ;  /* 0x0000000424007c0c */ /* 0x000fe2000c781270 */
[C---:B------:R-:W-:Y:S01]  /*29de0*/  IMAD R36, R201.reuse, 0x2, R50 ;  /* 0x00000002c9247824 */ /* 0x040fe200078e0232 */
[-C--:B0-----:R-:W-:Y:S01]  /*29df0*/  LEA R46, P6, R50, R123.reuse, 0x1 ;  /* 0x0000007b322e7211 */ /* 0x081fe200078c08ff */
[----:B------:R-:W-:Y:S01]  /*29e00*/  ULDC UR4, c[0x0][0x22c] ;  /* 0x00008b0000047ab9 */ /* 0x000fe20000000800 */
[----:B------:R-:W-:Y:S01]  /*29e10*/  @P2 STG.E.U16 desc[UR16][R42.64], R83 ;  /* 0x000000532a002986 */ /* 0x000fe2000c101510 */
[----:B------:R-:W-:Y:S01]  /*29e20*/  ISETP.LT.AND P2, PT, R40, UR4, !P0 ;  /* 0x0000000428007c0c */ /* 0x000fe2000c741270 */
[----:B----4-:R-:W-:Y:S01]  /*29e30*/  IMAD R48, R201, 0x2, R36 ;  /* 0x00000002c9307824 */ /* 0x010fe200078e0224 */
[----:B------:R-:W-:Y:S01]  /*29e40*/  LEA.HI.X.SX32 R47, R50, R122, 0x1, P6 ;  /* 0x0000007a322f7211 */ /* 0x000fe200030f0eff */
[----:B------:R-:W-:Y:S01]  /*29e50*/  ULDC UR4, c[0x0][0x22c] ;  /* 0x00008b0000047ab9 */ /* 0x000fe20000000800 */
[----:B------:R-:W-:-:S03]  /*29e60*/  LEA R40, P6, R36, R123, 0x1 ;  /* 0x0000007b24287211 */ /* 0x000fc600078c08ff */
[----:B------:R0:W-:Y:S01]  /*29e70*/  @P5 STG.E.U16 desc[UR16][R46.64], R84 ;  /* 0x000000542e005986 */ /* 0x0001e2000c101510 */
[-C--:B------:R-:W-:Y:S01]  /*29e80*/  LEA.HI.X.SX32 R41, R36, R122.reuse, 0x1, P6 ;  /* 0x0000007a24297211 */ /* 0x080fe200030f0eff */
[----:B------:R-:W-:Y:S01]  /*29e90*/  IMAD R36, R201, 0x2, R48 ;  /* 0x00000002c9247824 */ /* 0x000fe200078e0230 */
[CC--:B---3--:R-:W-:Y:S02]  /*29ea0*/  LEA R44, P5, R48.reuse, R123.reuse, 0x1 ;  /* 0x0000007b302c7211 */ /* 0x0c8fe400078a08ff */
[----:B------:R-:W-:Y:S01]  /*29eb0*/  ISETP.LT.AND P6, PT, R35, UR4, !P0 ;  /* 0x0000000423007c0c */ /* 0x000fe2000c7c1270 */
[----:B------:R-:W-:Y:S01]  /*29ec0*/  ULDC UR4, c[0x0][0x22c] ;  /* 0x00008b0000047ab9 */ /* 0x000fe20000000800 */
[----:B------:R3:W-:Y:S01]  /*29ed0*/  @P3 STG.E.U16 desc[UR16][R40.64], R85 ;  /* 0x0000005528003986 */ /* 0x0007e2000c101510 */
[-C--:B------:R-:W-:Y:S02]  /*29ee0*/  LEA.HI.X.SX32 R45, R48, R122.reuse, 0x1, P5 ;  /* 0x0000007a302d7211 */ /* 0x080fe400028f0eff */
[----:B------:R-:W-:Y:S01]  /*29ef0*/  ISETP.LT.AND P3, PT, R38, UR4, !P0 ;  /* 0x0000000426007c0c */ /* 0x000fe2000c761270 */
[----:B------:R-:W-:Y:S01]  /*29f00*/  ULDC UR4, c[0x0][0x22c] ;  /* 0x00008b0000047ab9 */ /* 0x000fe20000000800 */
[CC--:B------:R-:W-:Y:S01]  /*29f10*/  LEA R38, P5, R36.reuse, R123.reuse, 0x1 ;  /* 0x0000007b24267211 */ /* 0x0c0fe200078a08ff */
[----:B0-----:R-:W0:Y:S03]  /*29f20*/  LDC R46, c[0x0][0x248] ;  /* 0x00009200ff2e7b82 */ /* 0x001e260000000800 */
[-C--:B------:R-:W-:Y:S01]  /*29f30*/  LEA.HI.X.SX32 R39, R36, R122.reuse, 0x1, P5 ;  /* 0x0000007a24277211 */ /* 0x080fe200028f0eff */
[----:B------:R-:W-:Y:S01]  /*29f40*/  IMAD R36, R201, 0x2, R36 ;  /* 0x00000002c9247824 */ /* 0x000fe200078e0224 */
[----:B------:R-:W-:Y:S01]  /*29f50*/  ISETP.LT.AND P5, PT, R37, UR4, !P0 ;  /* 0x0000000425007c0c */ /* 0x000fe2000c7a1270 */
[----:B------:R-:W-:Y:S01]  /*29f60*/  ULDC UR4, c[0x0][0x22c] ;  /* 0x00008b0000047ab9 */ /* 0x000fe20000000800 */
[----:B------:R4:W-:Y:S01]  /*29f70*/  @P4 STG.E.U16 desc[UR16][R44.64], R86 ;  /* 0x000000562c004986 */ /* 0x0009e2000c101510 */
[----:B------:R-:W-:Y:S01]  /*29f80*/  ISETP.LT.AND P4, PT, R34, UR4, !P0 ;  /* 0x0000000422007c0c */ /* 0x000fe2000c781270 */
[C---:B---3--:R-:W-:Y:S01]  /*29f90*/  IMAD R40, R201.reuse, 0x2, R36 ;  /* 0x00000002c9287824 */ /* 0x048fe200078e0224 */
[----:B------:R-:W-:Y:S01]  /*29fa0*/  PRMT R84, R84, 0x7632, R84 ;  /* 0x0000763254547816 */ /* 0x000fe20000000054 */
[----:B------:R3:W-:Y:S01]  /*29fb0*/  @P2 STG.E.U16 desc[UR16][R38.64], R87 ;  /* 0x0000005726002986 */ /* 0x0007e2000c101510 */
[CC--:B------:R-:W-:Y:S01]  /*29fc0*/  LEA R34, P2, R36.reuse, R123.reuse, 0x1 ;  /* 0x0000007b24227211 */ /* 0x0c0fe200078408ff */
[----:B------:R-:W-:Y:S01]  /*29fd0*/  IMAD R42, R201, 0x2, R40 ;  /* 0x00000002c92a7824 */ /* 0x000fe200078e0228 */
[----:B------:R-:W-:Y:S01]  /*29fe0*/  PRMT R85, R85, 0x7632, R85 ;  /* 0x0000763255557816 */ /* 0x000fe20000000055 */
[----:B------:R-:W-:Y:S01]  /*29ff0*/  ULDC UR4, c[0x0][0x22c] ;  /* 0x00008b0000047ab9 */ /* 0x000fe20000000800 */
[----:B------:R-:W-:Y:S01]  /*2a000*/  LEA.HI.X.SX32 R35, R36, R122, 0x1, P2 ;  /* 0x0000007a24237211 */ /* 0x000fe200010f0eff */
[----:B------:R-:W1:Y:S01]  /*2a010*/  LDC R41, c[0x0][0x248] ;  /* 0x00009200ff297b82 */ /* 0x000e620000000800 */
[----:B------:R-:W-:-:S07]  /*2a020*/  LEA R36, P2, R40, R123, 0x1 ;  /* 0x0000007b28247211 */ /* 0x000fce00078408ff */
[----:B----4-:R-:W4:Y:S01]  /*2a030*/  LDC R44, c[0x0][0x248] ;  /* 0x00009200ff2c7b82 */ /* 0x010f220000000800 */
[----:B------:R2:W-:Y:S01]  /*2a040*/  @P6 STG.E.U16 desc[UR16][R34.64], R84 ;  /* 0x0000005422006986 */ /* 0x0005e2000c101510 */
[-C--:B---3--:R-:W-:Y:S02]  /*2a050*/  LEA R38, P6, R42, R123.reuse, 0x1 ;  /* 0x0000007b2a267211 */ /* 0x088fe400078c08ff */
[-C--:B------:R-:W-:Y:S02]  /*2a060*/  LEA.HI.X.SX32 R37, R40, R122.reuse, 0x1, P2 ;  /* 0x0000007a28257211 */ /* 0x080fe400010f0eff */
[----:B------:R-:W-:Y:S01]  /*2a070*/  LEA.HI.X.SX32 R39, R42, R122, 0x1, P6 ;  /* 0x0000007a2a277211 */ /* 0x000fe200030f0eff */
[C---:B------:R-:W-:Y:S01]  /*2a080*/  IMAD R42, R201.reuse, 0x2, R42 ;  /* 0x00000002c92a7824 */ /* 0x040fe200078e022a */
[----:B------:R-:W3:Y:S04]  /*2a090*/  LDC R40, c[0x0][0x248] ;  /* 0x00009200ff287b82 */ /* 0x000ee80000000800 */
[----:B--2---:R-:W-:Y:S01]  /*2a0a0*/  LEA R34, P6, R42, R123, 0x1 ;  /* 0x0000007b2a227211 */ /* 0x004fe200078c08ff */
[----:B------:R-:W-:-:S03]  /*2a0b0*/  IMAD R201, R201, 0x2, R42 ;  /* 0x00000002c9c97824 */ /* 0x000fc600078e022a */
[----:B------:R-:W-:Y:S02]  /*2a0c0*/  LEA.HI.X.SX32 R35, R42, R122, 0x1, P6 ;  /* 0x0000007a2a237211 */ /* 0x000fe400030f0eff */
[----:B------:R-:W2:Y:S01]  /*2a0d0*/  LDC R42, c[0x0][0x248] ;  /* 0x00009200ff2a7b82 */ /* 0x000ea20000000800 */
[----:B------:R-:W-:Y:S01]  /*2a0e0*/  ISETP.LT.AND P2, PT, R29, UR4, !P0 ;  /* 0x000000041d007c0c */ /* 0x000fe2000c741270 */
[----:B------:R0:W-:Y:S01]  /*2a0f0*/  @P3 STG.E.U16 desc[UR16][R36.64], R85 ;  /* 0x0000005524003986 */ /* 0x0001e2000c101510 */
[----:B------:R-:W-:Y:S01]  /*2a100*/  PRMT R86, R86, 0x7632, R86 ;  /* 0x0000763256567816 */ /* 0x000fe20000000056 */
[----:B------:R-:W-:Y:S01]  /*2a110*/  ULDC UR4, c[0x0][0x22c] ;  /* 0x00008b0000047ab9 */ /* 0x000fe20000000800 */
[----:B----4-:R-:W-:-:S03]  /*2a120*/  IMAD R29, R44, 0x2, R201 ;  /* 0x000000022c1d7824 */ /* 0x010fc600078e02c9 */
[----:B------:R-:W4:Y:S01]  /*2a130*/  LDC R44, c[0x0][0x248] ;  /* 0x00009200ff2c7b82 */ /* 0x000f220000000800 */
[----:B------:R1:W-:Y:S01]  /*2a140*/  @P5 STG.E.U16 desc[UR16][R38.64], R86 ;  /* 0x0000005626005986 */ /* 0x0003e2000c101510 */
[-C--:B0-----:R-:W-:Y:S02]  /*2a150*/  LEA R36, P6, R201, R123.reuse, 0x1 ;  /* 0x0000007bc9247211 */ /* 0x081fe400078c08ff */
[----:B------:R-:W-:Y:S01]  /*2a160*/  ISETP.LT.AND P3, PT, R33, UR4, !P0 ;  /* 0x0000000421007c0c */ /* 0x000fe2000c761270 */
[----:B------:R-:W-:Y:S01]  /*2a170*/  ULDC UR4, c[0x0][0x22c] ;  /* 0x00008b0000047ab9 */ /* 0x000fe20000000800 */
[----:B------:R-:W-:Y:S02]  /*2a180*/  LEA.HI.X.SX32 R37, R201, R122, 0x1, P6 ;  /* 0x0000007ac9257211 */ /* 0x000fe400030f0eff */
[----:B-1----:R-:W-:Y:S02]  /*2a190*/  LEA R38, P6, R29, R123, 0x1 ;  /* 0x0000007b1d267211 */ /* 0x002fe400078c08ff */
[----:B------:R-:W-:-:S02]  /*2a1a0*/  PRMT R87, R87, 0x7632, R87 ;  /* 0x0000763257577816 */ /* 0x000fc40000000057 */
[-C--:B------:R-:W-:Y:S01]  /*2a1b0*/  LEA.HI.X.SX32 R39, R29, R122.reuse, 0x1, P6 ;  /* 0x0000007a1d277211 */ /* 0x080fe200030f0eff */
[----:B---3--:R-:W-:Y:S01]  /*2a1c0*/  IMAD R29, R40, 0x2, R29 ;  /* 0x00000002281d7824 */ /* 0x008fe200078e021d */
[----:B------:R-:W-:Y:S01]  /*2a1d0*/  ISETP.LT.AND P5, PT, R31, UR4, !P0 ;  /* 0x000000041f007c0c */ /* 0x000fe2000c7a1270 */
[----:B------:R-:W-:Y:S01]  /*2a1e0*/  ULDC UR4, c[0x0][0x22c] ;  /* 0x00008b0000047ab9 */ /* 0x000fe20000000800 */
[----:B------:R-:W-:Y:S01]  /*2a1f0*/  @P4 STG.E.U16 desc[UR16][R34.64], R87 ;  /* 0x0000005722004986 */ /* 0x000fe2000c101510 */
[----:B------:R-:W-:Y:S01]  /*2a200*/  ISETP.LT.AND P4, PT, R28, UR4, !P0 ;  /* 0x000000041c007c0c */ /* 0x000fe2000c781270 */
[----:B------:R-:W-:Y:S01]  /*2a210*/  ULDC UR4, c[0x0][0x22c] ;  /* 0x00008b0000047ab9 */ /* 0x000fe20000000800 */
[CC--:B------:R-:W-:Y:S01]  /*2a220*/  LEA R28, P6, R29.reuse, R123.reuse, 0x1 ;  /* 0x0000007b1d1c7211 */ /* 0x0c0fe200078c08ff */
[----:B------:R0:W-:Y:S01]  /*2a230*/  @P2 STG.E.U16 desc[UR16][R36.64], R88 ;  /* 0x0000005824002986 */ /* 0x0001e2000c101510 */
[----:B------:R-:W-:Y:S01]  /*2a240*/  IMAD R31, R46, 0x2, R29 ;  /* 0x000000022e1f7824 */ /* 0x000fe200078e021d */
[----:B------:R-:W-:Y:S01]  /*2a250*/  ISETP.LT.AND P2, PT, R32, UR4, !P0 ;  /* 0x0000000420007c0c */ /* 0x000fe2000c741270 */
[----:B------:R-:W-:Y:S01]  /*2a260*/  ULDC UR4, c[0x0][0x22c] ;  /* 0x00008b0000047ab9 */ /* 0x000fe20000000800 */
[----:B------:R1:W-:Y:S01]  /*2a270*/  @P3 STG.E.U16 desc[UR16][R38.64], R89 ;  /* 0x0000005926003986 */ /* 0x0003e2000c101510 */
[----:B------:R-:W-:Y:S01]  /*2a280*/  LEA.HI.X.SX32 R29, R29, R122, 0x1, P6 ;  /* 0x0000007a1d1d7211 */ /* 0x000fe200030f0eff */
[----:B------:R-:W3:Y:S01]  /*2a290*/  LDC R40, c[0x0][0x248] ;  /* 0x00009200ff287b82 */ /* 0x000ee20000000800 */
[----:B------:R-:W-:Y:S01]  /*2a2a0*/  ISETP.LT.AND P3, PT, R27, UR4, !P0 ;  /* 0x000000041b007c0c */ /* 0x000fe2000c761270 */
[----:B--2---:R-:W-:Y:S01]  /*2a2b0*/  IMAD R27, R42, 0x2, R31 ;  /* 0x000000022a1b7824 */ /* 0x004fe200078e021f */
[----:B------:R-:W-:Y:S01]  /*2a2c0*/  LEA R32, P6, R31, R123, 0x1 ;  /* 0x0000007b1f207211 */ /* 0x000fe200078c08ff */
[----:B------:R-:W-:-:S04]  /*2a2d0*/  ULDC UR4, c[0x0][0x22c] ;  /* 0x00008b0000047ab9 */ /* 0x000fc80000000800 */
[----:B0-----:R-:W0:Y:S01]  /*2a2e0*/  LDC R37, c[0x0][0x248] ;  /* 0x00009200ff257b82 */ /* 0x001e220000000800 */
[----:B------:R-:W-:Y:S01]  /*2a2f0*/  @P5 STG.E.U16 desc[UR16][R28.64], R90 ;  /* 0x0000005a1c005986 */ /* 0x000fe2000c101510 */
[-C--:B------:R-:W-:Y:S01]  /*2a300*/  LEA.HI.X.SX32 R33, R31, R122.reuse, 0x1, P6 ;  /* 0x0000007a1f217211 */ /* 0x080fe200030f0eff */
[----:B----4-:R-:W-:Y:S01]  /*2a310*/  IMAD R36, R44, 0x2, R27 ;  /* 0x000000022c247824 */ /* 0x010fe200078e021b */
[----:B------:R-:W-:Y:S01]  /*2a320*/  ISETP.LT.AND P5, PT, R30, UR4, !P0 ;  /* 0x000000041e007c0c */ /* 0x000fe2000c7a1270 */
[----:B------:R-:W-:Y:S01]  /*2a330*/  ULDC UR4, c[0x0][0x22c] ;  /* 0x00008b0000047ab9 */ /* 0x000fe20000000800 */
[C---:B------:R-:W-:Y:S02]  /*2a340*/  LEA R30, P6, R27.reuse, R123, 0x1 ;  /* 0x0000007b1b1e7211 */ /* 0x040fe400078c08ff */
[----:B-1----:R-:W1:Y:S02]  /*2a350*/  LDC R38, c[0x0][0x248] ;  /* 0x00009200ff267b82 */ /* 0x002e640000000800 */
[----:B------:R-:W-:-:S02]  /*2a360*/  LEA.HI.X.SX32 R31, R27, R122, 0x1, P6 ;  /* 0x0000007a1b1f7211 */ /* 0x000fc400030f0eff */
[-C--:B------:R-:W-:Y:S02]  /*2a370*/  LEA R34, P6, R36, R123.reuse, 0x1 ;  /* 0x0000007b24227211 */ /* 0x080fe400078c08ff */
[----:B------:R-:W-:Y:S02]  /*2a380*/  PRMT R88, R88, 0x7632, R88 ;  /* 0x0000763258587816 */ /* 0x000fe40000000058 */
[----:B------:R-:W-:Y:S01]  /*2a390*/  LEA.HI.X.SX32 R35, R36, R122, 0x1, P6 ;  /* 0x0000007a24237211 */ /* 0x000fe200030f0eff */
[----:B------:R-:W-:Y:S01]  /*2a3a0*/  IMAD R36, R41, 0x2, R36 ;  /* 0x0000000229247824 */ /* 0x000fe200078e0224 */
[----:B------:R-:W-:Y:S01]  /*2a3b0*/  PRMT R89, R89, 0x7632, R89 ;  /* 0x0000763259597816 */ /* 0x000fe20000000059 */
[----:B------:R2:W-:Y:S02]  /*2a3c0*/  @P4 STG.E.U16 desc[UR16][R32.64], R91 ;  /* 0x0000005b20004986 */ /* 0x0005e4000c101510 */
[----:B0-----:R-:W-:Y:S02]  /*2a3d0*/  IMAD R27, R37, 0x2, R36 ;  /* 0x00000002251b7824 */ /* 0x001fe400078e0224 */
[----:B------:R-:W-:Y:S01]  /*2a3e0*/  @P2 STG.E.U16 desc[UR16][R30.64], R88 ;  /* 0x000000581e002986 */ /* 0x000fe2000c101510 */
[----:B--2---:R-:W0:Y:S03]  /*2a3f0*/  LDC R33, c[0x0][0x248] ;  /* 0x00009200ff217b82 */ /* 0x004e260000000800 */
[----:B------:R2:W-:Y:S01]  /*2a400*/  @P3 STG.E.U16 desc[UR16][R34.64], R89 ;  /* 0x0000005922003986 */ /* 0x0005e2000c101510 */
[----:B------:R-:W-:-:S02]  /*2a410*/  LEA R28, P6, R27, R123, 0x1 ;  /* 0x0000007b1b1c7211 */ /* 0x000fc400078c08ff */
[----:B------:R-:W-:Y:S01]  /*2a420*/  ISETP.LT.AND P4, PT, R25, UR4, !P0 ;  /* 0x0000000419007c0c */ /* 0x000fe2000c781270 */
[----:B------:R-:W-:Y:S01]  /*2a430*/  ULDC UR4, c[0x0][0x22c] ;  /* 0x00008b0000047ab9 */ /* 0x000fe20000000800 */
[----:B------:R-:W-:Y:S01]  /*2a440*/  LEA.HI.X.SX32 R29, R27, R122, 0x1, P6 ;  /* 0x0000007a1b1d7211 */ /* 0x000fe200030f0eff */
[----:B-1----:R-:W-:Y:S01]  /*2a450*/  IMAD R27, R38, 0x2, R27 ;  /* 0x00000002261b7824 */ /* 0x002fe200078e021b */
[----:B--2---:R-:W1:Y:S01]  /*2a460*/  LDC R35, c[0x0][0x248] ;  /* 0x00009200ff237b82 */ /* 0x004e620000000800 */
[----:B------:R-:W-:Y:S02]  /*2a470*/  ISETP.LT.AND P2, PT, R24, UR4, !P0 ;  /* 0x0000000418007c0c */ /* 0x000fe4000c741270 */
[----:B---3--:R-:W-:Y:S01]  /*2a480*/  IMAD R32, R40, 0x2, R27 ;  /* 0x0000000228207824 */ /* 0x008fe200078e021b */
[----:B------:R-:W-:Y:S01]  /*2a490*/  LEA R24, P3, R36, R123, 0x1 ;  /* 0x0000007b24187211 */ /* 0x000fe200078608ff */
[----:B------:R-:W-:Y:S01]  /*2a4a0*/  ULDC UR4, c[0x0][0x22c] ;  /* 0x00008b0000047ab9 */ /* 0x000fe20000000800 */
[----:B------:R-:W-:-:S02]  /*2a4b0*/  PRMT R90, R90, 0x7632, R90 ;  /* 0x000076325a5a7816 */ /* 0x000fc4000000005a */
[----:B------:R-:W-:Y:S01]  /*2a4c0*/  LEA.HI.X.SX32 R25, R36, R122, 0x1, P3 ;  /* 0x0000007a24197211 */ /* 0x000fe200018f0eff */
[----:B------:R-:W2:Y:S01]  /*2a4d0*/  LDC R34, c[0x0][0x248] ;  /* 0x00009200ff227b82 */ /* 0x000ea20000000800 */
[----:B------:R-:W-:Y:S02]  /*2a4e0*/  PRMT R91, R91, 0x7632, R91 ;  /* 0x000076325b5b7816 */ /* 0x000fe4000000005b */
[-C--:B------:R-:W-:Y:S01]  /*2a4f0*/  LEA R30, P6, R32, R123.reuse, 0x1 ;  /* 0x0000007b201e7211 */ /* 0x080fe200078c08ff */
[----:B------:R3:W-:Y:S01]  /*2a500*/  @P5 STG.E.U16 desc[UR16][R24.64], R90 ;  /* 0x0000005a18005986 */ /* 0x0007e2000c101510 */
[----:B------:R-:W-:Y:S01]  /*2a510*/  ISETP.LT.AND P3, PT, R26, UR4, !P0 ;  /* 0x000000041a007c0c */ /* 0x000fe2000c761270 */
[----:B------:R-:W-:Y:S02]  /*2a520*/  ULDC UR4, c[0x0][0x22c] ;  /* 0x00008b0000047ab9 */ /* 0x000fe40000000800 */
[----:B------:R-:W4:Y:S01]  /*2a530*/  LDC R36, c[0x0][0x248] ;  /* 0x00009200ff247b82 */ /* 0x000f220000000800 */
[----:B------:R3:W-:Y:S01]  /*2a540*/  @P4 STG.E.U16 desc[UR16][R28.64], R91 ;  /* 0x0000005b1c004986 */ /* 0x0007e2000c101510 */
[----:B------:R-:W-:-:S02]  /*2a550*/  LEA R26, P4, R27, R123, 0x1 ;  /* 0x0000007b1b1a7211 */ /* 0x000fc400078808ff */
[-C--:B------:R-:W-:Y:S01]  /*2a560*/  LEA.HI.X.SX32 R31, R32, R122.reuse, 0x1, P6 ;  /* 0x0000007a201f7211 */ /* 0x080fe200030f0eff */
[----:B0-----:R-:W-:Y:S01]  /*2a570*/  IMAD R32, R33, 0x2, R32 ;  /* 0x0000000221207824 */ /* 0x001fe200078e0220 */
[-C--:B------:R-:W-:Y:S02]  /*2a580*/  LEA.HI.X.SX32 R27, R27, R122.reuse, 0x1, P4 ;  /* 0x0000007a1b1b7211 */ /* 0x080fe400020f0eff */
[----:B------:R-:W-:Y:S01]  /*2a590*/  ISETP.LT.AND P4, PT, R19, UR5, !P0 ;  /* 0x0000000513007c0c */ /* 0x000fe2000c781270 */
[----:B-1----:R-:W-:Y:S01]  /*2a5a0*/  IMAD R19, R35, 0x2, R32 ;  /* 0x0000000223137824 */ /* 0x002fe200078e0220 */
[----:B------:R-:W0:Y:S01]  /*2a5b0*/  LDC R38, c[0x0][0x248] ;  /* 0x00009200ff267b82 */ /* 0x000e220000000800 */
[----:B------:R-:W-:Y:S01]  /*2a5c0*/  ISETP.LT.AND P5, PT, R21, UR4, !P0 ;  /* 0x0000000415007c0c */ /* 0x000fe2000c7a1270 */
[----:B------:R1:W-:Y:S01]  /*2a5d0*/  @P2 STG.E.U16 desc[UR16][R26.64], R92 ;  /* 0x0000005c1a002986 */ /* 0x0003e2000c101510 */
[CC--:B---3--:R-:W-:Y:S01]  /*2a5e0*/  LEA R24, P2, R32.reuse, R123.reuse, 0x1 ;  /* 0x0000007b20187211 */ /* 0x0c8fe200078408ff */
[----:B------:R-:W-:Y:S01]  /*2a5f0*/  ULDC UR4, c[0x0][0x22c] ;  /* 0x00008b0000047ab9 */ /* 0x000fe20000000800 */
[C---:B------:R-:W-:Y:S01]  /*2a600*/  LEA R28, P6, R19.reuse, R123, 0x1 ;  /* 0x0000007b131c7211 */ /* 0x040fe200078c08ff */
[----:B------:R3:W-:Y:S01]  /*2a610*/  @P3 STG.E.U16 desc[UR16][R30.64], R93 ;  /* 0x0000005d1e003986 */ /* 0x0007e2000c101510 */
[-C--:B------:R-:W-:Y:S01]  /*2a620*/  LEA.HI.X.SX32 R25, R32, R122.reuse, 0x1, P2 ;  /* 0x0000007a20197211 */ /* 0x080fe200010f0eff */
[----:B------:R-:W-:Y:S01]  /*2a630*/  ULDC UR5, c[0x0][0x22c] ;  /* 0x00008b0000057ab9 */ /* 0x000fe20000000800 */
[----:B------:R-:W-:Y:S01]  /*2a640*/  LEA.HI.X.SX32 R29, R19, R122, 0x1, P6 ;  /* 0x0000007a131d7211 */ /* 0x000fe200030f0eff */
[----:B--2---:R-:W-:Y:S01]  /*2a650*/  IMAD R19, R34, 0x2, R19 ;  /* 0x0000000222137824 */ /* 0x004fe200078e0213 */
[----:B-1----:R-:W1:Y:S01]  /*2a660*/  LDC R27, c[0x0][0x248] ;  /* 0x00009200ff1b7b82 */ /* 0x002e620000000800 */
[----:B------:R-:W-:-:S02]  /*2a670*/  ISETP.LT.AND P3, PT, R18, UR4, !P0 ;  /* 0x0000000412007c0c */ /* 0x000fc4000c761270 */
[----:B------:R2:W-:Y:S01]  /*2a680*/  @P5 STG.E.U16 desc[UR16][R24.64], R94 ;  /* 0x0000005e18005986 */ /* 0x0005e2000c101510 */
[----:B----4-:R-:W-:-:S04]  /*2a690*/  IMAD R21, R36, 0x2, R19 ;  /* 0x0000000224157824 */ /* 0x010fc800078e0213 */
[----:B---3--:R-:W3:Y:S01]  /*2a6a0*/  LDC R31, c[0x0][0x248] ;  /* 0x00009200ff1f7b82 */ /* 0x008ee20000000800 */
[----:B------:R-:W-:Y:S01]  /*2a6b0*/  ISETP.LT.AND P2, PT, R22, UR5, !P0 ;  /* 0x0000000516007c0c */ /* 0x000fe2000c741270 */
[----:B------:R4:W-:Y:S01]  /*2a6c0*/  @P4 STG.E.U16 desc[UR16][R28.64], R95 ;  /* 0x0000005f1c004986 */ /* 0x0009e2000c101510 */
[-C--:B------:R-:W-:Y:S01]  /*2a6d0*/  LEA R18, P4, R19, R123.reuse, 0x1 ;  /* 0x0000007b13127211 */ /* 0x080fe200078808ff */
[----:B------:R-:W-:Y:S01]  /*2a6e0*/  ULDC UR4, c[0x0][0x22c] ;  /* 0x00008b0000047ab9 */ /* 0x000fe20000000800 */
[----:B------:R-:W-:Y:S01]  /*2a6f0*/  LEA R22, P6, R21, R123, 0x1 ;  /* 0x0000007b15167211 */ /* 0x000fe200078c08ff */
[----:B------:R-:W-:Y:S01]  /*2a700*/  ULDC UR5, c[0x0][0x22c] ;  /* 0x00008b0000057ab9 */ /* 0x000fe20000000800 */
[----:B------:R-:W-:Y:S01]  /*2a710*/  ISETP.LT.AND P5, PT, R23, UR4, !P0 ;  /* 0x0000000417007c0c */ /* 0x000fe2000c7a1270 */
[----:B--2---:R-:W2:Y:S01]  /*2a720*/  LDC R25, c[0x0][0x248] ;  /* 0x00009200ff197b82 */ /* 0x004ea20000000800 */
[----:B------:R-:W-:Y:S01]  /*2a730*/  LEA.HI.X.SX32 R19, R19, R122, 0x1, P4 ;  /* 0x0000007a13137211 */ /* 0x000fe200020f0eff */
[----:B------:R-:W-:Y:S01]  /*2a740*/  ULDC UR4, c[0x0][0x22c] ;  /* 0x00008b0000047ab9 */ /* 0x000fe20000000800 */
[----:B------:R-:W-:-:S02]  /*2a750*/  PRMT R92, R92, 0x7632, R92 ;  /* 0x000076325c5c7816 */ /* 0x000fc4000000005c */
[----:B------:R-:W-:Y:S01]  /*2a760*/  ISETP.LT.AND P4, PT, R10, UR4, !P0 ;  /* 0x000000040a007c0c */ /* 0x000fe2000c781270 */
[----:B------:R-:W-:Y:S01]  /*2a770*/  ULDC UR4, c[0x0][0x22c] ;  /* 0x00008b0000047ab9 */ /* 0x000fe20000000800 */
[----:B------:R-:W-:Y:S01]  /*2a780*/  LEA.HI.X.SX32 R23, R21, R122, 0x1, P6 ;  /* 0x0000007a15177211 */ /* 0x000fe200030f0eff */
[----:B0-----:R-:W-:Y:S01]  /*2a790*/  IMAD R10, R38, 0x2, R21 ;  /* 0x00000002260a7824 */ /* 0x001fe200078e0215 */
[----:B------:R-:W-:Y:S01]  /*2a7a0*/  PRMT R93, R93, 0x7632, R93 ;  /* 0x000076325d5d7816 */ /* 0x000fe2000000005d */
[----:B------:R-:W-:Y:S01]  /*2a7b0*/  @P3 STG.E.U16 desc[UR16][R18.64], R92 ;  /* 0x0000005c12003986 */ /* 0x000fe2000c101510 */
[----:B------:R-:W-:Y:S01]  /*2a7c0*/  ISETP.LT.AND P3, PT, R20, UR4, !P0 ;  /* 0x0000000414007c0c */ /* 0x000fe2000c761270 */
[----:B------:R-:W-:Y:S01]  /*2a7d0*/  ULDC UR4, c[0x0][0x22c] ;  /* 0x00008b0000047ab9 */ /* 0x000fe20000000800 */
[----:B----4-:R-:W0:Y:S01]  /*2a7e0*/  LDC R29, c[0x0][0x248] ;  /* 0x00009200ff1d7b82 */ /* 0x010e220000000800 */
[----:B------:R4:W-:Y:S01]  /*2a7f0*/  @P2 STG.E.U16 desc[UR16][R22.64], R93 ;  /* 0x0000005d16002986 */ /* 0x0009e2000c101510 */
[----:B------:R-:W-:Y:S01]  /*2a800*/  ISETP.LT.AND P6, PT, R16, UR4, !P0 ;  /* 0x0000000410007c0c */ /* 0x000fe2000c7c1270 */
[----:B-1----:R-:W-:Y:S01]  /*2a810*/  IMAD R16, R27, 0x2, R10 ;  /* 0x000000021b107824 */ /* 0x002fe200078e020a */
[----:B------:R-:W-:Y:S01]  /*2a820*/  LEA R20, P2, R10, R123, 0x1 ;  /* 0x0000007b0a147211 */ /* 0x000fe200078408ff */
[----:B------:R-:W-:Y:S01]  /*2a830*/  ULDC UR4, c[0x0][0x22c] ;  /* 0x00008b0000047ab9 */ /* 0x000fe20000000800 */
[----:B------:R-:W-:-:S02]  /*2a840*/  PRMT R94, R94, 0x7632, R94 ;  /* 0x000076325e5e7816 */ /* 0x000fc4000000005e */
[-C--:B------:R-:W-:Y:S01]  /*2a850*/  LEA.HI.X.SX32 R21, R10, R122.reuse, 0x1, P2 ;  /* 0x0000007a0a157211 */ /* 0x080fe200010f0eff */
[----:B---3--:R-:W-:Y:S01]  /*2a860*/  IMAD R10, R31, 0x2, R16 ;  /* 0x000000021f0a7824 */ /* 0x008fe200078e0210 */
[----:B------:R-:W1:Y:S03]  /*2a870*/  LDC R24, c[0x0][0x248] ;  /* 0x00009200ff187b82 */ /* 0x000e660000000800 */
[----:B------:R3:W-:Y:S01]  /*2a880*/  @P5 STG.E.U16 desc[UR16][R20.64], R94 ;  /* 0x0000005e14005986 */ /* 0x0007e2000c101510 */
[-C--:B----4-:R-:W-:Y:S02]  /*2a890*/  LEA R22, P5, R10, R123.reuse, 0x1 ;  /* 0x0000007b0a167211 */ /* 0x090fe400078a08ff */
[----:B------:R-:W-:Y:S02]  /*2a8a0*/  LEA R18, P2, R16, R123, 0x1 ;  /* 0x0000007b10127211 */ /* 0x000fe400078408ff */
[-C--:B------:R-:W-:Y:S01]  /*2a8b0*/  LEA.HI.X.SX32 R23, R10, R122.reuse, 0x1, P5 ;  /* 0x0000007a0a177211 */ /* 0x080fe200028f0eff */
[----:B--2---:R-:W-:Y:S01]  /*2a8c0*/  IMAD R10, R25, 0x2, R10 ;  /* 0x00000002190a7824 */ /* 0x004fe200078e020a */
[----:B------:R-:W-:Y:S01]  /*2a8d0*/  PRMT R95, R95, 0x7632, R95 ;  /* 0x000076325f5f7816 */ /* 0x000fe2000000005f */
[----:B------:R-:W2:Y:S01]  /*2a8e0*/  LDC R25, c[0x0][0x248] ;  /* 0x00009200ff197b82 */ /* 0x000ea20000000800 */
[----:B------:R-:W-:-:S02]  /*2a8f0*/  LEA.HI.X.SX32 R19, R16, R122, 0x1, P2 ;  /* 0x0000007a10137211 */ /* 0x000fc400010f0eff */
[----:B------:R-:W-:Y:S01]  /*2a900*/  ISETP.LT.AND P2, PT, R12, UR4, !P0 ;  /* 0x000000040c007c0c */ /* 0x000fe2000c741270 */
[----:B------:R-:W-:-:S04]  /*2a910*/  ULDC UR4, c[0x0][0x22c] ;  /* 0x00008b0000047ab9 */ /* 0x000fc80000000800 */
[----:B---3--:R-:W3:Y:S01]  /*2a920*/  LDC R21, c[0x0][0x248] ;  /* 0x00009200ff157b82 */ /* 0x008ee20000000800 */
[----:B------:R4:W-:Y:S01]  /*2a930*/  @P4 STG.E.U16 desc[UR16][R18.64], R95 ;  /* 0x0000005f12004986 */ /* 0x0009e2000c101510 */
[----:B------:R-:W-:Y:S01]  /*2a940*/  ISETP.LT.AND P4, PT, R17, UR4, !P0 ;  /* 0x0000000411007c0c */ /* 0x000fe2000c781270 */
[----:B------:R-:W-:Y:S01]  /*2a950*/  ULDC UR4, c[0x0][0x22c] ;  /* 0x00008b0000047ab9 */ /* 0x000fe20000000800 */
[CC--:B------:R-:W-:Y:S01]  /*2a960*/  LEA R12, P5, R10.reuse, R123.reuse, 0x1 ;  /* 0x0000007b0a0c7211 */ /* 0x0c0fe200078a08ff */
[----:B0-----:R-:W-:Y:S01]  /*2a970*/  IMAD R17, R29, 0x2, R10 ;  /* 0x000000021d117824 */ /* 0x001fe200078e020a */
[----:B------:R0:W-:Y:S02]  /*2a980*/  @P3 STG.E.U16 desc[UR16][R22.64], R96 ;  /* 0x0000006016003986 */ /* 0x0001e4000c101510 */
[----:B------:R-:W3:Y:S01]  /*2a990*/  LDC R27, c[0x0][0x248] ;  /* 0x00009200ff1b7b82 */ /* 0x000ee20000000800 */
[----:B------:R-:W-:Y:S01]  /*2a9a0*/  ISETP.LT.AND P3, PT, R13, UR4, !P0 ;  /* 0x000000040d007c0c */ /* 0x000fe2000c761270 */
[----:B------:R-:W-:Y:S01]  /*2a9b0*/  ULDC UR4, c[0x0][0x22c] ;  /* 0x00008b0000047ab9 */ /* 0x000fe20000000800 */
[----:B------:R-:W-:Y:S01]  /*2a9c0*/  LEA.HI.X.SX32 R13, R10, R122, 0x1, P5 ;  /* 0x0000007a0a0d7211 */ /* 0x000fe200028f0eff */
[----:B-1----:R-:W-:Y:S01]  /*2a9d0*/  IMAD R10, R24, 0x2, R17 ;  /* 0x00000002180a7824 */ /* 0x002fe200078e0211 */
[----:B------:R-:W-:-:S03]  /*2a9e0*/  LEA R16, P5, R17, R123, 0x1 ;  /* 0x0000007b11107211 */ /* 0x000fc600078a08ff */
[----:B------:R1:W-:Y:S01]  /*2a9f0*/  @P6 STG.E.U16 desc[UR16][R12.64], R97 ;  /* 0x000000610c006986 */ /* 0x0003e2000c101510 */
[CC--:B----4-:R-:W-:Y:S01]  /*2aa00*/  LEA R18, P6, R10.reuse, R123.reuse, 0x1 ;  /* 0x0000007b0a127211 */ /* 0x0d0fe200078c08ff */
[----:B0-----:R-:W0:Y:S01]  /*2aa10*/  LDC R23, c[0x0][0x248] ;  /* 0x00009200ff177b82 */ /* 0x001e220000000800 */
[-C--:B------:R-:W-:Y:S02]  /*2aa20*/  LEA.HI.X.SX32 R17, R17, R122.reuse, 0x1, P5 ;  /* 0x0000007a11117211 */ /* 0x080fe400028f0eff */
[----:B------:R-:W-:Y:S01]  /*2aa30*/  LEA.HI.X.SX32 R19, R10, R122, 0x1, P6 ;  /* 0x0000007a0a137211 */ /* 0x000fe200030f0eff */
[----:B--2---:R-:W-:Y:S01]  /*2aa40*/  IMAD R10, R25, 0x2, R10 ;  /* 0x00000002190a7824 */ /* 0x004fe200078e020a */
[----:B------:R-:W-:Y:S01]  /*2aa50*/  ISETP.LT.AND P5, PT, R8, UR4, !P0 ;  /* 0x0000000408007c0c */ /* 0x000fe2000c7a1270 */
[----:B------:R2:W-:Y:S01]  /*2aa60*/  @P2 STG.E.U16 desc[UR16][R16.64], R98 ;  /* 0x0000006210002986 */ /* 0x0005e2000c101510 */
[----:B------:R-:W-:Y:S01]  /*2aa70*/  ISETP.LT.AND P6, PT, R14, UR5, !P0 ;  /* 0x000000050e007c0c */ /* 0x000fe2000c7c1270 */
[----:B---3--:R-:W-:Y:S01]  /*2aa80*/  IMAD R8, R21, 0x2, R10 ;  /* 0x0000000215087824 */ /* 0x008fe200078e020a */
[----:B------:R-:W3:Y:S01]  /*2aa90*/  LDC R20, c[0x0][0x248] ;  /* 0x00009200ff147b82 */ /* 0x000ee20000000800 */
[----:B------:R4:W-:Y:S01]  /*2aaa0*/  @P4 STG.E.U16 desc[UR16][R18.64], R99 ;  /* 0x0000006312004986 */ /* 0x0009e2000c101510 */
[----:B-1----:R-:W-:Y:S01]  /*2aab0*/  LEA R12, P4, R10, R123, 0x1 ;  /* 0x0000007b0a0c7211 */ /* 0x002fe200078808ff */
[----:B------:R-:W-:Y:S01]  /*2aac0*/  ULDC UR4, c[0x0][0x22c] ;  /* 0x00008b0000047ab9 */ /* 0x000fe20000000800 */
[----:B------:R-:W-:Y:S01]  /*2aad0*/  PRMT R96, R96, 0x7632, R96 ;  /* 0x0000763260607816 */ /* 0x000fe20000000060 */
[----:B------:R-:W-:-:S03]  /*2aae0*/  ULDC UR5, c[0x0][0x22c] ;  /* 0x00008b0000057ab9 */ /* 0x000fc60000000800 */
[----:B--2---:R-:W1:Y:S01]  /*2aaf0*/  LDC R17, c[0x0][0x248] ;  /* 0x00009200ff117b82 */ /* 0x004e620000000800 */
[-C--:B------:R-:W-:Y:S01]  /*2ab00*/  LEA.HI.X.SX32 R13, R10, R122.reuse, 0x1, P4 ;  /* 0x0000007a0a0d7211 */ /* 0x080fe200020f0eff */
[----:B------:R-:W-:Y:S01]  /*2ab10*/  IMAD R16, R27, 0x2, R8 ;  /* 0x000000021b107824 */ /* 0x000fe200078e0208 */
[CC--:B------:R-:W-:Y:S02]  /*2ab20*/  LEA R14, P4, R8.reuse, R123.reuse, 0x1 ;  /* 0x0000007b080e7211 */ /* 0x0c0fe400078808ff */
[----:B------:R-:W-:Y:S01]  /*2ab30*/  ISETP.LT.AND P2, PT, R15, UR4, !P0 ;  /* 0x000000040f007c0c */ /* 0x000fe2000c741270 */
[----:B------:R-:W-:Y:S01]  /*2ab40*/  ULDC UR4, c[0x0][0x22c] ;  /* 0x00008b0000047ab9 */ /* 0x000fe20000000800 */
[----:B------:R-:W-:Y:S01]  /*2ab50*/  LEA.HI.X.SX32 R15, R8, R122, 0x1, P4 ;  /* 0x0000007a080f7211 */ /* 0x000fe200020f0eff */
[----:B----4-:R-:W2:Y:S01]  /*2ab60*/  LDC R19, c[0x0][0x248] ;  /* 0x00009200ff137b82 */ /* 0x010ea20000000800 */
[----:B------:R-:W-:Y:S01]  /*2ab70*/  LEA R10, P4, R16, R123, 0x1 ;  /* 0x0000007b100a7211 */ /* 0x000fe200078808ff */
[----:B------:R-:W-:Y:S01]  /*2ab80*/  @P3 STG.E.U16 desc[UR16][R12.64], R96 ;  /* 0x000000600c003986 */ /* 0x000fe2000c101510 */
[----:B------:R-:W-:Y:S01]  /*2ab90*/  ISETP.LT.AND P3, PT, R11, UR4, !P0 ;  /* 0x000000040b007c0c */ /* 0x000fe2000c761270 */
[----:B------:R-:W-:Y:S01]  /*2aba0*/  ULDC UR4, c[0x0][0x22c] ;  /* 0x00008b0000047ab9 */ /* 0x000fe20000000800 */
[----:B------:R-:W-:-:S02]  /*2abb0*/  PRMT R97, R97, 0x7632, R97 ;  /* 0x0000763261617816 */ /* 0x000fc40000000061 */
[-C--:B------:R-:W-:Y:S01]  /*2abc0*/  LEA.HI.X.SX32 R11, R16, R122.reuse, 0x1, P4 ;  /* 0x0000007a100b7211 */ /* 0x080fe200020f0eff */
[----:B0-----:R-:W-:Y:S01]  /*2abd0*/  IMAD R16, R23, 0x2, R16 ;  /* 0x0000000217107824 */ /* 0x001fe200078e0210 */
[----:B------:R-:W-:Y:S01]  /*2abe0*/  PRMT R98, R98, 0x7632, R98 ;  /* 0x0000763262627816 */ /* 0x000fe20000000062 */
[----:B------:R0:W-:Y:S01]  /*2abf0*/  @P5 STG.E.U16 desc[UR16][R14.64], R97 ;  /* 0x000000610e005986 */ /* 0x0001e2000c101510 */
[----:B------:R-:W-:Y:S01]  /*2ac00*/  ISETP.LT.AND P4, PT, R3, UR4, !P0 ;  /* 0x0000000403007c0c */ /* 0x000fe2000c781270 */
[----:B------:R-:W-:Y:S01]  /*2ac10*/  ULDC UR4, c[0x0][0x22c] ;  /* 0x00008b0000047ab9 */ /* 0x000fe20000000800 */
[C---:B------:R-:W-:Y:S01]  /*2ac20*/  LEA R8, P5, R16.reuse, R123, 0x1 ;  /* 0x0000007b10087211 */ /* 0x040fe200078a08ff */
[----:B------:R4:W-:Y:S01]  /*2ac30*/  @P2 STG.E.U16 desc[UR16][R10.64], R98 ;  /* 0x000000620a002986 */ /* 0x0009e2000c101510 */
[----:B------:R-:W-:Y:S01]  /*2ac40*/  ISETP.LT.AND P2, PT, R9, UR4, !P0 ;  /* 0x0000000409007c0c */ /* 0x000fe2000c741270 */
[----:B-1----:R-:W-:Y:S01]  /*2ac50*/  IMAD R3, R17, 0x2, R16 ;  /* 0x0000000211037824 */ /* 0x002fe200078e0210 */
[----:B------:R-:W-:Y:S01]  /*2ac60*/  LEA.HI.X.SX32 R9, R16, R122, 0x1, P5 ;  /* 0x0000007a10097211 */ /* 0x000fe200028f0eff */
[----:B------:R-:W1:Y:S01]  /*2ac70*/  LDC R17, c[0x0][0x248] ;  /* 0x00009200ff117b82 */ /* 0x000e620000000800 */
[----:B------:R-:W-:Y:S01]  /*2ac80*/  PRMT R99, R99, 0x7632, R99 ;  /* 0x0000763263637816 */ /* 0x000fe20000000063 */
[----:B------:R-:W-:-:S06]  /*2ac90*/  ULDC UR4, c[0x0][0x22c] ;  /* 0x00008b0000047ab9 */ /* 0x000fcc0000000800 */
[----:B0-----:R-:W0:Y:S01]  /*2aca0*/  LDC R15, c[0x0][0x248] ;  /* 0x00009200ff0f7b82 */ /* 0x001e220000000800 */
[----:B---3--:R-:W-:-:S07]  /*2acb0*/  IMAD R14, R20, 0x2, R3 ;  /* 0x00000002140e7824 */ /* 0x008fce00078e0203 */
[----:B------:R-:W3:Y:S01]  /*2acc0*/  LDC R16, c[0x0][0x248] ;  /* 0x00009200ff107b82 */ /* 0x000ee20000000800 */
[CC--:B------:R-:W-:Y:S01]  /*2acd0*/  LEA R12, P5, R3.reuse, R123.reuse, 0x1 ;  /* 0x0000007b030c7211 */ /* 0x0c0fe200078a08ff */
[----:B------:R0:W-:Y:S01]  /*2ace0*/  @P6 STG.E.U16 desc[UR16][R8.64], R99 ;  /* 0x0000006308006986 */ /* 0x0001e2000c101510 */
[CC--:B----4-:R-:W-:Y:S02]  /*2acf0*/  LEA R10, P6, R14.reuse, R123.reuse, 0x1 ;  /* 0x0000007b0e0a7211 */ /* 0x0d0fe400078c08ff */
[-C--:B------:R-:W-:Y:S02]  /*2ad00*/  LEA.HI.X.SX32 R13, R3, R122.reuse, 0x1, P5 ;  /* 0x0000007a030d7211 */ /* 0x080fe400028f0eff */
[----:B------:R-:W-:Y:S01]  /*2ad10*/  LEA.HI.X.SX32 R11, R14, R122, 0x1, P6 ;  /* 0x0000007a0e0b7211 */ /* 0x000fe200030f0eff */
[----:B--2---:R-:W-:Y:S01]  /*2ad20*/  IMAD R14, R19, 0x2, R14 ;  /* 0x00000002130e7824 */ /* 0x004fe200078e020e */
[----:B------:R-:W-:Y:S01]  /*2ad30*/  ISETP.LT.AND P5, PT, R7, UR4, !P0 ;  /* 0x0000000407007c0c */ /* 0x000fe2000c7a1270 */
[----:B------:R-:W-:Y:S01]  /*2ad40*/  ULDC UR4, c[0x0][0x22c] ;  /* 0x00008b0000047ab9 */ /* 0x000fe20000000800 */
[----:B------:R3:W-:Y:S01]  /*2ad50*/  @P3 STG.E.U16 desc[UR16][R12.64], R100 ;  /* 0x000000640c003986 */ /* 0x0007e2000c101510 */
[----:B------:R-:W-:Y:S01]  /*2ad60*/  ISETP.LT.AND P3, PT, R6, UR4, !P0 ;  /* 0x0000000406007c0c */ /* 0x000fe2000c761270 */
[----:B------:R-:W-:Y:S01]  /*2ad70*/  ULDC UR4, c[0x0][0x22c] ;  /* 0x00008b0000047ab9 */ /* 0x000fe20000000800 */
[----:B------:R-:W-:Y:S01]  /*2ad80*/  LEA R6, P6, R14, R123, 0x1 ;  /* 0x0000007b0e067211 */ /* 0x000fe200078c08ff */
[----:B0-----:R-:W-:-:S03]  /*2ad90*/  IMAD R3, R15, 0x2, R14 ;  /* 0x000000020f037824 */ /* 0x001fc600078e020e */
[----:B------:R-:W-:Y:S01]  /*2ada0*/  LEA.HI.X.SX32 R7, R14, R122, 0x1, P6 ;  /* 0x0000007a0e077211 */ /* 0x000fe200030f0eff */
[----:B------:R0:W-:Y:S01]  /*2adb0*/  @P4 STG.E.U16 desc[UR16][R10.64], R101 ;  /* 0x000000650a004986 */ /* 0x0001e2000c101510 */
[----:B------:R-:W2:Y:S01]  /*2adc0*/  LDC R14, c[0x0][0x248] ;  /* 0x00009200ff0e7b82 */ /* 0x000ea20000000800 */
[----:B------:R-:W-:Y:S01]  /*2add0*/  LEA R8, P6, R3, R123, 0x1 ;  /* 0x0000007b03087211 */ /* 0x000fe200078c08ff */
[----:B---3--:R-:W-:-:S06]  /*2ade0*/  IMAD R12, R16, 0x2, R3 ;  /* 0x00000002100c7824 */ /* 0x008fcc00078e0203 */
[----:B------:R-:W3:Y:S01]  /*2adf0*/  LDC R13, c[0x0][0x248] ;  /* 0x00009200ff0d7b82 */ /* 0x000ee20000000800 */
[----:B------:R-:W-:Y:S01]  /*2ae00*/  ISETP.LT.AND P4, PT, R4, UR4, !P0 ;  /* 0x0000000404007c0c */ /* 0x000fe2000c781270 */
[----:B------:R-:W-:Y:S01]  /*2ae10*/  ULDC UR4, c[0x0][0x22c] ;  /* 0x00008b0000047ab9 */ /* 0x000fe20000000800 */
[----:B------:R-:W-:Y:S02]  /*2ae20*/  LEA.HI.X.SX32 R9, R3, R122, 0x1, P6 ;  /* 0x0000007a03097211 */ /* 0x000fe400030f0eff */
[----:B------:R-:W-:-:S03]  /*2ae30*/  LEA R4, P6, R12, R123, 0x1 ;  /* 0x0000007b0c047211 */ /* 0x000fc600078c08ff */
[----:B0-----:R-:W0:Y:S01]  /*2ae40*/  LDC R11, c[0x0][0x248] ;  /* 0x00009200ff0b7b82 */ /* 0x001e220000000800 */
[----:B------:R0:W-:Y:S01]  /*2ae50*/  @P2 STG.E.U16 desc[UR16][R6.64], R102 ;  /* 0x0000006606002986 */ /* 0x0001e2000c101510 */
[----:B------:R-:W-:Y:S01]  /*2ae60*/  ISETP.LT.AND P2, PT, R5, UR4, !P0 ;  /* 0x0000000405007c0c */ /* 0x000fe2000c741270 */
[----:B-1----:R-:W-:Y:S01]  /*2ae70*/  IMAD R10, R17, 0x2, R12 ;  /* 0x00000002110a7824 */ /* 0x002fe200078e020c */
[----:B------:R-:W-:Y:S01]  /*2ae80*/  LEA.HI.X.SX32 R5, R12, R122, 0x1, P6 ;  /* 0x0000007a0c057211 */ /* 0x000fe200030f0eff */
[----:B------:R-:W-:Y:S01]  /*2ae90*/  ULDC UR4, c[0x0][0x22c] ;  /* 0x00008b0000047ab9 */ /* 0x000fe20000000800 */
[----:B------:R-:W-:Y:S02]  /*2aea0*/  PRMT R100, R100, 0x7632, R100 ;  /* 0x0000763264647816 */ /* 0x000fe40000000064 */
[----:B------:R-:W1:Y:S01]  /*2aeb0*/  LDC R12, c[0x0][0x248] ;  /* 0x00009200ff0c7b82 */ /* 0x000e620000000800 */
[----:B------:R-:W-:Y:S01]  /*2aec0*/  @P5 STG.E.U16 desc[UR16][R8.64], R103 ;  /* 0x0000006708005986 */ /* 0x000fe2000c101510 */
[----:B------:R-:W-:Y:S01]  /*2aed0*/  ISETP.LT.AND P5, PT, R2, UR4, !P0 ;  /* 0x0000000402007c0c */ /* 0x000fe2000c7a1270 */
[----:B------:R-:W-:-:S02]  /*2aee0*/  ULDC UR4, c[0x0][0x22c] ;  /* 0x00008b0000047ab9 */ /* 0x000fc40000000800 */
[----:B------:R4:W-:Y:S01]  /*2aef0*/  @P3 STG.E.U16 desc[UR16][R4.64], R100 ;  /* 0x0000006404003986 */ /* 0x0009e2000c101510 */
[CC--:B------:R-:W-:Y:S02]  /*2af00*/  LEA R2, P3, R10.reuse, R123.reuse, 0x1 ;  /* 0x0000007b0a027211 */ /* 0x0c0fe400078608ff */
[----:B------:R-:W-:Y:S02]  /*2af10*/  PRMT R101, R101, 0x7632, R101 ;  /* 0x0000763265657816 */ /* 0x000fe40000000065 */
[----:B------:R-:W-:Y:S01]  /*2af20*/  LEA.HI.X.SX32 R3, R10, R122, 0x1, P3 ;  /* 0x0000007a0a037211 */ /* 0x000fe200018f0eff */
[----:B---3--:R-:W-:Y:S02]  /*2af30*/  IMAD R10, R13, 0x2, R10 ;  /* 0x000000020d0a7824 */ /* 0x008fe400078e020a */
[----:B------:R-:W3:Y:S02]  /*2af40*/  LDC R13, c[0x0][0x248] ;  /* 0x00009200ff0d7b82 */ /* 0x000ee40000000800 */
[----:B------:R2:W-:Y:S01]  /*2af50*/  @P4 STG.E.U16 desc[UR16][R2.64], R101 ;  /* 0x0000006502004986 */ /* 0x0005e2000c101510 */
[----:B0-----:R-:W-:Y:S01]  /*2af60*/  IMAD R7, R11, 0x2, R10 ;  /* 0x000000020b077824 */ /* 0x001fe200078e020a */
[----:B----4-:R-:W-:-:S04]  /*2af70*/  LEA R4, P4, R10, R123, 0x1 ;  /* 0x0000007b0a047211 */ /* 0x010fc800078808ff */
[----:B------:R-:W0:Y:S01]  /*2af80*/  LDC R11, c[0x0][0x248] ;  /* 0x00009200ff0b7b82 */ /* 0x000e220000000800 */
[-C--:B------:R-:W-:Y:S02]  /*2af90*/  LEA.HI.X.SX32 R5, R10, R122.reuse, 0x1, P4 ;  /* 0x0000007a0a057211 */ /* 0x080fe400020f0eff */
[-C--:B------:R-:W-:Y:S01]  /*2afa0*/  LEA R6, P4, R7, R123.reuse, 0x1 ;  /* 0x0000007b07067211 */ /* 0x080fe200078808ff */
[----:B-1----:R-:W-:Y:S01]  /*2afb0*/  IMAD R9, R12, 0x2, R7 ;  /* 0x000000020c097824 */ /* 0x002fe200078e0207 */
[----:B------:R-:W-:Y:S02]  /*2afc0*/  PRMT R102, R102, 0x7632, R102 ;  /* 0x0000763266667816 */ /* 0x000fe40000000066 */
[----:B--2---:R-:W-:Y:S01]  /*2afd0*/  PRMT R3, R103, 0x7632, R3 ;  /* 0x0000763267037816 */ /* 0x004fe20000000003 */
[----:B------:R-:W-:Y:S01]  /*2afe0*/  IMAD R10, R14, 0x2, R9 ;  /* 0x000000020e0a7824 */ /* 0x000fe200078e0209 */
[----:B------:R-:W-:Y:S01]  /*2aff0*/  LEA.HI.X.SX32 R7, R7, R122, 0x1, P4 ;  /* 0x0000007a07077211 */ /* 0x000fe200020f0eff */
[----:B------:R-:W1:Y:S01]  /*2b000*/  LDC R12, c[0x0][0x248] ;  /* 0x00009200ff0c7b82 */ /* 0x000e620000000800 */
[----:B------:R-:W-:Y:S01]  /*2b010*/  ISETP.LT.AND P3, PT, R179, UR4, !P0 ;  /* 0x00000004b3007c0c */ /* 0x000fe2000c761270 */
[----:B------:R-:W-:Y:S01]  /*2b020*/  @P2 STG.E.U16 desc[UR16][R4.64], R102 ;  /* 0x0000006604002986 */ /* 0x000fe2000c101510 */
[----:B------:R-:W-:Y:S01]  /*2b030*/  LEA R2, P4, R9, R123, 0x1 ;  /* 0x0000007b09027211 */ /* 0x000fe200078808ff */
[----:B------:R-:W-:-:S02]  /*2b040*/  ULDC UR4, c[0x0][0x22c] ;  /* 0x00008b0000047ab9 */ /* 0x000fc40000000800 */
[----:B------:R2:W-:Y:S01]  /*2b050*/  @P5 STG.E.U16 desc[UR16][R6.64], R3 ;  /* 0x0000000306005986 */ /* 0x0005e2000c101510 */
[----:B------:R-:W-:Y:S01]  /*2b060*/  LEA R8, P5, R10, R123, 0x1 ;  /* 0x0000007b0a087211 */ /* 0x000fe200078a08ff */
[----:B------:R-:W4:Y:S01]  /*2b070*/  LDC R14, c[0x0][0x248] ;  /* 0x00009200ff0e7b82 */ /* 0x000f220000000800 */
[----:B------:R-:W-:Y:S01]  /*2b080*/  ISETP.LT.AND P6, PT, R180, UR5, !P0 ;  /* 0x00000005b4007c0c */ /* 0x000fe2000c7c1270 */
[----:B------:R-:W-:Y:S01]  /*2b090*/  ULDC UR5, c[0x0][0x22c] ;  /* 0x00008b0000057ab9 */ /* 0x000fe20000000800 */
[----:B------:R-:W-:Y:S01]  /*2b0a0*/  ISETP.LT.AND P2, PT, R181, UR4, !P0 ;  /* 0x00000004b5007c0c */ /* 0x000fe2000c741270 */
[----:B------:R-:W-:Y:S01]  /*2b0b0*/  ULDC UR4, c[0x0][0x22c] ;  /* 0x00008b0000047ab9 */ /* 0x000fe20000000800 */
[-C--:B--2---:R-:W-:Y:S02]  /*2b0c0*/  LEA.HI.X.SX32 R3, R9, R122.reuse, 0x1, P4 ;  /* 0x0000007a09037211 */ /* 0x084fe400020f0eff */
[----:B------:R-:W-:Y:S01]  /*2b0d0*/  LEA.HI.X.SX32 R9, R10, R122, 0x1, P5 ;  /* 0x0000007a0a097211 */ /* 0x000fe200028f0eff */
[----:B---3--:R-:W-:-:S02]  /*2b0e0*/  IMAD R10, R13, 0x2, R10 ;  /* 0x000000020d0a7824 */ /* 0x008fc400078e020a */
[----:B------:R-:W2:Y:S01]  /*2b0f0*/  LDC R13, c[0x0][0x248] ;  /* 0x00009200ff0d7b82 */ /* 0x000ea20000000800 */
[----:B------:R-:W-:Y:S01]  /*2b100*/  @P3 STG.E.U16 desc[UR16][R2.64], R104 ;  /* 0x0000006802003986 */ /* 0x000fe2000c101510 */
[----:B0-----:R-:W-:Y:S01]  /*2b110*/  IMAD R11, R11, 0x2, R10 ;  /* 0x000000020b0b7824 */ /* 0x001fe200078e020a */
[-C--:B------:R-:W-:Y:S02]  /*2b120*/  LEA R4, P3, R10, R123.reuse, 0x1 ;  /* 0x0000007b0a047211 */ /* 0x080fe400078608ff */
[----:B------:R-:W-:Y:S01]  /*2b130*/  ISETP.LT.AND P4, PT, R186, UR4, !P0 ;  /* 0x00000004ba007c0c */ /* 0x000fe2000c781270 */
[----:B------:R4:W-:Y:S01]  /*2b140*/  @P6 STG.E.U16 desc[UR16][R8.64], R105 ;  /* 0x0000006908006986 */ /* 0x0009e2000c101510 */
[-C--:B------:R-:W-:Y:S01]  /*2b150*/  LEA.HI.X.SX32 R5, R10, R122.reuse, 0x1, P3 ;  /* 0x0000007a0a057211 */ /* 0x080fe200018f0eff */
[----:B------:R-:W-:Y:S01]  /*2b160*/  ULDC UR4, c[0x0][0x22c] ;  /* 0x00008b0000047ab9 */ /* 0x000fe20000000800 */
[CC--:B------:R-:W-:Y:S01]  /*2b170*/  LEA R6, P6, R11.reuse, R123.reuse, 0x1 ;  /* 0x0000007b0b067211 */ /* 0x0c0fe200078c08ff */
[----:B------:R-:W0:Y:S03]  /*2b180*/  LDC R10, c[0x0][0x248] ;  /* 0x00009200ff0a7b82 */ /* 0x000e260000000800 */
[----:B------:R-:W-:Y:S01]  /*2b190*/  LEA.HI.X.SX32 R7, R11, R122, 0x1, P6 ;  /* 0x0000007a0b077211 */ /* 0x000fe200030f0eff */
[----:B-1----:R-:W-:Y:S01]  /*2b1a0*/  IMAD R11, R12, 0x2, R11 ;  /* 0x000000020c0b7824 */ /* 0x002fe200078e020b */
[----:B------:R1:W-:Y:S03]  /*2b1b0*/  @P2 STG.E.U16 desc[UR16][R4.64], R106 ;  /* 0x0000006a04002986 */ /* 0x0003e6000c101510 */
[----:B------:R-:W3:Y:S01]  /*2b1c0*/  LDC R12, c[0x0][0x248] ;  /* 0x00009200ff0c7b82 */ /* 0x000ee20000000800 */
[----:B------:R1:W-:Y:S01]  /*2b1d0*/  @P4 STG.E.U16 desc[UR16][R6.64], R107 ;  /* 0x0000006b06004986 */ /* 0x0003e2000c101510 */
[----:B----4-:R-:W-:Y:S01]  /*2b1e0*/  IMAD R8, R14, 0x2, R11 ;  /* 0x000000020e087824 */ /* 0x010fe200078e020b */
[----:B------:R-:W-:-:S02]  /*2b1f0*/  LEA R2, P4, R11, R123, 0x1 ;  /* 0x0000007b0b027211 */ /* 0x000fc400078808ff */
[----:B------:R-:W-:Y:S01]  /*2b200*/  ISETP.LT.AND P5, PT, R187, UR4, !P0 ;  /* 0x00000004bb007c0c */ /* 0x000fe2000c7a1270 */
[----:B--2---:R-:W-:Y:S01]  /*2b210*/  IMAD R9, R13, 0x2, R8 ;  /* 0x000000020d097824 */ /* 0x004fe200078e0208 */
[-C--:B------:R-:W-:Y:S01]  /*2b220*/  LEA.HI.X.SX32 R3, R11, R122.reuse, 0x1, P4 ;  /* 0x0000007a0b037211 */ /* 0x080fe200020f0eff */
[----:B------:R-:W-:Y:S01]  /*2b230*/  ULDC UR4, c[0x0][0x22c] ;  /* 0x00008b0000047ab9 */ /* 0x000fe20000000800 */
[-C--:B-1----:R-:W-:Y:S01]  /*2b240*/  LEA R4, P6, R8, R123.reuse, 0x1 ;  /* 0x0000007b08047211 */ /* 0x082fe200078c08ff */
[----:B------:R-:W1:Y:S01]  /*2b250*/  LDC R11, c[0x0][0x248] ;  /* 0x00009200ff0b7b82 */ /* 0x000e620000000800 */
[----:B------:R-:W-:Y:S02]  /*2b260*/  ISETP.LT.AND P3, PT, R188, UR5, !P0 ;  /* 0x00000005bc007c0c */ /* 0x000fe4000c761270 */
[----:B------:R-:W-:Y:S02]  /*2b270*/  LEA.HI.X.SX32 R5, R8, R122, 0x1, P6 ;  /* 0x0000007a08057211 */ /* 0x000fe400030f0eff */
[----:B------:R-:W-:Y:S01]  /*2b280*/  ISETP.LT.AND P2, PT, R189, UR4, !P0 ;  /* 0x00000004bd007c0c */ /* 0x000fe2000c741270 */
[----:B------:R-:W-:Y:S01]  /*2b290*/  ULDC UR4, c[0x0][0x22c] ;  /* 0x00008b0000047ab9 */ /* 0x000fe20000000800 */
[----:B------:R-:W-:Y:S01]  /*2b2a0*/  LEA R6, P6, R9, R123, 0x1 ;  /* 0x0000007b09067211 */ /* 0x000fe200078c08ff */
[----:B------:R-:W2:Y:S01]  /*2b2b0*/  LDC R13, c[0x0][0x248] ;  /* 0x00009200ff0d7b82 */ /* 0x000ea20000000800 */
[----:B------:R-:W-:-:S02]  /*2b2c0*/  PRMT R104, R104, 0x7632, R104 ;  /* 0x0000763268687816 */ /* 0x000fc40000000068 */
[----:B------:R-:W-:Y:S01]  /*2b2d0*/  LEA.HI.X.SX32 R7, R9, R122, 0x1, P6 ;  /* 0x0000007a09077211 */ /* 0x000fe200030f0eff */
[----:B0-----:R-:W-:Y:S01]  /*2b2e0*/  IMAD R9, R10, 0x2, R9 ;  /* 0x000000020a097824 */ /* 0x001fe200078e0209 */
[----:B------:R-:W-:Y:S01]  /*2b2f0*/  PRMT R105, R105, 0x7632, R105 ;  /* 0x0000763269697816 */ /* 0x000fe20000000069 */
[----:B------:R0:W-:Y:S02]  /*2b300*/  @P5 STG.E.U16 desc[UR16][R2.64], R104 ;  /* 0x0000006802005986 */ /* 0x0001e4000c101510 */
[----:B------:R-:W4:Y:S01]  /*2b310*/  LDC R10, c[0x0][0x248] ;  /* 0x00009200ff0a7b82 */ /* 0x000f220000000800 */
[----:B---3--:R-:W-:Y:S01]  /*2b320*/  IMAD R8, R12, 0x2, R9 ;  /* 0x000000020c087824 */ /* 0x008fe200078e0209 */
[----:B------:R-:W-:Y:S01]  /*2b330*/  @P3 STG.E.U16 desc[UR16][R4.64], R105 ;  /* 0x0000006904003986 */ /* 0x000fe2000c101510 */
[----:B------:R-:W-:Y:S01]  /*2b340*/  ISETP.LT.AND P4, PT, R194, UR4, !P0 ;  /* 0x00000004c2007c0c */ /* 0x000fe2000c781270 */
[----:B------:R-:W-:-:S04]  /*2b350*/  ULDC UR4, c[0x0][0x22c] ;  /* 0x00008b0000047ab9 */ /* 0x000fc80000000800 */
[----:B------:R-:W3:Y:S01]  /*2b360*/  LDC R12, c[0x0][0x248] ;  /* 0x00009200ff0c7b82 */ /* 0x000ee20000000800 */
[----:B0-----:R-:W-:Y:S02]  /*2b370*/  PRMT R3, R106, 0x7632, R3 ;  /* 0x000076326a037816 */ /* 0x001fe40000000003 */
[----:B------:R-:W-:-:S03]  /*2b380*/  LEA R2, P6, R9, R123, 0x1 ;  /* 0x0000007b09027211 */ /* 0x000fc600078c08ff */
[----:B------:R0:W-:Y:S02]  /*2b390*/  @P2 STG.E.U16 desc[UR16][R6.64], R3 ;  /* 0x0000000306002986 */ /* 0x0001e4000c101510 */
[----:B------:R-:W3:Y:S01]  /*2b3a0*/  LDC R14, c[0x0][0x248] ;  /* 0x00009200ff0e7b82 */ /* 0x000ee20000000800 */
[----:B------:R-:W-:Y:S01]  /*2b3b0*/  ISETP.LT.AND P5, PT, R195, UR4, !P0 ;  /* 0x00000004c3007c0c */ /* 0x000fe2000c7a1270 */
[----:B------:R-:W-:Y:S01]  /*2b3c0*/  ULDC UR4, c[0x0][0x22c] ;  /* 0x00008b0000047ab9 */ /* 0x000fe20000000800 */
[----:B0-----:R-:W-:Y:S02]  /*2b3d0*/  LEA.HI.X.SX32 R3, R9, R122, 0x1, P6 ;  /* 0x0000007a09037211 */ /* 0x001fe400030f0eff */
[----:B------:R-:W-:-:S04]  /*2b3e0*/  LEA R4, P6, R8, R123, 0x1 ;  /* 0x0000007b08047211 */ /* 0x000fc800078c08ff */
[-C--:B------:R-:W-:Y:S01]  /*2b3f0*/  LEA.HI.X.SX32 R5, R8, R122.reuse, 0x1, P6 ;  /* 0x0000007a08057211 */ /* 0x080fe200030f0eff */
[----:B-1----:R-:W-:Y:S02]  /*2b400*/  IMAD R8, R11, 0x2, R8 ;  /* 0x000000020b087824 */ /* 0x002fe400078e0208 */
[----:B------:R-:W0:Y:S01]  /*2b410*/  LDC R11, c[0x0][0x248] ;  /* 0x00009200ff0b7b82 */ /* 0x000e220000000800 */
[----:B------:R-:W-:Y:S01]  /*2b420*/  ISETP.LT.AND P3, PT, R196, UR4, !P0 ;  /* 0x00000004c4007c0c */ /* 0x000fe2000c761270 */
[----:B------:R-:W-:Y:S01]  /*2b430*/  ULDC UR4, c[0x0][0x22c] ;  /* 0x00008b0000047ab9 */ /* 0x000fe20000000800 */
[----:B------:R-:W-:Y:S01]  /*2b440*/  PRMT R107, R107, 0x7632, R107 ;  /* 0x000076326b6b7816 */ /* 0x000fe2000000006b */
[----:B--2---:R-:W-:Y:S01]  /*2b450*/  IMAD R9, R13, 0x2, R8 ;  /* 0x000000020d097824 */ /* 0x004fe200078e0208 */
[----:B------:R-:W-:Y:S02]  /*2b460*/  LEA R6, P6, R8, R123, 0x1 ;  /* 0x0000007b08067211 */ /* 0x000fe400078c08ff */
[----:B------:R-:W-:Y:S01]  /*2b470*/  ISETP.LT.AND P2, PT, R202, UR4, !P0 ;  /* 0x00000004ca007c0c */ /* 0x000fe2000c741270 */
[----:B------:R-:W-:Y:S01]  /*2b480*/  ULDC UR4, c[0x0][0x22c] ;  /* 0x00008b0000047ab9 */ /* 0x000fe20000000800 */
[----:B------:R-:W1:Y:S01]  /*2b490*/  LDC R13, c[0x0][0x248] ;  /* 0x00009200ff0d7b82 */ /* 0x000e620000000800 */
[----:B------:R2:W-:Y:S01]  /*2b4a0*/  @P4 STG.E.U16 desc[UR16][R2.64], R107 ;  /* 0x0000006b02004986 */ /* 0x0005e2000c101510 */
[----:B------:R-:W-:Y:S01]  /*2b4b0*/  ISETP.LT.AND P4, PT, R204, UR4, !P0 ;  /* 0x00000004cc007c0c */ /* 0x000fe2000c781270 */
[----:B------:R-:W-:Y:S01]  /*2b4c0*/  ULDC UR4, c[0x0][0x22c] ;  /* 0x00008b0000047ab9 */ /* 0x000fe20000000800 */
[----:B------:R-:W-:Y:S01]  /*2b4d0*/  LEA.HI.X.SX32 R7, R8, R122, 0x1, P6 ;  /* 0x0000007a08077211 */ /* 0x000fe200030f0eff */
[----:B------:R4:W-:Y:S01]  /*2b4e0*/  @P5 STG.E.U16 desc[UR16][R4.64], R208 ;  /* 0x000000d004005986 */ /* 0x0009e2000c101510 */
[----:B------:R-:W-:Y:S01]  /*2b4f0*/  ISETP.LT.AND P5, PT, R205, UR4, !P0 ;  /* 0x00000004cd007c0c */ /* 0x000fe2000c7a1270 */
[----:B------:R-:W-:-:S02]  /*2b500*/  ULDC UR4, c[0x0][0x22c] ;  /* 0x00008b0000047ab9 */ /* 0x000fc40000000800 */
[----:B------:R0:W-:Y:S01]  /*2b510*/  @P3 STG.E.U16 desc[UR16][R6.64], R209 ;  /* 0x000000d106003986 */ /* 0x0001e2000c101510 */
[----:B--2---:R-:W-:Y:S01]  /*2b520*/  LEA R2, P6, R9, R123, 0x1 ;  /* 0x0000007b09027211 */ /* 0x004fe200078c08ff */
[----:B----4-:R-:W-:-:S03]  /*2b530*/  IMAD R5, R10, 0x2, R9 ;  /* 0x000000020a057824 */ /* 0x010fc600078e0209 */
[-C--:B------:R-:W-:Y:S02]  /*2b540*/  LEA.HI.X.SX32 R3, R9, R122.reuse, 0x1, P6 ;  /* 0x0000007a09037211 */ /* 0x080fe400030f0eff */
[----:B------:R-:W-:Y:S01]  /*2b550*/  ISETP.LT.AND P3, PT, R206, UR4, !P0 ;  /* 0x00000004ce007c0c */ /* 0x000fe2000c761270 */
[----:B---3--:R-:W-:Y:S01]  /*2b560*/  IMAD R9, R12, 0x2, R5 ;  /* 0x000000020c097824 */ /* 0x008fe200078e0205 */
[----:B------:R-:W-:Y:S01]  /*2b570*/  ULDC UR4, c[0x0][0x22c] ;  /* 0x00008b0000047ab9 */ /* 0x000fe20000000800 */
[C---:B------:R-:W-:Y:S02]  /*2b580*/  LEA R4, P6, R5.reuse, R123, 0x1 ;  /* 0x0000007b05047211 */ /* 0x040fe400078c08ff */
[----:B------:R-:W-:Y:S01]  /*2b590*/  ISETP.LT.AND P0, PT, R0, UR4, !P0 ;  /* 0x0000000400007c0c */ /* 0x000fe2000c701270 */
[----:B------:R-:W-:Y:S01]  /*2b5a0*/  IMAD R0, R14, 0x2, R9 ;  /* 0x000000020e007824 */ /* 0x000fe200078e0209 */
[----:B------:R2:W-:Y:S01]  /*2b5b0*/  @P2 STG.E.U16 desc[UR16][R2.64], R210 ;  /* 0x000000d202002986 */ /* 0x0005e2000c101510 */
[----:B------:R-:W-:-:S02]  /*2b5c0*/  LEA.HI.X.SX32 R5, R5, R122, 0x1, P6 ;  /* 0x0000007a05057211 */ /* 0x000fc400030f0eff */
[-C--:B------:R-:W-:Y:S01]  /*2b5d0*/  LEA R8, P2, R9, R123.reuse, 0x1 ;  /* 0x0000007b09087211 */ /* 0x080fe200078408ff */
[----:B0-----:R-:W-:Y:S02]  /*2b5e0*/  IMAD R10, R11, 0x2, R0 ;  /* 0x000000020b0a7824 */ /* 0x001fe400078e0200 */
[----:B------:R0:W-:Y:S01]  /*2b5f0*/  @P4 STG.E.U16 desc[UR16][R4.64], R211 ;  /* 0x000000d304004986 */ /* 0x0001e2000c101510 */
[----:B------:R-:W-:Y:S02]  /*2b600*/  LEA.HI.X.SX32 R9, R9, R122, 0x1, P2 ;  /* 0x0000007a09097211 */ /* 0x000fe400010f0eff */
[-C--:B------:R-:W-:Y:S02]  /*2b610*/  LEA R6, P2, R0, R123.reuse, 0x1 ;  /* 0x0000007b00067211 */ /* 0x080fe400078408ff */
[----:B--2---:R-:W-:Y:S01]  /*2b620*/  LEA R2, P4, R10, R123, 0x1 ;  /* 0x0000007b0a027211 */ /* 0x004fe200078808ff */
[----:B-1----:R-:W-:Y:S01]  /*2b630*/  IMAD R11, R13, 0x2, R10 ;  /* 0x000000020d0b7824 */ /* 0x002fe200078e020a */
[----:B------:R-:W-:-:S02]  /*2b640*/  PRMT R208, R208, 0x7632, R208 ;  /* 0x00007632d0d07816 */ /* 0x000fc400000000d0 */
[-C--:B------:R-:W-:Y:S02]  /*2b650*/  LEA.HI.X.SX32 R7, R0, R122.reuse, 0x1, P2 ;  /* 0x0000007a00077211 */ /* 0x080fe400010f0eff */
[----:B------:R-:W-:Y:S02]  /*2b660*/  PRMT R209, R209, 0x7632, R209 ;  /* 0x00007632d1d17816 */ /* 0x000fe400000000d1 */
[----:B------:R-:W-:Y:S02]  /*2b670*/  LEA.HI.X.SX32 R3, R10, R122, 0x1, P4 ;  /* 0x0000007a0a037211 */ /* 0x000fe400020f0eff */
[----:B------:R-:W-:Y:S01]  /*2b680*/  PRMT R210, R210, 0x7632, R210 ;  /* 0x00007632d2d27816 */ /* 0x000fe200000000d2 */
[----:B------:R0:W-:Y:S01]  /*2b690*/  @P5 STG.E.U16 desc[UR16][R8.64], R208 ;  /* 0x000000d008005986 */ /* 0x0001e2000c101510 */
[----:B------:R-:W-:-:S03]  /*2b6a0*/  LEA R10, P2, R11, R123, 0x1 ;  /* 0x0000007b0b0a7211 */ /* 0x000fc600078408ff */
[----:B------:R0:W-:Y:S01]  /*2b6b0*/  @P3 STG.E.U16 desc[UR16][R6.64], R209 ;  /* 0x000000d106003986 */ /* 0x0001e2000c101510 */
[----:B------:R-:W-:-:S03]  /*2b6c0*/  LEA.HI.X.SX32 R11, R11, R122, 0x1, P2 ;  /* 0x0000007a0b0b7211 */ /* 0x000fc600010f0eff */
[----:B------:R0:W-:Y:S01]  /*2b6d0*/  @P0 STG.E.U16 desc[UR16][R2.64], R210 ;  /* 0x000000d202000986 */ /* 0x0001e2000c101510 */
[----:B------:R-:W-:Y:S05]  /*2b6e0*/  @!P1 EXIT ;  /* 0x000000000000994d */ /* 0x000fea0003800000 */
[----:B0-----:R-:W-:-:S05]  /*2b6f0*/  PRMT R5, R211, 0x7632, R5 ;  /* 0x00007632d3057816 */ /* 0x001fca0000000005 */
[----:B------:R-:W-:Y:S01]  /*2b700*/  STG.E.U16 desc[UR16][R10.64], R5 ;  /* 0x000000050a007986 */ /* 0x000fe2000c101510 */
[----:B------:R-:W-:Y:S05]  /*2b710*/  EXIT ;  /* 0x000000000000794d */ /* 0x000fea0003800000 */
.L_x_2:
[----:B------:R-:W-:-:S00]  /*2b720*/  BRA `(.L_x_2) ;  /* 0xfffffffc00fc7947 */ /* 0x000fc0000383ffff */
[----:B------:R-:W-:-:S00]  /*2b730*/  NOP ;  /* 0x0000000000007918 */ /* 0x000fc00000000000 */
        /* <DEDUP_REMOVED lines=12> */
.L_x_3:


//--------------------- .nv.shared.matmul_kernel  --------------------------
	.section	.nv.shared.matmul_kernel,"aw",@nobits
	.sectionflags	@""
	.align	16
	.zero		1024


//--------------------- .nv.shared.reserved.0     --------------------------
	.section	.nv.shared.reserved.0,"aw",@nobits
	.weak		__nv_reservedSMEM_offset_0_alias
	.size		__nv_reservedSMEM_offset_0_alias, 0, 0
	.other		__nv_reservedSMEM_offset_0_alias,@"STO_CUDA_RESERVED_SHARED STV_DEFAULT"
__nv_reservedSMEM_offset_0_alias:
	.zero		0


//--------------------- .nv.constant0.matmul_kernel --------------------------
	.section	.nv.constant0.matmul_kernel,"a",@progbits
	.sectionflags	@""
	.align	4
.nv.constant0.matmul_kernel:
	.zero		608


//--------------------- SYMBOLS --------------------------

	.type		.nv.reservedSmem.offset0,@object
	.size		.nv.reservedSmem.offset0,0x4
